	.target	sm_80

	.elftype	@"ET_EXEC"


//--------------------- .note.nv.tkinfo           --------------------------
	.section	.note.nv.tkinfo,"",@"SHT_NOTE"
	.sectionflags	@"SHF_NOTE_NV_TKINFO"
	.tkinfo
        /*0018*/ 	.word	0x00000002
        /*0030*/ 	.string	""
        /*0030*/ 	.string	"ptxas"
        /*0030*/ 	.string	"Cuda compilation tools, release 13.0, V13.0.88"
        /*0030*/ 	.string	"Build cuda_13.0.r13.0/compiler.36424714_0"
        /*0030*/ 	.string	"-arch sm_80 -m 64 "



//--------------------- .note.nv.cuinfo           --------------------------
	.section	.note.nv.cuinfo,"",@"SHT_NOTE"
	.sectionflags	@"SHF_NOTE_NV_CUINFO"
        /*0018*/ 	.short	0x0002
        /*001a*/ 	.short	0x0050
        /*001c*/ 	.short	0x0082
	.zero		2


//--------------------- .nv.info                  --------------------------
	.section	.nv.info,"",@"SHT_CUDA_INFO"
	.align	4


	//----- nvinfo : EIATTR_REGCOUNT
	.align		4
        /*0000*/ 	.byte	0x04, 0x2f
        /*0002*/ 	.short	(.L_12 - .L_11)
	.align		4
.L_11:
        /*0004*/ 	.word	index@(_ZN7cutlass13device_kernelIN5flash19enable_sm80_to_sm89INS1_16FlashAttnFwdSm80INS1_25CollectiveMainloopFwdSm80ILi4ELi1ELb0EN4cute5tupleIJNS5_1CILi128EEENS7_ILi64EEENS7_ILi96EEEEEELi96ENS_10bfloat16_tEfNS_4arch4Sm80ELb1ELb0ELb0ELb1ELb1ELb1ELb1ELb0EEENS1_21CollectiveEpilogueFwdINS6_IJS8_SA_S9_EEENS6_IJNS7_ILi1EEESI_SI_EEESC_SE_Li128ELb1ELb1ELb0ELb0EEENS1_19SingleTileSchedulerILb1ELb0ELb1ELi128EEEEEEEEEvNT_6ParamsE)
        /*0008*/ 	.word	0x000000ff


	//----- nvinfo : EIATTR_FRAME_SIZE
	.align		4
.L_12:
        /*000c*/ 	.byte	0x04, 0x11
        /*000e*/ 	.short	(.L_14 - .L_13)
	.align		4
.L_13:
        /*0010*/ 	.word	index@(_ZN7cutlass13device_kernelIN5flash19enable_sm80_to_sm89INS1_16FlashAttnFwdSm80INS1_25CollectiveMainloopFwdSm80ILi4ELi1ELb0EN4cute5tupleIJNS5_1CILi128EEENS7_ILi64EEENS7_ILi96EEEEEELi96ENS_10bfloat16_tEfNS_4arch4Sm80ELb1ELb0ELb0ELb1ELb1ELb1ELb1ELb0EEENS1_21CollectiveEpilogueFwdINS6_IJS8_SA_S9_EEENS6_IJNS7_ILi1EEESI_SI_EEESC_SE_Li128ELb1ELb1ELb0ELb0EEENS1_19SingleTileSchedulerILb1ELb0ELb1ELi128EEEEEEEEEvNT_6ParamsE)
        /*0014*/ 	.word	0x00000050


	//----- nvinfo : EIATTR_REGCOUNT
	.align		4
.L_14:
        /*0018*/ 	.byte	0x04, 0x2f
        /*001a*/ 	.short	(.L_16 - .L_15)
	.align		4
.L_15:
        /*001c*/ 	.word	index@(_ZN7cutlass13device_kernelIN5flash19enable_sm80_to_sm89INS1_16FlashAttnFwdSm80INS1_25CollectiveMainloopFwdSm80ILi4ELi1ELb0EN4cute5tupleIJNS5_1CILi128EEENS7_ILi64EEENS7_ILi96EEEEEELi96ENS_10bfloat16_tEfNS_4arch4Sm80ELb1ELb0ELb0ELb1ELb1ELb0ELb1ELb0EEENS1_21CollectiveEpilogueFwdINS6_IJS8_SA_S9_EEENS6_IJNS7_ILi1EEESI_SI_EEESC_SE_Li128ELb1ELb1ELb0ELb0EEENS1_19SingleTileSchedulerILb1ELb0ELb1ELi128EEEEEEEEEvNT_6ParamsE)
        /*0020*/ 	.word	0x000000ff


	//----- nvinfo : EIATTR_FRAME_SIZE
	.align		4
.L_16:
        /*0024*/ 	.byte	0x04, 0x11
        /*0026*/ 	.short	(.L_18 - .L_17)
	.align		4
.L_17:
        /*0028*/ 	.word	index@(_ZN7cutlass13device_kernelIN5flash19enable_sm80_to_sm89INS1_16FlashAttnFwdSm80INS1_25CollectiveMainloopFwdSm80ILi4ELi1ELb0EN4cute5tupleIJNS5_1CILi128EEENS7_ILi64EEENS7_ILi96EEEEEELi96ENS_10bfloat16_tEfNS_4arch4Sm80ELb1ELb0ELb0ELb1ELb1ELb0ELb1ELb0EEENS1_21CollectiveEpilogueFwdINS6_IJS8_SA_S9_EEENS6_IJNS7_ILi1EEESI_SI_EEESC_SE_Li128ELb1ELb1ELb0ELb0EEENS1_19SingleTileSchedulerILb1ELb0ELb1ELi128EEEEEEEEEvNT_6ParamsE)
        /*002c*/ 	.word	0x00000050


	//----- nvinfo : EIATTR_REGCOUNT
	.align		4
.L_18:
        /*0030*/ 	.byte	0x04, 0x2f
        /*0032*/ 	.short	(.L_20 - .L_19)
	.align		4
.L_19:
        /*0034*/ 	.word	index@(_ZN7cutlass13device_kernelIN5flash19enable_sm80_to_sm89INS1_16FlashAttnFwdSm80INS1_25CollectiveMainloopFwdSm80ILi4ELi1ELb0EN4cute5tupleIJNS5_1CILi128EEENS7_ILi64EEENS7_ILi96EEEEEELi96ENS_10bfloat16_tEfNS_4arch4Sm80ELb1ELb0ELb0ELb0ELb1ELb0ELb1ELb0EEENS1_21CollectiveEpilogueFwdINS6_IJS8_SA_S9_EEENS6_IJNS7_ILi1EEESI_SI_EEESC_SE_Li128ELb0ELb1ELb0ELb0EEENS1_30DynamicPersistentTileSchedulerILi128ELi128ELb0ELb1ELb0EEEEEEEEEvNT_6ParamsE)
        /*0038*/ 	.word	0x000000ff


	//----- nvinfo : EIATTR_FRAME_SIZE
	.align		4
.L_20:
        /*003c*/ 	.byte	0x04, 0x11
        /*003e*/ 	.short	(.L_22 - .L_21)
	.align		4
.L_21:
        /*0040*/ 	.word	index@($__internal_4_$__cuda_sm70_shflsync_idx_p)
        /*0044*/ 	.word	0x00000000


	//----- nvinfo : EIATTR_FRAME_SIZE
	.align		4
.L_22:
        /*0048*/ 	.byte	0x04, 0x11
        /*004a*/ 	.short	(.L_24 - .L_23)
	.align		4
.L_23:
        /*004c*/ 	.word	index@($__internal_3_$__cuda_sm70_shflsync_bfly_p)
        /*0050*/ 	.word	0x00000000


	//----- nvinfo : EIATTR_FRAME_SIZE
	.align		4
.L_24:
        /*0054*/ 	.byte	0x04, 0x11
        /*0056*/ 	.short	(.L_26 - .L_25)
	.align		4
.L_25:
        /*0058*/ 	.word	index@(_ZN7cutlass13device_kernelIN5flash19enable_sm80_to_sm89INS1_16FlashAttnFwdSm80INS1_25CollectiveMainloopFwdSm80ILi4ELi1ELb0EN4cute5tupleIJNS5_1CILi128EEENS7_ILi64EEENS7_ILi96EEEEEELi96ENS_10bfloat16_tEfNS_4arch4Sm80ELb1ELb0ELb0ELb0ELb1ELb0ELb1ELb0EEENS1_21CollectiveEpilogueFwdINS6_IJS8_SA_S9_EEENS6_IJNS7_ILi1EEESI_SI_EEESC_SE_Li128ELb0ELb1ELb0ELb0EEENS1_30DynamicPersistentTileSchedulerILi128ELi128ELb0ELb1ELb0EEEEEEEEEvNT_6ParamsE)
        /*005c*/ 	.word	0x00000078


	//----- nvinfo : EIATTR_REGCOUNT
	.align		4
.L_26:
        /*0060*/ 	.byte	0x04, 0x2f
        /*0062*/ 	.short	(.L_28 - .L_27)
	.align		4
.L_27:
        /*0064*/ 	.word	index@(_ZN7cutlass13device_kernelIN5flash19enable_sm80_to_sm89INS1_16FlashAttnFwdSm80INS1_25CollectiveMainloopFwdSm80ILi4ELi1ELb0EN4cute5tupleIJNS5_1CILi128EEENS7_ILi48EEENS7_ILi96EEEEEELi96ENS_10bfloat16_tEfNS_4arch4Sm80ELb0ELb1ELb0ELb1ELb1ELb1ELb1ELb0EEENS1_21CollectiveEpilogueFwdINS6_IJS8_SA_S9_EEENS6_IJNS7_ILi1EEESI_SI_EEESC_SE_Li128ELb1ELb1ELb0ELb0EEENS1_19SingleTileSchedulerILb1ELb0ELb1ELi128EEEEEEEEEvNT_6ParamsE)
        /*0068*/ 	.word	0x000000ff


	//----- nvinfo : EIATTR_FRAME_SIZE
	.align		4
.L_28:
        /*006c*/ 	.byte	0x04, 0x11
        /*006e*/ 	.short	(.L_30 - .L_29)
	.align		4
.L_29:
        /*0070*/ 	.word	index@($__internal_2_$__cuda_sm70_shflsync_idx_p)
        /*0074*/ 	.word	0x00000000


	//----- nvinfo : EIATTR_FRAME_SIZE
	.align		4
.L_30:
        /*0078*/ 	.byte	0x04, 0x11
        /*007a*/ 	.short	(.L_32 - .L_31)
	.align		4
.L_31:
        /*007c*/ 	.word	index@(_ZN7cutlass13device_kernelIN5flash19enable_sm80_to_sm89INS1_16FlashAttnFwdSm80INS1_25CollectiveMainloopFwdSm80ILi4ELi1ELb0EN4cute5tupleIJNS5_1CILi128EEENS7_ILi48EEENS7_ILi96EEEEEELi96ENS_10bfloat16_tEfNS_4arch4Sm80ELb0ELb1ELb0ELb1ELb1ELb1ELb1ELb0EEENS1_21CollectiveEpilogueFwdINS6_IJS8_SA_S9_EEENS6_IJNS7_ILi1EEESI_SI_EEESC_SE_Li128ELb1ELb1ELb0ELb0EEENS1_19SingleTileSchedulerILb1ELb0ELb1ELi128EEEEEEEEEvNT_6ParamsE)
        /*0080*/ 	.word	0x00000050


	//----- nvinfo : EIATTR_REGCOUNT
	.align		4
.L_32:
        /*0084*/ 	.byte	0x04, 0x2f
        /*0086*/ 	.short	(.L_34 - .L_33)
	.align		4
.L_33:
        /*0088*/ 	.word	index@(_ZN7cutlass13device_kernelIN5flash19enable_sm80_to_sm89INS1_16FlashAttnFwdSm80INS1_25CollectiveMainloopFwdSm80ILi4ELi1ELb0EN4cute5tupleIJNS5_1CILi128EEENS7_ILi48EEENS7_ILi96EEEEEELi96ENS_10bfloat16_tEfNS_4arch4Sm80ELb0ELb1ELb0ELb1ELb1ELb0ELb1ELb0EEENS1_21CollectiveEpilogueFwdINS6_IJS8_SA_S9_EEENS6_IJNS7_ILi1EEESI_SI_EEESC_SE_Li128ELb1ELb1ELb0ELb0EEENS1_19SingleTileSchedulerILb1ELb0ELb1ELi128EEEEEEEEEvNT_6ParamsE)
        /*008c*/ 	.word	0x000000ff


	//----- nvinfo : EIATTR_FRAME_SIZE
	.align		4
.L_34:
        /*0090*/ 	.byte	0x04, 0x11
        /*0092*/ 	.short	(.L_36 - .L_35)
	.align		4
.L_35:
        /*0094*/ 	.word	index@($__internal_1_$__cuda_sm70_shflsync_idx_p)
        /*0098*/ 	.word	0x00000000


	//----- nvinfo : EIATTR_FRAME_SIZE
	.align		4
.L_36:
        /*009c*/ 	.byte	0x04, 0x11
        /*009e*/ 	.short	(.L_38 - .L_37)
	.align		4
.L_37:
        /*00a0*/ 	.word	index@(_ZN7cutlass13device_kernelIN5flash19enable_sm80_to_sm89INS1_16FlashAttnFwdSm80INS1_25CollectiveMainloopFwdSm80ILi4ELi1ELb0EN4cute5tupleIJNS5_1CILi128EEENS7_ILi48EEENS7_ILi96EEEEEELi96ENS_10bfloat16_tEfNS_4arch4Sm80ELb0ELb1ELb0ELb1ELb1ELb0ELb1ELb0EEENS1_21CollectiveEpilogueFwdINS6_IJS8_SA_S9_EEENS6_IJNS7_ILi1EEESI_SI_EEESC_SE_Li128ELb1ELb1ELb0ELb0EEENS1_19SingleTileSchedulerILb1ELb0ELb1ELi128EEEEEEEEEvNT_6ParamsE)
        /*00a4*/ 	.word	0x00000040


	//----- nvinfo : EIATTR_REGCOUNT
	.align		4
.L_38:
        /*00a8*/ 	.byte	0x04, 0x2f
        /*00aa*/ 	.short	(.L_40 - .L_39)
	.align		4
.L_39:
        /*00ac*/ 	.word	index@(_ZN7cutlass13device_kernelIN5flash19enable_sm80_to_sm89INS1_16FlashAttnFwdSm80INS1_25CollectiveMainloopFwdSm80ILi4ELi1ELb0EN4cute5tupleIJNS5_1CILi128EEENS7_ILi48EEENS7_ILi96EEEEEELi96ENS_10bfloat16_tEfNS_4arch4Sm80ELb0ELb1ELb0ELb0ELb1ELb0ELb1ELb0EEENS1_21CollectiveEpilogueFwdINS6_IJS8_SA_S9_EEENS6_IJNS7_ILi1EEESI_SI_EEESC_SE_Li128ELb0ELb1ELb0ELb0EEENS1_19SingleTileSchedulerILb0ELb0ELb1ELi128EEEEEEEEEvNT_6ParamsE)
        /*00b0*/ 	.word	0x000000ff


	//----- nvinfo : EIATTR_FRAME_SIZE
	.align		4
.L_40:
        /*00b4*/ 	.byte	0x04, 0x11
        /*00b6*/ 	.short	(.L_42 - .L_41)
	.align		4
.L_41:
        /*00b8*/ 	.word	index@($__internal_0_$__cuda_sm70_shflsync_idx_p)
        /*00bc*/ 	.word	0x00000000


	//----- nvinfo : EIATTR_FRAME_SIZE
	.align		4
.L_42:
        /*00c0*/ 	.byte	0x04, 0x11
        /*00c2*/ 	.short	(.L_44 - .L_43)
	.align		4
.L_43:
        /*00c4*/ 	.word	index@(_ZN7cutlass13device_kernelIN5flash19enable_sm80_to_sm89INS1_16FlashAttnFwdSm80INS1_25CollectiveMainloopFwdSm80ILi4ELi1ELb0EN4cute5tupleIJNS5_1CILi128EEENS7_ILi48EEENS7_ILi96EEEEEELi96ENS_10bfloat16_tEfNS_4arch4Sm80ELb0ELb1ELb0ELb0ELb1ELb0ELb1ELb0EEENS1_21CollectiveEpilogueFwdINS6_IJS8_SA_S9_EEENS6_IJNS7_ILi1EEESI_SI_EEESC_SE_Li128ELb0ELb1ELb0ELb0EEENS1_19SingleTileSchedulerILb0ELb0ELb1ELi128EEEEEEEEEvNT_6ParamsE)
        /*00c8*/ 	.word	0x00000030


	//----- nvinfo : EIATTR_REGCOUNT
	.align		4
.L_44:
        /*00cc*/ 	.byte	0x04, 0x2f
        /*00ce*/ 	.short	(.L_46 - .L_45)
	.align		4
.L_45:
        /*00d0*/ 	.word	index@(_ZN7cutlass13device_kernelIN5flash19enable_sm80_to_sm89INS1_16FlashAttnFwdSm80INS1_25CollectiveMainloopFwdSm80ILi4ELi1ELb0EN4cute5tupleIJNS5_1CILi128EEENS7_ILi64EEENS7_ILi96EEEEEELi96ENS_10bfloat16_tEfNS_4arch4Sm80ELb0ELb0ELb0ELb1ELb1ELb1ELb1ELb0EEENS1_21CollectiveEpilogueFwdINS6_IJS8_SA_S9_EEENS6_IJNS7_ILi1EEESI_SI_EEESC_SE_Li128ELb1ELb1ELb0ELb0EEENS1_19SingleTileSchedulerILb1ELb0ELb1ELi128EEEEEEEEEvNT_6ParamsE)
        /*00d4*/ 	.word	0x000000ff


	//----- nvinfo : EIATTR_FRAME_SIZE
	.align		4
.L_46:
        /*00d8*/ 	.byte	0x04, 0x11
        /*00da*/ 	.short	(.L_48 - .L_47)
	.align		4
.L_47:
        /*00dc*/ 	.word	index@(_ZN7cutlass13device_kernelIN5flash19enable_sm80_to_sm89INS1_16FlashAttnFwdSm80INS1_25CollectiveMainloopFwdSm80ILi4ELi1ELb0EN4cute5tupleIJNS5_1CILi128EEENS7_ILi64EEENS7_ILi96EEEEEELi96ENS_10bfloat16_tEfNS_4arch4Sm80ELb0ELb0ELb0ELb1ELb1ELb1ELb1ELb0EEENS1_21CollectiveEpilogueFwdINS6_IJS8_SA_S9_EEENS6_IJNS7_ILi1EEESI_SI_EEESC_SE_Li128ELb1ELb1ELb0ELb0EEENS1_19SingleTileSchedulerILb1ELb0ELb1ELi128EEEEEEEEEvNT_6ParamsE)
        /*00e0*/ 	.word	0x00000018


	//----- nvinfo : EIATTR_REGCOUNT
	.align		4
.L_48:
        /*00e4*/ 	.byte	0x04, 0x2f
        /*00e6*/ 	.short	(.L_50 - .L_49)
	.align		4
.L_49:
        /*00e8*/ 	.word	index@(_ZN7cutlass13device_kernelIN5flash19enable_sm80_to_sm89INS1_16FlashAttnFwdSm80INS1_25CollectiveMainloopFwdSm80ILi4ELi1ELb0EN4cute5tupleIJNS5_1CILi128EEENS7_ILi64EEENS7_ILi96EEEEEELi96ENS_10bfloat16_tEfNS_4arch4Sm80ELb0ELb0ELb0ELb1ELb1ELb0ELb1ELb0EEENS1_21CollectiveEpilogueFwdINS6_IJS8_SA_S9_EEENS6_IJNS7_ILi1EEESI_SI_EEESC_SE_Li128ELb1ELb1ELb0ELb0EEENS1_19SingleTileSchedulerILb1ELb0ELb1ELi128EEEEEEEEEvNT_6ParamsE)
        /*00ec*/ 	.word	0x000000ff


	//----- nvinfo : EIATTR_FRAME_SIZE
	.align		4
.L_50:
        /*00f0*/ 	.byte	0x04, 0x11
        /*00f2*/ 	.short	(.L_52 - .L_51)
	.align		4
.L_51:
        /*00f4*/ 	.word	index@(_ZN7cutlass13device_kernelIN5flash19enable_sm80_to_sm89INS1_16FlashAttnFwdSm80INS1_25CollectiveMainloopFwdSm80ILi4ELi1ELb0EN4cute5tupleIJNS5_1CILi128EEENS7_ILi64EEENS7_ILi96EEEEEELi96ENS_10bfloat16_tEfNS_4arch4Sm80ELb0ELb0ELb0ELb1ELb1ELb0ELb1ELb0EEENS1_21CollectiveEpilogueFwdINS6_IJS8_SA_S9_EEENS6_IJNS7_ILi1EEESI_SI_EEESC_SE_Li128ELb1ELb1ELb0ELb0EEENS1_19SingleTileSchedulerILb1ELb0ELb1ELi128EEEEEEEEEvNT_6ParamsE)
        /*00f8*/ 	.word	0x00000018


	//----- nvinfo : EIATTR_REGCOUNT
	.align		4
.L_52:
        /*00fc*/ 	.byte	0x04, 0x2f
        /*00fe*/ 	.short	(.L_54 - .L_53)
	.align		4
.L_53:
        /*0100*/ 	.word	index@(_ZN7cutlass13device_kernelIN5flash19enable_sm80_to_sm89INS1_16FlashAttnFwdSm80INS1_25CollectiveMainloopFwdSm80ILi4ELi1ELb0EN4cute5tupleIJNS5_1CILi128EEENS7_ILi64EEENS7_ILi96EEEEEELi96ENS_10bfloat16_tEfNS_4arch4Sm80ELb0ELb0ELb0ELb0ELb1ELb0ELb1ELb0EEENS1_21CollectiveEpilogueFwdINS6_IJS8_SA_S9_EEENS6_IJNS7_ILi1EEESI_SI_EEESC_SE_Li128ELb0ELb1ELb0ELb0EEENS1_19SingleTileSchedulerILb0ELb0ELb1ELi128EEEEEEEEEvNT_6ParamsE)
        /*0104*/ 	.word	0x000000ff


	//----- nvinfo : EIATTR_FRAME_SIZE
	.align		4
.L_54:
        /*0108*/ 	.byte	0x04, 0x11
        /*010a*/ 	.short	(.L_56 - .L_55)
	.align		4
.L_55:
        /*010c*/ 	.word	index@(_ZN7cutlass13device_kernelIN5flash19enable_sm80_to_sm89INS1_16FlashAttnFwdSm80INS1_25CollectiveMainloopFwdSm80ILi4ELi1ELb0EN4cute5tupleIJNS5_1CILi128EEENS7_ILi64EEENS7_ILi96EEEEEELi96ENS_10bfloat16_tEfNS_4arch4Sm80ELb0ELb0ELb0ELb0ELb1ELb0ELb1ELb0EEENS1_21CollectiveEpilogueFwdINS6_IJS8_SA_S9_EEENS6_IJNS7_ILi1EEESI_SI_EEESC_SE_Li128ELb0ELb1ELb0ELb0EEENS1_19SingleTileSchedulerILb0ELb0ELb1ELi128EEEEEEEEEvNT_6ParamsE)
        /*0110*/ 	.word	0x00000008


	//----- nvinfo : EIATTR_MIN_STACK_SIZE
	.align		4
.L_56:
        /*0114*/ 	.byte	0x04, 0x12
        /*0116*/ 	.short	(.L_58 - .L_57)
	.align		4
.L_57:
        /*0118*/ 	.word	index@(_ZN7cutlass13device_kernelIN5flash19enable_sm80_to_sm89INS1_16FlashAttnFwdSm80INS1_25CollectiveMainloopFwdSm80ILi4ELi1ELb0EN4cute5tupleIJNS5_1CILi128EEENS7_ILi64EEENS7_ILi96EEEEEELi96ENS_10bfloat16_tEfNS_4arch4Sm80ELb0ELb0ELb0ELb0ELb1ELb0ELb1ELb0EEENS1_21CollectiveEpilogueFwdINS6_IJS8_SA_S9_EEENS6_IJNS7_ILi1EEESI_SI_EEESC_SE_Li128ELb0ELb1ELb0ELb0EEENS1_19SingleTileSchedulerILb0ELb0ELb1ELi128EEEEEEEEEvNT_6ParamsE)
        /*011c*/ 	.word	0x00000008


	//----- nvinfo : EIATTR_MIN_STACK_SIZE
	.align		4
.L_58:
        /*0120*/ 	.byte	0x04, 0x12
        /*0122*/ 	.short	(.L_60 - .L_59)
	.align		4
.L_59:
        /*0124*/ 	.word	index@(_ZN7cutlass13device_kernelIN5flash19enable_sm80_to_sm89INS1_16FlashAttnFwdSm80INS1_25CollectiveMainloopFwdSm80ILi4ELi1ELb0EN4cute5tupleIJNS5_1CILi128EEENS7_ILi64EEENS7_ILi96EEEEEELi96ENS_10bfloat16_tEfNS_4arch4Sm80ELb0ELb0ELb0ELb1ELb1ELb0ELb1ELb0EEENS1_21CollectiveEpilogueFwdINS6_IJS8_SA_S9_EEENS6_IJNS7_ILi1EEESI_SI_EEESC_SE_Li128ELb1ELb1ELb0ELb0EEENS1_19SingleTileSchedulerILb1ELb0ELb1ELi128EEEEEEEEEvNT_6ParamsE)
        /*0128*/ 	.word	0x00000018


	//----- nvinfo : EIATTR_MIN_STACK_SIZE
	.align		4
.L_60:
        /*012c*/ 	.byte	0x04, 0x12
        /*012e*/ 	.short	(.L_62 - .L_61)
	.align		4
.L_61:
        /*0130*/ 	.word	index@(_ZN7cutlass13device_kernelIN5flash19enable_sm80_to_sm89INS1_16FlashAttnFwdSm80INS1_25CollectiveMainloopFwdSm80ILi4ELi1ELb0EN4cute5tupleIJNS5_1CILi128EEENS7_ILi64EEENS7_ILi96EEEEEELi96ENS_10bfloat16_tEfNS_4arch4Sm80ELb0ELb0ELb0ELb1ELb1ELb1ELb1ELb0EEENS1_21CollectiveEpilogueFwdINS6_IJS8_SA_S9_EEENS6_IJNS7_ILi1EEESI_SI_EEESC_SE_Li128ELb1ELb1ELb0ELb0EEENS1_19SingleTileSchedulerILb1ELb0ELb1ELi128EEEEEEEEEvNT_6ParamsE)
        /*0134*/ 	.word	0x00000018


	//----- nvinfo : EIATTR_MIN_STACK_SIZE
	.align		4
.L_62:
        /*0138*/ 	.byte	0x04, 0x12
        /*013a*/ 	.short	(.L_64 - .L_63)
	.align		4
.L_63:
        /*013c*/ 	.word	index@(_ZN7cutlass13device_kernelIN5flash19enable_sm80_to_sm89INS1_16FlashAttnFwdSm80INS1_25CollectiveMainloopFwdSm80ILi4ELi1ELb0EN4cute5tupleIJNS5_1CILi128EEENS7_ILi48EEENS7_ILi96EEEEEELi96ENS_10bfloat16_tEfNS_4arch4Sm80ELb0ELb1ELb0ELb0ELb1ELb0ELb1ELb0EEENS1_21CollectiveEpilogueFwdINS6_IJS8_SA_S9_EEENS6_IJNS7_ILi1EEESI_SI_EEESC_SE_Li128ELb0ELb1ELb0ELb0EEENS1_19SingleTileSchedulerILb0ELb0ELb1ELi128EEEEEEEEEvNT_6ParamsE)
        /*0140*/ 	.word	0x00000030


	//----- nvinfo : EIATTR_MIN_STACK_SIZE
	.align		4
.L_64:
        /*0144*/ 	.byte	0x04, 0x12
        /*0146*/ 	.short	(.L_66 - .L_65)
	.align		4
.L_65:
        /*0148*/ 	.word	index@(_ZN7cutlass13device_kernelIN5flash19enable_sm80_to_sm89INS1_16FlashAttnFwdSm80INS1_25CollectiveMainloopFwdSm80ILi4ELi1ELb0EN4cute5tupleIJNS5_1CILi128EEENS7_ILi48EEENS7_ILi96EEEEEELi96ENS_10bfloat16_tEfNS_4arch4Sm80ELb0ELb1ELb0ELb1ELb1ELb0ELb1ELb0EEENS1_21CollectiveEpilogueFwdINS6_IJS8_SA_S9_EEENS6_IJNS7_ILi1EEESI_SI_EEESC_SE_Li128ELb1ELb1ELb0ELb0EEENS1_19SingleTileSchedulerILb1ELb0ELb1ELi128EEEEEEEEEvNT_6ParamsE)
        /*014c*/ 	.word	0x00000040


	//----- nvinfo : EIATTR_MIN_STACK_SIZE
	.align		4
.L_66:
        /*0150*/ 	.byte	0x04, 0x12
        /*0152*/ 	.short	(.L_68 - .L_67)
	.align		4
.L_67:
        /*0154*/ 	.word	index@(_ZN7cutlass13device_kernelIN5flash19enable_sm80_to_sm89INS1_16FlashAttnFwdSm80INS1_25CollectiveMainloopFwdSm80ILi4ELi1ELb0EN4cute5tupleIJNS5_1CILi128EEENS7_ILi48EEENS7_ILi96EEEEEELi96ENS_10bfloat16_tEfNS_4arch4Sm80ELb0ELb1ELb0ELb1ELb1ELb1ELb1ELb0EEENS1_21CollectiveEpilogueFwdINS6_IJS8_SA_S9_EEENS6_IJNS7_ILi1EEESI_SI_EEESC_SE_Li128ELb1ELb1ELb0ELb0EEENS1_19SingleTileSchedulerILb1ELb0ELb1ELi128EEEEEEEEEvNT_6ParamsE)
        /*0158*/ 	.word	0x00000050


	//----- nvinfo : EIATTR_MIN_STACK_SIZE
	.align		4
.L_68:
        /*015c*/ 	.byte	0x04, 0x12
        /*015e*/ 	.short	(.L_70 - .L_69)
	.align		4
.L_69:
        /*0160*/ 	.word	index@(_ZN7cutlass13device_kernelIN5flash19enable_sm80_to_sm89INS1_16FlashAttnFwdSm80INS1_25CollectiveMainloopFwdSm80ILi4ELi1ELb0EN4cute5tupleIJNS5_1CILi128EEENS7_ILi64EEENS7_ILi96EEEEEELi96ENS_10bfloat16_tEfNS_4arch4Sm80ELb1ELb0ELb0ELb0ELb1ELb0ELb1ELb0EEENS1_21CollectiveEpilogueFwdINS6_IJS8_SA_S9_EEENS6_IJNS7_ILi1EEESI_SI_EEESC_SE_Li128ELb0ELb1ELb0ELb0EEENS1_30DynamicPersistentTileSchedulerILi128ELi128ELb0ELb1ELb0EEEEEEEEEvNT_6ParamsE)
        /*0164*/ 	.word	0x00000078


	//----- nvinfo : EIATTR_MIN_STACK_SIZE
	.align		4
.L_70:
        /*0168*/ 	.byte	0x04, 0x12
        /*016a*/ 	.short	(.L_72 - .L_71)
	.align		4
.L_71:
        /*016c*/ 	.word	index@(_ZN7cutlass13device_kernelIN5flash19enable_sm80_to_sm89INS1_16FlashAttnFwdSm80INS1_25CollectiveMainloopFwdSm80ILi4ELi1ELb0EN4cute5tupleIJNS5_1CILi128EEENS7_ILi64EEENS7_ILi96EEEEEELi96ENS_10bfloat16_tEfNS_4arch4Sm80ELb1ELb0ELb0ELb1ELb1ELb0ELb1ELb0EEENS1_21CollectiveEpilogueFwdINS6_IJS8_SA_S9_EEENS6_IJNS7_ILi1EEESI_SI_EEESC_SE_Li128ELb1ELb1ELb0ELb0EEENS1_19SingleTileSchedulerILb1ELb0ELb1ELi128EEEEEEEEEvNT_6ParamsE)
        /*0170*/ 	.word	0x00000050


	//----- nvinfo : EIATTR_MIN_STACK_SIZE
	.align		4
.L_72:
        /*0174*/ 	.byte	0x04, 0x12
        /*0176*/ 	.short	(.L_74 - .L_73)
	.align		4
.L_73:
        /*0178*/ 	.word	index@(_ZN7cutlass13device_kernelIN5flash19enable_sm80_to_sm89INS1_16FlashAttnFwdSm80INS1_25CollectiveMainloopFwdSm80ILi4ELi1ELb0EN4cute5tupleIJNS5_1CILi128EEENS7_ILi64EEENS7_ILi96EEEEEELi96ENS_10bfloat16_tEfNS_4arch4Sm80ELb1ELb0ELb0ELb1ELb1ELb1ELb1ELb0EEENS1_21CollectiveEpilogueFwdINS6_IJS8_SA_S9_EEENS6_IJNS7_ILi1EEESI_SI_EEESC_SE_Li128ELb1ELb1ELb0ELb0EEENS1_19SingleTileSchedulerILb1ELb0ELb1ELi128EEEEEEEEEvNT_6ParamsE)
        /*017c*/ 	.word	0x00000050
.L_74:


//--------------------- .nv.info._ZN7cutlass13device_kernelIN5flash19enable_sm80_to_sm89INS1_16FlashAttnFwdSm80INS1_25CollectiveMainloopFwdSm80ILi4ELi1ELb0EN4cute5tupleIJNS5_1CILi128EEENS7_ILi64EEENS7_ILi96EEEEEELi96ENS_10bfloat16_tEfNS_4arch4Sm80ELb0ELb0ELb0ELb0ELb1ELb0ELb1ELb0EEENS1_21CollectiveEpilogueFwdINS6_IJS8_SA_S9_EEENS6_IJNS7_ILi1EEESI_SI_EEESC_SE_Li128ELb0ELb1ELb0ELb0EEENS1_19SingleTileSchedulerILb0ELb0ELb1ELi128EEEEEEEEEvNT_6ParamsE --------------------------
	.section	.nv.info._ZN7cutlass13device_kernelIN5flash19enable_sm80_to_sm89INS1_16FlashAttnFwdSm80INS1_25CollectiveMainloopFwdSm80ILi4ELi1ELb0EN4cute5tupleIJNS5_1CILi128EEENS7_ILi64EEENS7_ILi96EEEEEELi96ENS_10bfloat16_tEfNS_4arch4Sm80ELb0ELb0ELb0ELb0ELb1ELb0ELb1ELb0EEENS1_21CollectiveEpilogueFwdINS6_IJS8_SA_S9_EEENS6_IJNS7_ILi1EEESI_SI_EEESC_SE_Li128ELb0ELb1ELb0ELb0EEENS1_19SingleTileSchedulerILb0ELb0ELb1ELi128EEEEEEEEEvNT_6ParamsE,"",@"SHT_CUDA_INFO"
	.sectionflags	@""
	.align	4


	//----- nvinfo : EIATTR_CUDA_API_VERSION
	.align		4
        /*0000*/ 	.byte	0x04, 0x37
        /*0002*/ 	.short	(.L_76 - .L_75)
.L_75:
        /*0004*/ 	.word	0x00000082


	//----- nvinfo : EIATTR_SW2861232_WAR
	.align		4
.L_76:
        /*0008*/ 	.byte	0x01, 0x35
	.zero		2


	//----- nvinfo : EIATTR_PARAM_CBANK
	.align		4
        /*000c*/ 	.byte	0x04, 0x0a
        /*000e*/ 	.short	(.L_78 - .L_77)
	.align		4
.L_77:
        /*0010*/ 	.word	index@(.nv.constant0._ZN7cutlass13device_kernelIN5flash19enable_sm80_to_sm89INS1_16FlashAttnFwdSm80INS1_25CollectiveMainloopFwdSm80ILi4ELi1ELb0EN4cute5tupleIJNS5_1CILi128EEENS7_ILi64EEENS7_ILi96EEEEEELi96ENS_10bfloat16_tEfNS_4arch4Sm80ELb0ELb0ELb0ELb0ELb1ELb0ELb1ELb0EEENS1_21CollectiveEpilogueFwdINS6_IJS8_SA_S9_EEENS6_IJNS7_ILi1EEESI_SI_EEESC_SE_Li128ELb0ELb1ELb0ELb0EEENS1_19SingleTileSchedulerILb0ELb0ELb1ELi128EEEEEEEEEvNT_6ParamsE)
        /*0014*/ 	.short	0x0160
        /*0016*/ 	.short	0x0418


	//----- nvinfo : EIATTR_CBANK_PARAM_SIZE
	.align		4
.L_78:
        /*0018*/ 	.byte	0x03, 0x19
        /*001a*/ 	.short	0x0418


	//----- nvinfo : EIATTR_KPARAM_INFO
	.align		4
        /*001c*/ 	.byte	0x04, 0x17
        /*001e*/ 	.short	(.L_80 - .L_79)
.L_79:
        /*0020*/ 	.word	0x00000000
        /*0024*/ 	.short	0x0000
        /*0026*/ 	.short	0x0000
        /*0028*/ 	.byte	0x00, 0xf0, 0x61, 0x10


	//----- nvinfo : EIATTR_MAXREG_COUNT
	.align		4
.L_80:
        /*002c*/ 	.byte	0x03, 0x1b
        /*002e*/ 	.short	0x00ff


	//----- nvinfo : EIATTR_NUM_BARRIERS
	.align		4
        /*0030*/ 	.byte	0x02, 0x4c
        /*0032*/ 	.byte	0x02
	.zero		1


	//----- nvinfo : EIATTR_ANNOTATIONS
	.align		4
        /*0034*/ 	.byte	0x04, 0x55
        /*0036*/ 	.short	(.L_82 - .L_81)


	//   ....[0]....
.L_81:
        /*0038*/ 	.word	0x00000001
        /*003c*/ 	.byte	0x20, 0x42, 0x00, 0x00, 0x01, 0x00, 0x00, 0x00, 0x30, 0x42, 0x00, 0x00, 0x01, 0x00, 0x00, 0x00
        /*004c*/ 	.byte	0xb0, 0x74, 0x00, 0x00, 0x01, 0x00, 0x00, 0x00, 0xd0, 0x74, 0x00, 0x00, 0x01, 0x00, 0x00, 0x00
        /*005c*/ 	.byte	0xc0, 0x79, 0x00, 0x00, 0x01, 0x00, 0x00, 0x00, 0xe0, 0x79, 0x00, 0x00, 0x01, 0x00, 0x00, 0x00
        /*006c*/ 	.byte	0x60, 0x7a, 0x00, 0x00, 0x01, 0x00, 0x00, 0x00, 0xc0, 0x7a, 0x00, 0x00


	//----- nvinfo : EIATTR_MERCURY_ISA_VERSION
	.align		4
.L_82:
        /*0078*/ 	.byte	0x03, 0x5f
        /*007a*/ 	.short	0x0000


	//----- nvinfo : EIATTR_COOP_GROUP_MASK_REGIDS
	.align		4
        /*007c*/ 	.byte	0x04, 0x29
        /*007e*/ 	.short	(.L_84 - .L_83)


	//   ....[0]....
.L_83:
        /*0080*/ 	.word	0xffffffff


	//   ....[1]....
        /*0084*/ 	.word	0xffffffff


	//   ....[2]....
        /*0088*/ 	.word	0xffffffff


	//   ....[3]....
        /*008c*/ 	.word	0xffffffff


	//   ....[4]....
        /*0090*/ 	.word	0xffffffff


	//   ....[5]....
        /*0094*/ 	.word	0xffffffff


	//   ....[6]....
        /*0098*/ 	.word	0xffffffff


	//   ....[7]....
        /*009c*/ 	.word	0xffffffff


	//   ....[8]....
        /*00a0*/ 	.word	0xffffffff


	//   ....[9]....
        /*00a4*/ 	.word	0xffffffff


	//   ....[10]....
        /*00a8*/ 	.word	0xffffffff


	//   ....[11]....
        /*00ac*/ 	.word	0xffffffff


	//   ....[12]....
        /*00b0*/ 	.word	0xffffffff


	//   ....[13]....
        /*00b4*/ 	.word	0xffffffff


	//   ....[14]....
        /*00b8*/ 	.word	0xffffffff


	//   ....[15]....
        /*00bc*/ 	.word	0xffffffff


	//   ....[16]....
        /*00c0*/ 	.word	0xffffffff


	//   ....[17]....
        /*00c4*/ 	.word	0xffffffff


	//   ....[18]....
        /*00c8*/ 	.word	0xffffffff


	//   ....[19]....
        /*00cc*/ 	.word	0xffffffff


	//   ....[20]....
        /*00d0*/ 	.word	0xffffffff


	//   ....[21]....
        /*00d4*/ 	.word	0xffffffff


	//   ....[22]....
        /*00d8*/ 	.word	0xffffffff


	//   ....[23]....
        /*00dc*/ 	.word	0xffffffff


	//   ....[24]....
        /*00e0*/ 	.word	0xffffffff


	//   ....[25]....
        /*00e4*/ 	.word	0xffffffff


	//   ....[26]....
        /*00e8*/ 	.word	0xffffffff


	//   ....[27]....
        /*00ec*/ 	.word	0xffffffff


	//   ....[28]....
        /*00f0*/ 	.word	0xffffffff


	//   ....[29]....
        /*00f4*/ 	.word	0xffffffff


	//   ....[30]....
        /*00f8*/ 	.word	0xffffffff


	//   ....[31]....
        /*00fc*/ 	.word	0xffffffff


	//   ....[32]....
        /*0100*/ 	.word	0xffffffff


	//   ....[33]....
        /*0104*/ 	.word	0xffffffff


	//   ....[34]....
        /*0108*/ 	.word	0xffffffff


	//   ....[35]....
        /*010c*/ 	.word	0xffffffff


	//   ....[36]....
        /*0110*/ 	.word	0xffffffff


	//   ....[37]....
        /*0114*/ 	.word	0xffffffff


	//   ....[38]....
        /*0118*/ 	.word	0xffffffff


	//   ....[39]....
        /*011c*/ 	.word	0xffffffff


	//   ....[40]....
        /*0120*/ 	.word	0xffffffff


	//   ....[41]....
        /*0124*/ 	.word	0xffffffff


	//   ....[42]....
        /*0128*/ 	.word	0xffffffff


	//   ....[43]....
        /*012c*/ 	.word	0xffffffff


	//   ....[44]....
        /*0130*/ 	.word	0xffffffff


	//   ....[45]....
        /*0134*/ 	.word	0xffffffff


	//   ....[46]....
        /*0138*/ 	.word	0xffffffff


	//   ....[47]....
        /*013c*/ 	.word	0xffffffff


	//   ....[48]....
        /*0140*/ 	.word	0xffffffff


	//   ....[49]....
        /*0144*/ 	.word	0xffffffff


	//   ....[50]....
        /*0148*/ 	.word	0xffffffff


	//   ....[51]....
        /*014c*/ 	.word	0xffffffff


	//   ....[52]....
        /*0150*/ 	.word	0xffffffff


	//   ....[53]....
        /*0154*/ 	.word	0xffffffff


	//   ....[54]....
        /*0158*/ 	.word	0xffffffff


	//   ....[55]....
        /*015c*/ 	.word	0xffffffff


	//   ....[56]....
        /*0160*/ 	.word	0xffffffff


	//   ....[57]....
        /*0164*/ 	.word	0xffffffff


	//   ....[58]....
        /*0168*/ 	.word	0xffffffff


	//   ....[59]....
        /*016c*/ 	.word	0xffffffff


	//   ....[60]....
        /*0170*/ 	.word	0xffffffff


	//   ....[61]....
        /*0174*/ 	.word	0xffffffff


	//   ....[62]....
        /*0178*/ 	.word	0xffffffff


	//   ....[63]....
        /*017c*/ 	.word	0xffffffff


	//   ....[64]....
        /*0180*/ 	.word	0xffffffff


	//   ....[65]....
        /*0184*/ 	.word	0xffffffff


	//   ....[66]....
        /*0188*/ 	.word	0xffffffff


	//   ....[67]....
        /*018c*/ 	.word	0xffffffff


	//----- nvinfo : EIATTR_COOP_GROUP_INSTR_OFFSETS
	.align		4
.L_84:
        /*0190*/ 	.byte	0x04, 0x28
        /*0192*/ 	.short	(.L_86 - .L_85)


	//   ....[0]....
.L_85:
        /*0194*/ 	.word	0x00000680


	//   ....[1]....
        /*0198*/ 	.word	0x000006b0


	//   ....[2]....
        /*019c*/ 	.word	0x000006e0


	//   ....[3]....
        /*01a0*/ 	.word	0x00000700


	//   ....[4]....
        /*01a4*/ 	.word	0x00000730


	//   ....[5]....
        /*01a8*/ 	.word	0x00000770


	//   ....[6]....
        /*01ac*/ 	.word	0x00000930


	//   ....[7]....
        /*01b0*/ 	.word	0x00000a50


	//   ....[8]....
        /*01b4*/ 	.word	0x000010b0


	//   ....[9]....
        /*01b8*/ 	.word	0x000010e0


	//   ....[10]....
        /*01bc*/ 	.word	0x00001110


	//   ....[11]....
        /*01c0*/ 	.word	0x00001130


	//   ....[12]....
        /*01c4*/ 	.word	0x00001660


	//   ....[13]....
        /*01c8*/ 	.word	0x00001690


	//   ....[14]....
        /*01cc*/ 	.word	0x000016c0


	//   ....[15]....
        /*01d0*/ 	.word	0x000016e0


	//   ....[16]....
        /*01d4*/ 	.word	0x000023d0


	//   ....[17]....
        /*01d8*/ 	.word	0x000023f0


	//   ....[18]....
        /*01dc*/ 	.word	0x00002410


	//   ....[19]....
        /*01e0*/ 	.word	0x00002430


	//   ....[20]....
        /*01e4*/ 	.word	0x00002cc0


	//   ....[21]....
        /*01e8*/ 	.word	0x00002df0


	//   ....[22]....
        /*01ec*/ 	.word	0x00002e20


	//   ....[23]....
        /*01f0*/ 	.word	0x00002f20


	//   ....[24]....
        /*01f4*/ 	.word	0x00002f50


	//   ....[25]....
        /*01f8*/ 	.word	0x00003050


	//   ....[26]....
        /*01fc*/ 	.word	0x00003090


	//   ....[27]....
        /*0200*/ 	.word	0x000031b0


	//   ....[28]....
        /*0204*/ 	.word	0x000049f0


	//   ....[29]....
        /*0208*/ 	.word	0x00004a00


	//   ....[30]....
        /*020c*/ 	.word	0x00004a10


	//   ....[31]....
        /*0210*/ 	.word	0x00004a20


	//   ....[32]....
        /*0214*/ 	.word	0x00004c70


	//   ....[33]....
        /*0218*/ 	.word	0x00004c80


	//   ....[34]....
        /*021c*/ 	.word	0x00004c90


	//   ....[35]....
        /*0220*/ 	.word	0x00004cb0


	//   ....[36]....
        /*0224*/ 	.word	0x000058f0


	//   ....[37]....
        /*0228*/ 	.word	0x00005a20


	//   ....[38]....
        /*022c*/ 	.word	0x00005af0


	//   ....[39]....
        /*0230*/ 	.word	0x00005b40


	//   ....[40]....
        /*0234*/ 	.word	0x00005ba0


	//   ....[41]....
        /*0238*/ 	.word	0x00005c30


	//   ....[42]....
        /*023c*/ 	.word	0x00005c90


	//   ....[43]....
        /*0240*/ 	.word	0x00005cf0


	//   ....[44]....
        /*0244*/ 	.word	0x00007a70


	//   ....[45]....
        /*0248*/ 	.word	0x00007bc0


	//   ....[46]....
        /*024c*/ 	.word	0x00007d00


	//   ....[47]....
        /*0250*/ 	.word	0x00007d10


	//   ....[48]....
        /*0254*/ 	.word	0x00007d30


	//   ....[49]....
        /*0258*/ 	.word	0x00007d40


	//   ....[50]....
        /*025c*/ 	.word	0x00007d60


	//   ....[51]....
        /*0260*/ 	.word	0x00007d90


	//   ....[52]....
        /*0264*/ 	.word	0x00009190


	//   ....[53]....
        /*0268*/ 	.word	0x000091a0


	//   ....[54]....
        /*026c*/ 	.word	0x000091c0


	//   ....[55]....
        /*0270*/ 	.word	0x000091d0


	//   ....[56]....
        /*0274*/ 	.word	0x000091e0


	//   ....[57]....
        /*0278*/ 	.word	0x000091f0


	//   ....[58]....
        /*027c*/ 	.word	0x00009200


	//   ....[59]....
        /*0280*/ 	.word	0x00009210


	//   ....[60]....
        /*0284*/ 	.word	0x00009380


	//   ....[61]....
        /*0288*/ 	.word	0x00009390


	//   ....[62]....
        /*028c*/ 	.word	0x000094f0


	//   ....[63]....
        /*0290*/ 	.word	0x00009520


	//   ....[64]....
        /*0294*/ 	.word	0x00009650


	//   ....[65]....
        /*0298*/ 	.word	0x00009680


	//   ....[66]....
        /*029c*/ 	.word	0x000097b0


	//   ....[67]....
        /*02a0*/ 	.word	0x000097d0


	//----- nvinfo : EIATTR_EXIT_INSTR_OFFSETS
	.align		4
.L_86:
        /*02a4*/ 	.byte	0x04, 0x1c
        /*02a6*/ 	.short	(.L_88 - .L_87)


	//   ....[0]....
.L_87:
        /*02a8*/ 	.word	0x00000040


	//   ....[1]....
        /*02ac*/ 	.word	0x000097e0


	//   ....[2]....
        /*02b0*/ 	.word	0x00009890


	//   ....[3]....
        /*02b4*/ 	.word	0x000098f0


	//----- nvinfo : EIATTR_CTAIDZ_USED
	.align		4
.L_88:
        /*02b8*/ 	.byte	0x01, 0x04
	.zero		2


	//----- nvinfo : EIATTR_MAX_THREADS
	.align		4
        /*02bc*/ 	.byte	0x04, 0x05
        /*02be*/ 	.short	(.L_90 - .L_89)
.L_89:
        /*02c0*/ 	.word	0x00000080
        /*02c4*/ 	.word	0x00000001
        /*02c8*/ 	.word	0x00000001


	//----- nvinfo : EIATTR_CRS_STACK_SIZE
	.align		4
.L_90:
        /*02cc*/ 	.byte	0x04, 0x1e
        /*02ce*/ 	.short	(.L_92 - .L_91)
.L_91:
        /*02d0*/ 	.word	0x00000000
.L_92:


//--------------------- .nv.info._ZN7cutlass13device_kernelIN5flash19enable_sm80_to_sm89INS1_16FlashAttnFwdSm80INS1_25CollectiveMainloopFwdSm80ILi4ELi1ELb0EN4cute5tupleIJNS5_1CILi128EEENS7_ILi64EEENS7_ILi96EEEEEELi96ENS_10bfloat16_tEfNS_4arch4Sm80ELb0ELb0ELb0ELb1ELb1ELb0ELb1ELb0EEENS1_21CollectiveEpilogueFwdINS6_IJS8_SA_S9_EEENS6_IJNS7_ILi1EEESI_SI_EEESC_SE_Li128ELb1ELb1ELb0ELb0EEENS1_19SingleTileSchedulerILb1ELb0ELb1ELi128EEEEEEEEEvNT_6ParamsE --------------------------
	.section	.nv.info._ZN7cutlass13device_kernelIN5flash19enable_sm80_to_sm89INS1_16FlashAttnFwdSm80INS1_25CollectiveMainloopFwdSm80ILi4ELi1ELb0EN4cute5tupleIJNS5_1CILi128EEENS7_ILi64EEENS7_ILi96EEEEEELi96ENS_10bfloat16_tEfNS_4arch4Sm80ELb0ELb0ELb0ELb1ELb1ELb0ELb1ELb0EEENS1_21CollectiveEpilogueFwdINS6_IJS8_SA_S9_EEENS6_IJNS7_ILi1EEESI_SI_EEESC_SE_Li128ELb1ELb1ELb0ELb0EEENS1_19SingleTileSchedulerILb1ELb0ELb1ELi128EEEEEEEEEvNT_6ParamsE,"",@"SHT_CUDA_INFO"
	.sectionflags	@""
	.align	4


	//----- nvinfo : EIATTR_CUDA_API_VERSION
	.align		4
        /*0000*/ 	.byte	0x04, 0x37
        /*0002*/ 	.short	(.L_94 - .L_93)
.L_93:
        /*0004*/ 	.word	0x00000082


	//----- nvinfo : EIATTR_SW2861232_WAR
	.align		4
.L_94:
        /*0008*/ 	.byte	0x01, 0x35
	.zero		2


	//----- nvinfo : EIATTR_PARAM_CBANK
	.align		4
        /*000c*/ 	.byte	0x04, 0x0a
        /*000e*/ 	.short	(.L_96 - .L_95)
	.align		4
.L_95:
        /*0010*/ 	.word	index@(.nv.constant0._ZN7cutlass13device_kernelIN5flash19enable_sm80_to_sm89INS1_16FlashAttnFwdSm80INS1_25CollectiveMainloopFwdSm80ILi4ELi1ELb0EN4cute5tupleIJNS5_1CILi128EEENS7_ILi64EEENS7_ILi96EEEEEELi96ENS_10bfloat16_tEfNS_4arch4Sm80ELb0ELb0ELb0ELb1ELb1ELb0ELb1ELb0EEENS1_21CollectiveEpilogueFwdINS6_IJS8_SA_S9_EEENS6_IJNS7_ILi1EEESI_SI_EEESC_SE_Li128ELb1ELb1ELb0ELb0EEENS1_19SingleTileSchedulerILb1ELb0ELb1ELi128EEEEEEEEEvNT_6ParamsE)
        /*0014*/ 	.short	0x0160
        /*0016*/ 	.short	0x0418


	//----- nvinfo : EIATTR_CBANK_PARAM_SIZE
	.align		4
.L_96:
        /*0018*/ 	.byte	0x03, 0x19
        /*001a*/ 	.short	0x0418


	//----- nvinfo : EIATTR_KPARAM_INFO
	.align		4
        /*001c*/ 	.byte	0x04, 0x17
        /*001e*/ 	.short	(.L_98 - .L_97)
.L_97:
        /*0020*/ 	.word	0x00000000
        /*0024*/ 	.short	0x0000
        /*0026*/ 	.short	0x0000
        /*0028*/ 	.byte	0x00, 0xf0, 0x61, 0x10


	//----- nvinfo : EIATTR_MAXREG_COUNT
	.align		4
.L_98:
        /*002c*/ 	.byte	0x03, 0x1b
        /*002e*/ 	.short	0x00ff


	//----- nvinfo : EIATTR_NUM_BARRIERS
	.align		4
        /*0030*/ 	.byte	0x02, 0x4c
        /*0032*/ 	.byte	0x02
	.zero		1


	//----- nvinfo : EIATTR_ANNOTATIONS
	.align		4
        /*0034*/ 	.byte	0x04, 0x55
        /*0036*/ 	.short	(.L_100 - .L_99)


	//   ....[0]....
.L_99:
        /*0038*/ 	.word	0x00000001
        /*003c*/ 	.byte	0xe0, 0x01, 0x00, 0x00, 0x01, 0x00, 0x00, 0x00, 0x20, 0x03, 0x00, 0x00, 0x01, 0x00, 0x00, 0x00
        /*004c*/ 	.byte	0x30, 0x03, 0x00, 0x00, 0x01, 0x00, 0x00, 0x00, 0x50, 0x0c, 0x00, 0x00, 0x01, 0x00, 0x00, 0x00
        /*005c*/ 	.byte	0xe0, 0x14, 0x00, 0x00, 0x01, 0x00, 0x00, 0x00, 0x60, 0x15, 0x00, 0x00, 0x01, 0x00, 0x00, 0x00
        /*006c*/ 	.byte	0x80, 0x4e, 0x00, 0x00, 0x01, 0x00, 0x00, 0x00, 0x80, 0x4f, 0x00, 0x00, 0x01, 0x00, 0x00, 0x00
        /*007c*/ 	.byte	0xb0, 0x4f, 0x00, 0x00, 0x01, 0x00, 0x00, 0x00, 0xe0, 0x89, 0x00, 0x00, 0x01, 0x00, 0x00, 0x00
        /*008c*/ 	.byte	0x40, 0xa1, 0x00, 0x00


	//----- nvinfo : EIATTR_MERCURY_ISA_VERSION
	.align		4
.L_100:
        /*0090*/ 	.byte	0x03, 0x5f
        /*0092*/ 	.short	0x0000


	//----- nvinfo : EIATTR_COOP_GROUP_MASK_REGIDS
	.align		4
        /*0094*/ 	.byte	0x04, 0x29
        /*0096*/ 	.short	(.L_102 - .L_101)


	//   ....[0]....
.L_101:
        /*0098*/ 	.word	0xffffffff


	//   ....[1]....
        /*009c*/ 	.word	0xffffffff


	//   ....[2]....
        /*00a0*/ 	.word	0xffffffff


	//   ....[3]....
        /*00a4*/ 	.word	0xffffffff


	//   ....[4]....
        /*00a8*/ 	.word	0xffffffff


	//   ....[5]....
        /*00ac*/ 	.word	0xffffffff


	//   ....[6]....
        /*00b0*/ 	.word	0xffffffff


	//   ....[7]....
        /*00b4*/ 	.word	0xffffffff


	//   ....[8]....
        /*00b8*/ 	.word	0xffffffff


	//   ....[9]....
        /*00bc*/ 	.word	0xffffffff


	//   ....[10]....
        /*00c0*/ 	.word	0xffffffff


	//   ....[11]....
        /*00c4*/ 	.word	0xffffffff


	//   ....[12]....
        /*00c8*/ 	.word	0xffffffff


	//   ....[13]....
        /*00cc*/ 	.word	0xffffffff


	//   ....[14]....
        /*00d0*/ 	.word	0xffffffff


	//   ....[15]....
        /*00d4*/ 	.word	0xffffffff


	//   ....[16]....
        /*00d8*/ 	.word	0xffffffff


	//   ....[17]....
        /*00dc*/ 	.word	0xffffffff


	//   ....[18]....
        /*00e0*/ 	.word	0xffffffff


	//   ....[19]....
        /*00e4*/ 	.word	0xffffffff


	//   ....[20]....
        /*00e8*/ 	.word	0xffffffff


	//   ....[21]....
        /*00ec*/ 	.word	0xffffffff


	//   ....[22]....
        /*00f0*/ 	.word	0xffffffff


	//   ....[23]....
        /*00f4*/ 	.word	0xffffffff


	//   ....[24]....
        /*00f8*/ 	.word	0xffffffff


	//   ....[25]....
        /*00fc*/ 	.word	0xffffffff


	//   ....[26]....
        /*0100*/ 	.word	0xffffffff


	//   ....[27]....
        /*0104*/ 	.word	0xffffffff


	//   ....[28]....
        /*0108*/ 	.word	0xffffffff


	//   ....[29]....
        /*010c*/ 	.word	0xffffffff


	//   ....[30]....
        /*0110*/ 	.word	0xffffffff


	//   ....[31]....
        /*0114*/ 	.word	0xffffffff


	//   ....[32]....
        /*0118*/ 	.word	0xffffffff


	//   ....[33]....
        /*011c*/ 	.word	0xffffffff


	//   ....[34]....
        /*0120*/ 	.word	0xffffffff


	//   ....[35]....
        /*0124*/ 	.word	0xffffffff


	//   ....[36]....
        /*0128*/ 	.word	0xffffffff


	//   ....[37]....
        /*012c*/ 	.word	0xffffffff


	//   ....[38]....
        /*0130*/ 	.word	0xffffffff


	//   ....[39]....
        /*0134*/ 	.word	0xffffffff


	//   ....[40]....
        /*0138*/ 	.word	0xffffffff


	//   ....[41]....
        /*013c*/ 	.word	0xffffffff


	//   ....[42]....
        /*0140*/ 	.word	0xffffffff


	//   ....[43]....
        /*0144*/ 	.word	0xffffffff


	//   ....[44]....
        /*0148*/ 	.word	0xffffffff


	//   ....[45]....
        /*014c*/ 	.word	0xffffffff


	//   ....[46]....
        /*0150*/ 	.word	0xffffffff


	//   ....[47]....
        /*0154*/ 	.word	0xffffffff


	//   ....[48]....
        /*0158*/ 	.word	0xffffffff


	//   ....[49]....
        /*015c*/ 	.word	0xffffffff


	//   ....[50]....
        /*0160*/ 	.word	0xffffffff


	//   ....[51]....
        /*0164*/ 	.word	0xffffffff


	//   ....[52]....
        /*0168*/ 	.word	0xffffffff


	//   ....[53]....
        /*016c*/ 	.word	0xffffffff


	//   ....[54]....
        /*0170*/ 	.word	0xffffffff


	//   ....[55]....
        /*0174*/ 	.word	0xffffffff


	//   ....[56]....
        /*0178*/ 	.word	0xffffffff


	//   ....[57]....
        /*017c*/ 	.word	0xffffffff


	//   ....[58]....
        /*0180*/ 	.word	0xffffffff


	//   ....[59]....
        /*0184*/ 	.word	0xffffffff


	//   ....[60]....
        /*0188*/ 	.word	0xffffffff


	//   ....[61]....
        /*018c*/ 	.word	0xffffffff


	//   ....[62]....
        /*0190*/ 	.word	0xffffffff


	//   ....[63]....
        /*0194*/ 	.word	0xffffffff


	//   ....[64]....
        /*0198*/ 	.word	0xffffffff


	//   ....[65]....
        /*019c*/ 	.word	0xffffffff


	//   ....[66]....
        /*01a0*/ 	.word	0xffffffff


	//   ....[67]....
        /*01a4*/ 	.word	0xffffffff


	//   ....[68]....
        /*01a8*/ 	.word	0xffffffff


	//   ....[69]....
        /*01ac*/ 	.word	0xffffffff


	//   ....[70]....
        /*01b0*/ 	.word	0xffffffff


	//   ....[71]....
        /*01b4*/ 	.word	0xffffffff


	//   ....[72]....
        /*01b8*/ 	.word	0xffffffff


	//   ....[73]....
        /*01bc*/ 	.word	0xffffffff


	//   ....[74]....
        /*01c0*/ 	.word	0xffffffff


	//   ....[75]....
        /*01c4*/ 	.word	0xffffffff


	//   ....[76]....
        /*01c8*/ 	.word	0xffffffff


	//----- nvinfo : EIATTR_COOP_GROUP_INSTR_OFFSETS
	.align		4
.L_102:
        /*01cc*/ 	.byte	0x04, 0x28
        /*01ce*/ 	.short	(.L_104 - .L_103)


	//   ....[0]....
.L_103:
        /*01d0*/ 	.word	0x00000090


	//   ....[1]....
        /*01d4*/ 	.word	0x00000f40


	//   ....[2]....
        /*01d8*/ 	.word	0x00000f70


	//   ....[3]....
        /*01dc*/ 	.word	0x00001110


	//   ....[4]....
        /*01e0*/ 	.word	0x00001140


	//   ....[5]....
        /*01e4*/ 	.word	0x00001260


	//   ....[6]....
        /*01e8*/ 	.word	0x00001290


	//   ....[7]....
        /*01ec*/ 	.word	0x000013b0


	//   ....[8]....
        /*01f0*/ 	.word	0x00001400


	//   ....[9]....
        /*01f4*/ 	.word	0x000018e0


	//   ....[10]....
        /*01f8*/ 	.word	0x00001910


	//   ....[11]....
        /*01fc*/ 	.word	0x00001a10


	//   ....[12]....
        /*0200*/ 	.word	0x00001a90


	//   ....[13]....
        /*0204*/ 	.word	0x00001ac0


	//   ....[14]....
        /*0208*/ 	.word	0x00001ae0


	//   ....[15]....
        /*020c*/ 	.word	0x00001b10


	//   ....[16]....
        /*0210*/ 	.word	0x00001b40


	//   ....[17]....
        /*0214*/ 	.word	0x00002a70


	//   ....[18]....
        /*0218*/ 	.word	0x00002a80


	//   ....[19]....
        /*021c*/ 	.word	0x00002b20


	//   ....[20]....
        /*0220*/ 	.word	0x00002b40


	//   ....[21]....
        /*0224*/ 	.word	0x00003390


	//   ....[22]....
        /*0228*/ 	.word	0x00003470


	//   ....[23]....
        /*022c*/ 	.word	0x000034d0


	//   ....[24]....
        /*0230*/ 	.word	0x000035a0


	//   ....[25]....
        /*0234*/ 	.word	0x000035d0


	//   ....[26]....
        /*0238*/ 	.word	0x00003700


	//   ....[27]....
        /*023c*/ 	.word	0x00003720


	//   ....[28]....
        /*0240*/ 	.word	0x00003850


	//   ....[29]....
        /*0244*/ 	.word	0x00005180


	//   ....[30]....
        /*0248*/ 	.word	0x00005190


	//   ....[31]....
        /*024c*/ 	.word	0x000051a0


	//   ....[32]....
        /*0250*/ 	.word	0x000051b0


	//   ....[33]....
        /*0254*/ 	.word	0x00005590


	//   ....[34]....
        /*0258*/ 	.word	0x000055b0


	//   ....[35]....
        /*025c*/ 	.word	0x000055d0


	//   ....[36]....
        /*0260*/ 	.word	0x000055f0


	//   ....[37]....
        /*0264*/ 	.word	0x000060d0


	//   ....[38]....
        /*0268*/ 	.word	0x00006130


	//   ....[39]....
        /*026c*/ 	.word	0x00006230


	//   ....[40]....
        /*0270*/ 	.word	0x00006280


	//   ....[41]....
        /*0274*/ 	.word	0x000062b0


	//   ....[42]....
        /*0278*/ 	.word	0x000063c0


	//   ....[43]....
        /*027c*/ 	.word	0x00006480


	//   ....[44]....
        /*0280*/ 	.word	0x000067b0


	//   ....[45]....
        /*0284*/ 	.word	0x00008080


	//   ....[46]....
        /*0288*/ 	.word	0x000080b0


	//   ....[47]....
        /*028c*/ 	.word	0x000080e0


	//   ....[48]....
        /*0290*/ 	.word	0x00008100


	//   ....[49]....
        /*0294*/ 	.word	0x00008130


	//   ....[50]....
        /*0298*/ 	.word	0x00008150


	//   ....[51]....
        /*029c*/ 	.word	0x00008170


	//   ....[52]....
        /*02a0*/ 	.word	0x00008180


	//   ....[53]....
        /*02a4*/ 	.word	0x00009860


	//   ....[54]....
        /*02a8*/ 	.word	0x00009890


	//   ....[55]....
        /*02ac*/ 	.word	0x000098c0


	//   ....[56]....
        /*02b0*/ 	.word	0x000098e0


	//   ....[57]....
        /*02b4*/ 	.word	0x000098f0


	//   ....[58]....
        /*02b8*/ 	.word	0x00009900


	//   ....[59]....
        /*02bc*/ 	.word	0x00009910


	//   ....[60]....
        /*02c0*/ 	.word	0x00009920


	//   ....[61]....
        /*02c4*/ 	.word	0x00009b40


	//   ....[62]....
        /*02c8*/ 	.word	0x00009b50


	//   ....[63]....
        /*02cc*/ 	.word	0x00009cd0


	//   ....[64]....
        /*02d0*/ 	.word	0x00009d00


	//   ....[65]....
        /*02d4*/ 	.word	0x00009e50


	//   ....[66]....
        /*02d8*/ 	.word	0x00009e80


	//   ....[67]....
        /*02dc*/ 	.word	0x00009fd0


	//   ....[68]....
        /*02e0*/ 	.word	0x00009ff0


	//   ....[69]....
        /*02e4*/ 	.word	0x0000a7e0


	//   ....[70]....
        /*02e8*/ 	.word	0x0000a800


	//   ....[71]....
        /*02ec*/ 	.word	0x0000a950


	//   ....[72]....
        /*02f0*/ 	.word	0x0000a980


	//   ....[73]....
        /*02f4*/ 	.word	0x0000aab0


	//   ....[74]....
        /*02f8*/ 	.word	0x0000aae0


	//   ....[75]....
        /*02fc*/ 	.word	0x0000ac10


	//   ....[76]....
        /*0300*/ 	.word	0x0000ac30


	//----- nvinfo : EIATTR_EXIT_INSTR_OFFSETS
	.align		4
.L_104:
        /*0304*/ 	.byte	0x04, 0x1c
        /*0306*/ 	.short	(.L_106 - .L_105)


	//   ....[0]....
.L_105:
        /*0308*/ 	.word	0x00000350


	//   ....[1]....
        /*030c*/ 	.word	0x0000a000


	//   ....[2]....
        /*0310*/ 	.word	0x0000a0d0


	//   ....[3]....
        /*0314*/ 	.word	0x0000a130


	//   ....[4]....
        /*0318*/ 	.word	0x0000ac40


	//   ....[5]....
        /*031c*/ 	.word	0x0000acf0


	//   ....[6]....
        /*0320*/ 	.word	0x0000ad50


	//----- nvinfo : EIATTR_CTAIDZ_USED
	.align		4
.L_106:
        /*0324*/ 	.byte	0x01, 0x04
	.zero		2


	//----- nvinfo : EIATTR_MAX_THREADS
	.align		4
        /*0328*/ 	.byte	0x04, 0x05
        /*032a*/ 	.short	(.L_108 - .L_107)
.L_107:
        /*032c*/ 	.word	0x00000080
        /*0330*/ 	.word	0x00000001
        /*0334*/ 	.word	0x00000001


	//----- nvinfo : EIATTR_CRS_STACK_SIZE
	.align		4
.L_108:
        /*0338*/ 	.byte	0x04, 0x1e
        /*033a*/ 	.short	(.L_110 - .L_109)
.L_109:
        /*033c*/ 	.word	0x00000000
.L_110:


//--------------------- .nv.info._ZN7cutlass13device_kernelIN5flash19enable_sm80_to_sm89INS1_16FlashAttnFwdSm80INS1_25CollectiveMainloopFwdSm80ILi4ELi1ELb0EN4cute5tupleIJNS5_1CILi128EEENS7_ILi64EEENS7_ILi96EEEEEELi96ENS_10bfloat16_tEfNS_4arch4Sm80ELb0ELb0ELb0ELb1ELb1ELb1ELb1ELb0EEENS1_21CollectiveEpilogueFwdINS6_IJS8_SA_S9_EEENS6_IJNS7_ILi1EEESI_SI_EEESC_SE_Li128ELb1ELb1ELb0ELb0EEENS1_19SingleTileSchedulerILb1ELb0ELb1ELi128EEEEEEEEEvNT_6ParamsE --------------------------
	.section	.nv.info._ZN7cutlass13device_kernelIN5flash19enable_sm80_to_sm89INS1_16FlashAttnFwdSm80INS1_25CollectiveMainloopFwdSm80ILi4ELi1ELb0EN4cute5tupleIJNS5_1CILi128EEENS7_ILi64EEENS7_ILi96EEEEEELi96ENS_10bfloat16_tEfNS_4arch4Sm80ELb0ELb0ELb0ELb1ELb1ELb1ELb1ELb0EEENS1_21CollectiveEpilogueFwdINS6_IJS8_SA_S9_EEENS6_IJNS7_ILi1EEESI_SI_EEESC_SE_Li128ELb1ELb1ELb0ELb0EEENS1_19SingleTileSchedulerILb1ELb0ELb1ELi128EEEEEEEEEvNT_6ParamsE,"",@"SHT_CUDA_INFO"
	.sectionflags	@""
	.align	4


	//----- nvinfo : EIATTR_CUDA_API_VERSION
	.align		4
        /*0000*/ 	.byte	0x04, 0x37
        /*0002*/ 	.short	(.L_112 - .L_111)
.L_111:
        /*0004*/ 	.word	0x00000082


	//----- nvinfo : EIATTR_SW2861232_WAR
	.align		4
.L_112:
        /*0008*/ 	.byte	0x01, 0x35
	.zero		2


	//----- nvinfo : EIATTR_PARAM_CBANK
	.align		4
        /*000c*/ 	.byte	0x04, 0x0a
        /*000e*/ 	.short	(.L_114 - .L_113)
	.align		4
.L_113:
        /*0010*/ 	.word	index@(.nv.constant0._ZN7cutlass13device_kernelIN5flash19enable_sm80_to_sm89INS1_16FlashAttnFwdSm80INS1_25CollectiveMainloopFwdSm80ILi4ELi1ELb0EN4cute5tupleIJNS5_1CILi128EEENS7_ILi64EEENS7_ILi96EEEEEELi96ENS_10bfloat16_tEfNS_4arch4Sm80ELb0ELb0ELb0ELb1ELb1ELb1ELb1ELb0EEENS1_21CollectiveEpilogueFwdINS6_IJS8_SA_S9_EEENS6_IJNS7_ILi1EEESI_SI_EEESC_SE_Li128ELb1ELb1ELb0ELb0EEENS1_19SingleTileSchedulerILb1ELb0ELb1ELi128EEEEEEEEEvNT_6ParamsE)
        /*0014*/ 	.short	0x0160
        /*0016*/ 	.short	0x0418


	//----- nvinfo : EIATTR_CBANK_PARAM_SIZE
	.align		4
.L_114:
        /*0018*/ 	.byte	0x03, 0x19
        /*001a*/ 	.short	0x0418


	//----- nvinfo : EIATTR_KPARAM_INFO
	.align		4
        /*001c*/ 	.byte	0x04, 0x17
        /*001e*/ 	.short	(.L_116 - .L_115)
.L_115:
        /*0020*/ 	.word	0x00000000
        /*0024*/ 	.short	0x0000
        /*0026*/ 	.short	0x0000
        /*0028*/ 	.byte	0x00, 0xf0, 0x61, 0x10


	//----- nvinfo : EIATTR_MAXREG_COUNT
	.align		4
.L_116:
        /*002c*/ 	.byte	0x03, 0x1b
        /*002e*/ 	.short	0x00ff


	//----- nvinfo : EIATTR_NUM_BARRIERS
	.align		4
        /*0030*/ 	.byte	0x02, 0x4c
        /*0032*/ 	.byte	0x02
	.zero		1


	//----- nvinfo : EIATTR_ANNOTATIONS
	.align		4
        /*0034*/ 	.byte	0x04, 0x55
        /*0036*/ 	.short	(.L_118 - .L_117)


	//   ....[0]....
.L_117:
        /*0038*/ 	.word	0x00000001
        /*003c*/ 	.byte	0x20, 0x05, 0x00, 0x00, 0x01, 0x00, 0x00, 0x00, 0x10, 0x07, 0x00, 0x00, 0x01, 0x00, 0x00, 0x00
        /*004c*/ 	.byte	0x80, 0x6b, 0x00, 0x00, 0x01, 0x00, 0x00, 0x00, 0x60, 0x6c, 0x00, 0x00, 0x01, 0x00, 0x00, 0x00
        /*005c*/ 	.byte	0xc0, 0x6d, 0x00, 0x00, 0x01, 0x00, 0x00, 0x00, 0x40, 0x05, 0x01, 0x00, 0x01, 0x00, 0x00, 0x00
        /*006c*/ 	.byte	0x40, 0x06, 0x01, 0x00, 0x01, 0x00, 0x00, 0x00, 0x70, 0x06, 0x01, 0x00, 0x01, 0x00, 0x00, 0x00
        /*007c*/ 	.byte	0x80, 0x06, 0x01, 0x00


	//----- nvinfo : EIATTR_MERCURY_ISA_VERSION
	.align		4
.L_118:
        /*0080*/ 	.byte	0x03, 0x5f
        /*0082*/ 	.short	0x0000


	//----- nvinfo : EIATTR_COOP_GROUP_MASK_REGIDS
	.align		4
        /*0084*/ 	.byte	0x04, 0x29
        /*0086*/ 	.short	(.L_120 - .L_119)


	//   ....[0]....
.L_119:
        /*0088*/ 	.word	0xffffffff


	//   ....[1]....
        /*008c*/ 	.word	0xffffffff


	//   ....[2]....
        /*0090*/ 	.word	0xffffffff


	//   ....[3]....
        /*0094*/ 	.word	0xffffffff


	//   ....[4]....
        /*0098*/ 	.word	0xffffffff


	//   ....[5]....
        /*009c*/ 	.word	0xffffffff


	//   ....[6]....
        /*00a0*/ 	.word	0xffffffff


	//   ....[7]....
        /*00a4*/ 	.word	0xffffffff


	//   ....[8]....
        /*00a8*/ 	.word	0xffffffff


	//   ....[9]....
        /*00ac*/ 	.word	0xffffffff


	//   ....[10]....
        /*00b0*/ 	.word	0xffffffff


	//   ....[11]....
        /*00b4*/ 	.word	0xffffffff


	//   ....[12]....
        /*00b8*/ 	.word	0xffffffff


	//   ....[13]....
        /*00bc*/ 	.word	0xffffffff


	//   ....[14]....
        /*00c0*/ 	.word	0xffffffff


	//   ....[15]....
        /*00c4*/ 	.word	0xffffffff


	//   ....[16]....
        /*00c8*/ 	.word	0xffffffff


	//   ....[17]....
        /*00cc*/ 	.word	0xffffffff


	//   ....[18]....
        /*00d0*/ 	.word	0xffffffff


	//   ....[19]....
        /*00d4*/ 	.word	0xffffffff


	//   ....[20]....
        /*00d8*/ 	.word	0xffffffff


	//   ....[21]....
        /*00dc*/ 	.word	0xffffffff


	//   ....[22]....
        /*00e0*/ 	.word	0xffffffff


	//   ....[23]....
        /*00e4*/ 	.word	0xffffffff


	//   ....[24]....
        /*00e8*/ 	.word	0xffffffff


	//   ....[25]....
        /*00ec*/ 	.word	0xffffffff


	//   ....[26]....
        /*00f0*/ 	.word	0xffffffff


	//   ....[27]....
        /*00f4*/ 	.word	0xffffffff


	//   ....[28]....
        /*00f8*/ 	.word	0xffffffff


	//   ....[29]....
        /*00fc*/ 	.word	0xffffffff


	//   ....[30]....
        /*0100*/ 	.word	0xffffffff


	//   ....[31]....
        /*0104*/ 	.word	0xffffffff


	//   ....[32]....
        /*0108*/ 	.word	0xffffffff


	//   ....[33]....
        /*010c*/ 	.word	0xffffffff


	//   ....[34]....
        /*0110*/ 	.word	0xffffffff


	//   ....[35]....
        /*0114*/ 	.word	0xffffffff


	//   ....[36]....
        /*0118*/ 	.word	0xffffffff


	//   ....[37]....
        /*011c*/ 	.word	0xffffffff


	//   ....[38]....
        /*0120*/ 	.word	0xffffffff


	//   ....[39]....
        /*0124*/ 	.word	0xffffffff


	//   ....[40]....
        /*0128*/ 	.word	0xffffffff


	//   ....[41]....
        /*012c*/ 	.word	0xffffffff


	//   ....[42]....
        /*0130*/ 	.word	0xffffffff


	//   ....[43]....
        /*0134*/ 	.word	0xffffffff


	//   ....[44]....
        /*0138*/ 	.word	0xffffffff


	//   ....[45]....
        /*013c*/ 	.word	0xffffffff


	//   ....[46]....
        /*0140*/ 	.word	0xffffffff


	//   ....[47]....
        /*0144*/ 	.word	0xffffffff


	//   ....[48]....
        /*0148*/ 	.word	0xffffffff


	//   ....[49]....
        /*014c*/ 	.word	0xffffffff


	//   ....[50]....
        /*0150*/ 	.word	0xffffffff


	//   ....[51]....
        /*0154*/ 	.word	0xffffffff


	//   ....[52]....
        /*0158*/ 	.word	0xffffffff


	//   ....[53]....
        /*015c*/ 	.word	0xffffffff


	//   ....[54]....
        /*0160*/ 	.word	0xffffffff


	//   ....[55]....
        /*0164*/ 	.word	0xffffffff


	//   ....[56]....
        /*0168*/ 	.word	0xffffffff


	//   ....[57]....
        /*016c*/ 	.word	0xffffffff


	//   ....[58]....
        /*0170*/ 	.word	0xffffffff


	//   ....[59]....
        /*0174*/ 	.word	0xffffffff


	//   ....[60]....
        /*0178*/ 	.word	0xffffffff


	//   ....[61]....
        /*017c*/ 	.word	0xffffffff


	//   ....[62]....
        /*0180*/ 	.word	0xffffffff


	//   ....[63]....
        /*0184*/ 	.word	0xffffffff


	//   ....[64]....
        /*0188*/ 	.word	0xffffffff


	//   ....[65]....
        /*018c*/ 	.word	0xffffffff


	//   ....[66]....
        /*0190*/ 	.word	0xffffffff


	//   ....[67]....
        /*0194*/ 	.word	0xffffffff


	//   ....[68]....
        /*0198*/ 	.word	0xffffffff


	//   ....[69]....
        /*019c*/ 	.word	0xffffffff


	//   ....[70]....
        /*01a0*/ 	.word	0xffffffff


	//   ....[71]....
        /*01a4*/ 	.word	0xffffffff


	//   ....[72]....
        /*01a8*/ 	.word	0xffffffff


	//   ....[73]....
        /*01ac*/ 	.word	0xffffffff


	//   ....[74]....
        /*01b0*/ 	.word	0xffffffff


	//   ....[75]....
        /*01b4*/ 	.word	0xffffffff


	//   ....[76]....
        /*01b8*/ 	.word	0xffffffff


	//   ....[77]....
        /*01bc*/ 	.word	0xffffffff


	//   ....[78]....
        /*01c0*/ 	.word	0xffffffff


	//   ....[79]....
        /*01c4*/ 	.word	0xffffffff


	//   ....[80]....
        /*01c8*/ 	.word	0xffffffff


	//   ....[81]....
        /*01cc*/ 	.word	0xffffffff


	//   ....[82]....
        /*01d0*/ 	.word	0xffffffff


	//   ....[83]....
        /*01d4*/ 	.word	0xffffffff


	//   ....[84]....
        /*01d8*/ 	.word	0xffffffff


	//----- nvinfo : EIATTR_COOP_GROUP_INSTR_OFFSETS
	.align		4
.L_120:
        /*01dc*/ 	.byte	0x04, 0x28
        /*01de*/ 	.short	(.L_122 - .L_121)


	//   ....[0]....
.L_121:
        /*01e0*/ 	.word	0x00000090


	//   ....[1]....
        /*01e4*/ 	.word	0x00001f70


	//   ....[2]....
        /*01e8*/ 	.word	0x00001f80


	//   ....[3]....
        /*01ec*/ 	.word	0x00003ac0


	//   ....[4]....
        /*01f0*/ 	.word	0x00003ad0


	//   ....[5]....
        /*01f4*/ 	.word	0x00005450


	//   ....[6]....
        /*01f8*/ 	.word	0x00005470


	//   ....[7]....
        /*01fc*/ 	.word	0x00005970


	//   ....[8]....
        /*0200*/ 	.word	0x000059d0


	//   ....[9]....
        /*0204*/ 	.word	0x000066b0


	//   ....[10]....
        /*0208*/ 	.word	0x000066e0


	//   ....[11]....
        /*020c*/ 	.word	0x000068f0


	//   ....[12]....
        /*0210*/ 	.word	0x00006920


	//   ....[13]....
        /*0214*/ 	.word	0x00006a40


	//   ....[14]....
        /*0218*/ 	.word	0x00006a70


	//   ....[15]....
        /*021c*/ 	.word	0x00006bc0


	//   ....[16]....
        /*0220*/ 	.word	0x00006bf0


	//   ....[17]....
        /*0224*/ 	.word	0x00007070


	//   ....[18]....
        /*0228*/ 	.word	0x000070a0


	//   ....[19]....
        /*022c*/ 	.word	0x000070e0


	//   ....[20]....
        /*0230*/ 	.word	0x00007100


	//   ....[21]....
        /*0234*/ 	.word	0x0000d420


	//   ....[22]....
        /*0238*/ 	.word	0x0000d430


	//   ....[23]....
        /*023c*/ 	.word	0x0000d440


	//   ....[24]....
        /*0240*/ 	.word	0x0000d450


	//   ....[25]....
        /*0244*/ 	.word	0x0000e1e0


	//   ....[26]....
        /*0248*/ 	.word	0x0000e200


	//   ....[27]....
        /*024c*/ 	.word	0x0000e290


	//   ....[28]....
        /*0250*/ 	.word	0x0000e2b0


	//   ....[29]....
        /*0254*/ 	.word	0x0000eaf0


	//   ....[30]....
        /*0258*/ 	.word	0x0000ebd0


	//   ....[31]....
        /*025c*/ 	.word	0x0000ec70


	//   ....[32]....
        /*0260*/ 	.word	0x0000ed00


	//   ....[33]....
        /*0264*/ 	.word	0x0000ed30


	//   ....[34]....
        /*0268*/ 	.word	0x0000ee20


	//   ....[35]....
        /*026c*/ 	.word	0x0000ee50


	//   ....[36]....
        /*0270*/ 	.word	0x0000ef80


	//   ....[37]....
        /*0274*/ 	.word	0x00010850


	//   ....[38]....
        /*0278*/ 	.word	0x00010860


	//   ....[39]....
        /*027c*/ 	.word	0x00010870


	//   ....[40]....
        /*0280*/ 	.word	0x00010880


	//   ....[41]....
        /*0284*/ 	.word	0x00010c60


	//   ....[42]....
        /*0288*/ 	.word	0x00010c80


	//   ....[43]....
        /*028c*/ 	.word	0x00010ca0


	//   ....[44]....
        /*0290*/ 	.word	0x00010cc0


	//   ....[45]....
        /*0294*/ 	.word	0x000117a0


	//   ....[46]....
        /*0298*/ 	.word	0x00011800


	//   ....[47]....
        /*029c*/ 	.word	0x00011900


	//   ....[48]....
        /*02a0*/ 	.word	0x00011950


	//   ....[49]....
        /*02a4*/ 	.word	0x00011980


	//   ....[50]....
        /*02a8*/ 	.word	0x00011a90


	//   ....[51]....
        /*02ac*/ 	.word	0x00011b50


	//   ....[52]....
        /*02b0*/ 	.word	0x00011e80


	//   ....[53]....
        /*02b4*/ 	.word	0x00013750


	//   ....[54]....
        /*02b8*/ 	.word	0x00013780


	//   ....[55]....
        /*02bc*/ 	.word	0x000137b0


	//   ....[56]....
        /*02c0*/ 	.word	0x000137d0


	//   ....[57]....
        /*02c4*/ 	.word	0x00013800


	//   ....[58]....
        /*02c8*/ 	.word	0x00013820


	//   ....[59]....
        /*02cc*/ 	.word	0x00013840


	//   ....[60]....
        /*02d0*/ 	.word	0x00013850


	//   ....[61]....
        /*02d4*/ 	.word	0x00014f20


	//   ....[62]....
        /*02d8*/ 	.word	0x00014f50


	//   ....[63]....
        /*02dc*/ 	.word	0x00014f80


	//   ....[64]....
        /*02e0*/ 	.word	0x00014fa0


	//   ....[65]....
        /*02e4*/ 	.word	0x00014fb0


	//   ....[66]....
        /*02e8*/ 	.word	0x00014fc0


	//   ....[67]....
        /*02ec*/ 	.word	0x00014fd0


	//   ....[68]....
        /*02f0*/ 	.word	0x00014fe0


	//   ....[69]....
        /*02f4*/ 	.word	0x00015200


	//   ....[70]....
        /*02f8*/ 	.word	0x00015210


	//   ....[71]....
        /*02fc*/ 	.word	0x00015390


	//   ....[72]....
        /*0300*/ 	.word	0x000153c0


	//   ....[73]....
        /*0304*/ 	.word	0x00015510


	//   ....[74]....
        /*0308*/ 	.word	0x00015540


	//   ....[75]....
        /*030c*/ 	.word	0x00015690


	//   ....[76]....
        /*0310*/ 	.word	0x000156b0


	//   ....[77]....
        /*0314*/ 	.word	0x00015e90


	//   ....[78]....
        /*0318*/ 	.word	0x00015eb0


	//   ....[79]....
        /*031c*/ 	.word	0x00016000


	//   ....[80]....
        /*0320*/ 	.word	0x00016030


	//   ....[81]....
        /*0324*/ 	.word	0x00016160


	//   ....[82]....
        /*0328*/ 	.word	0x00016190


	//   ....[83]....
        /*032c*/ 	.word	0x000162c0


	//   ....[84]....
        /*0330*/ 	.word	0x000162e0


	//----- nvinfo : EIATTR_EXIT_INSTR_OFFSETS
	.align		4
.L_122:
        /*0334*/ 	.byte	0x04, 0x1c
        /*0336*/ 	.short	(.L_124 - .L_123)


	//   ....[0]....
.L_123:
        /*0338*/ 	.word	0x00000320


	//   ....[1]....
        /*033c*/ 	.word	0x000156c0


	//   ....[2]....
        /*0340*/ 	.word	0x00015790


	//   ....[3]....
        /*0344*/ 	.word	0x000157f0


	//   ....[4]....
        /*0348*/ 	.word	0x000162f0


	//   ....[5]....
        /*034c*/ 	.word	0x000163a0


	//   ....[6]....
        /*0350*/ 	.word	0x00016400


	//----- nvinfo : EIATTR_CTAIDZ_USED
	.align		4
.L_124:
        /*0354*/ 	.byte	0x01, 0x04
	.zero		2


	//----- nvinfo : EIATTR_MAX_THREADS
	.align		4
        /*0358*/ 	.byte	0x04, 0x05
        /*035a*/ 	.short	(.L_126 - .L_125)
.L_125:
        /*035c*/ 	.word	0x00000080
        /*0360*/ 	.word	0x00000001
        /*0364*/ 	.word	0x00000001


	//----- nvinfo : EIATTR_CRS_STACK_SIZE
	.align		4
.L_126:
        /*0368*/ 	.byte	0x04, 0x1e
        /*036a*/ 	.short	(.L_128 - .L_127)
.L_127:
        /*036c*/ 	.word	0x00000000
.L_128:


//--------------------- .nv.info._ZN7cutlass13device_kernelIN5flash19enable_sm80_to_sm89INS1_16FlashAttnFwdSm80INS1_25CollectiveMainloopFwdSm80ILi4ELi1ELb0EN4cute5tupleIJNS5_1CILi128EEENS7_ILi48EEENS7_ILi96EEEEEELi96ENS_10bfloat16_tEfNS_4arch4Sm80ELb0ELb1ELb0ELb0ELb1ELb0ELb1ELb0EEENS1_21CollectiveEpilogueFwdINS6_IJS8_SA_S9_EEENS6_IJNS7_ILi1EEESI_SI_EEESC_SE_Li128ELb0ELb1ELb0ELb0EEENS1_19SingleTileSchedulerILb0ELb0ELb1ELi128EEEEEEEEEvNT_6ParamsE --------------------------
	.section	.nv.info._ZN7cutlass13device_kernelIN5flash19enable_sm80_to_sm89INS1_16FlashAttnFwdSm80INS1_25CollectiveMainloopFwdSm80ILi4ELi1ELb0EN4cute5tupleIJNS5_1CILi128EEENS7_ILi48EEENS7_ILi96EEEEEELi96ENS_10bfloat16_tEfNS_4arch4Sm80ELb0ELb1ELb0ELb0ELb1ELb0ELb1ELb0EEENS1_21CollectiveEpilogueFwdINS6_IJS8_SA_S9_EEENS6_IJNS7_ILi1EEESI_SI_EEESC_SE_Li128ELb0ELb1ELb0ELb0EEENS1_19SingleTileSchedulerILb0ELb0ELb1ELi128EEEEEEEEEvNT_6ParamsE,"",@"SHT_CUDA_INFO"
	.sectionflags	@""
	.align	4


	//----- nvinfo : EIATTR_CUDA_API_VERSION
	.align		4
        /*0000*/ 	.byte	0x04, 0x37
        /*0002*/ 	.short	(.L_130 - .L_129)
.L_129:
        /*0004*/ 	.word	0x00000082


	//----- nvinfo : EIATTR_SW2861232_WAR
	.align		4
.L_130:
        /*0008*/ 	.byte	0x01, 0x35
	.zero		2


	//----- nvinfo : EIATTR_PARAM_CBANK
	.align		4
        /*000c*/ 	.byte	0x04, 0x0a
        /*000e*/ 	.short	(.L_132 - .L_131)
	.align		4
.L_131:
        /*0010*/ 	.word	index@(.nv.constant0._ZN7cutlass13device_kernelIN5flash19enable_sm80_to_sm89INS1_16FlashAttnFwdSm80INS1_25CollectiveMainloopFwdSm80ILi4ELi1ELb0EN4cute5tupleIJNS5_1CILi128EEENS7_ILi48EEENS7_ILi96EEEEEELi96ENS_10bfloat16_tEfNS_4arch4Sm80ELb0ELb1ELb0ELb0ELb1ELb0ELb1ELb0EEENS1_21CollectiveEpilogueFwdINS6_IJS8_SA_S9_EEENS6_IJNS7_ILi1EEESI_SI_EEESC_SE_Li128ELb0ELb1ELb0ELb0EEENS1_19SingleTileSchedulerILb0ELb0ELb1ELi128EEEEEEEEEvNT_6ParamsE)
        /*0014*/ 	.short	0x0160
        /*0016*/ 	.short	0x0418


	//----- nvinfo : EIATTR_CBANK_PARAM_SIZE
	.align		4
.L_132:
        /*0018*/ 	.byte	0x03, 0x19
        /*001a*/ 	.short	0x0418


	//----- nvinfo : EIATTR_KPARAM_INFO
	.align		4
        /*001c*/ 	.byte	0x04, 0x17
        /*001e*/ 	.short	(.L_134 - .L_133)
.L_133:
        /*0020*/ 	.word	0x00000000
        /*0024*/ 	.short	0x0000
        /*0026*/ 	.short	0x0000
        /*0028*/ 	.byte	0x00, 0xf0, 0x61, 0x10


	//----- nvinfo : EIATTR_MAXREG_COUNT
	.align		4
.L_134:
        /*002c*/ 	.byte	0x03, 0x1b
        /*002e*/ 	.short	0x00ff


	//----- nvinfo : EIATTR_NUM_BARRIERS
	.align		4
        /*0030*/ 	.byte	0x02, 0x4c
        /*0032*/ 	.byte	0x02
	.zero		1


	//----- nvinfo : EIATTR_ANNOTATIONS
	.align		4
        /*0034*/ 	.byte	0x04, 0x55
        /*0036*/ 	.short	(.L_136 - .L_135)


	//   ....[0]....
.L_135:
        /*0038*/ 	.word	0x00000001
        /*003c*/ 	.byte	0x70, 0x02, 0x00, 0x00, 0x01, 0x00, 0x00, 0x00, 0xa0, 0x06, 0x00, 0x00, 0x01, 0x00, 0x00, 0x00
        /* <DEDUP_REMOVED lines=32> */
        /*024c*/ 	.byte	0x10, 0x06, 0x01, 0x00


	//----- nvinfo : EIATTR_MERCURY_ISA_VERSION
	.align		4
.L_136:
        /*0250*/ 	.byte	0x03, 0x5f
        /*0252*/ 	.short	0x0000


	//----- nvinfo : EIATTR_COOP_GROUP_MASK_REGIDS
	.align		4
        /*0254*/ 	.byte	0x04, 0x29
        /*0256*/ 	.short	(.L_138 - .L_137)


	//   ....[0]....
.L_137:
        /*0258*/ 	.word	0xffffffff


	//   ....[1]....
        /*025c*/ 	.word	0xffffffff


	//   ....[2]....
        /*0260*/ 	.word	0xffffffff


	//   ....[3]....
        /*0264*/ 	.word	0xffffffff


	//   ....[4]....
        /*0268*/ 	.word	0xffffffff


	//   ....[5]....
        /*026c*/ 	.word	0xffffffff


	//   ....[6]....
        /*0270*/ 	.word	0xffffffff


	//   ....[7]....
        /*0274*/ 	.word	0xffffffff


	//   ....[8]....
        /*0278*/ 	.word	0xffffffff


	//   ....[9]....
        /*027c*/ 	.word	0xffffffff


	//   ....[10]....
        /*0280*/ 	.word	0xffffffff


	//   ....[11]....
        /*0284*/ 	.word	0xffffffff


	//   ....[12]....
        /*0288*/ 	.word	0xffffffff


	//   ....[13]....
        /*028c*/ 	.word	0xffffffff


	//   ....[14]....
        /*0290*/ 	.word	0xffffffff


	//   ....[15]....
        /*0294*/ 	.word	0xffffffff


	//   ....[16]....
        /*0298*/ 	.word	0xffffffff


	//   ....[17]....
        /*029c*/ 	.word	0xffffffff


	//   ....[18]....
        /*02a0*/ 	.word	0xffffffff


	//   ....[19]....
        /*02a4*/ 	.word	0xffffffff


	//   ....[20]....
        /*02a8*/ 	.word	0xffffffff


	//   ....[21]....
        /*02ac*/ 	.word	0xffffffff


	//   ....[22]....
        /*02b0*/ 	.word	0xffffffff


	//   ....[23]....
        /*02b4*/ 	.word	0xffffffff


	//   ....[24]....
        /*02b8*/ 	.word	0xffffffff


	//   ....[25]....
        /*02bc*/ 	.word	0xffffffff


	//   ....[26]....
        /*02c0*/ 	.word	0xffffffff


	//   ....[27]....
        /*02c4*/ 	.word	0xffffffff


	//   ....[28]....
        /*02c8*/ 	.word	0xffffffff


	//   ....[29]....
        /*02cc*/ 	.word	0xffffffff


	//   ....[30]....
        /*02d0*/ 	.word	0xffffffff


	//   ....[31]....
        /*02d4*/ 	.word	0xffffffff


	//   ....[32]....
        /*02d8*/ 	.word	0xffffffff


	//   ....[33]....
        /*02dc*/ 	.word	0xffffffff


	//   ....[34]....
        /*02e0*/ 	.word	0xffffffff


	//   ....[35]....
        /*02e4*/ 	.word	0xffffffff


	//   ....[36]....
        /*02e8*/ 	.word	0xffffffff


	//   ....[37]....
        /*02ec*/ 	.word	0xffffffff


	//   ....[38]....
        /*02f0*/ 	.word	0xffffffff


	//   ....[39]....
        /*02f4*/ 	.word	0xffffffff


	//   ....[40]....
        /*02f8*/ 	.word	0xffffffff


	//   ....[41]....
        /*02fc*/ 	.word	0xffffffff


	//   ....[42]....
        /*0300*/ 	.word	0xffffffff


	//   ....[43]....
        /*0304*/ 	.word	0xffffffff


	//   ....[44]....
        /*0308*/ 	.word	0xffffffff


	//   ....[45]....
        /*030c*/ 	.word	0xffffffff


	//   ....[46]....
        /*0310*/ 	.word	0xffffffff


	//   ....[47]....
        /*0314*/ 	.word	0xffffffff


	//   ....[48]....
        /*0318*/ 	.word	0xffffffff


	//   ....[49]....
        /*031c*/ 	.word	0xffffffff


	//   ....[50]....
        /*0320*/ 	.word	0xffffffff


	//   ....[51]....
        /*0324*/ 	.word	0xffffffff


	//   ....[52]....
        /*0328*/ 	.word	0xffffffff


	//   ....[53]....
        /*032c*/ 	.word	0xffffffff


	//   ....[54]....
        /*0330*/ 	.word	0xffffffff


	//   ....[55]....
        /*0334*/ 	.word	0xffffffff


	//   ....[56]....
        /*0338*/ 	.word	0xffffffff


	//   ....[57]....
        /*033c*/ 	.word	0xffffffff


	//   ....[58]....
        /*0340*/ 	.word	0xffffffff


	//   ....[59]....
        /*0344*/ 	.word	0xffffffff


	//   ....[60]....
        /*0348*/ 	.word	0xffffffff


	//   ....[61]....
        /*034c*/ 	.word	0xffffffff


	//   ....[62]....
        /*0350*/ 	.word	0xffffffff


	//   ....[63]....
        /*0354*/ 	.word	0xffffffff


	//   ....[64]....
        /*0358*/ 	.word	0xffffffff


	//   ....[65]....
        /*035c*/ 	.word	0xffffffff


	//   ....[66]....
        /*0360*/ 	.word	0xffffffff


	//   ....[67]....
        /*0364*/ 	.word	0xffffffff


	//   ....[68]....
        /*0368*/ 	.word	0xffffffff


	//   ....[69]....
        /*036c*/ 	.word	0xffffffff


	//   ....[70]....
        /*0370*/ 	.word	0xffffffff


	//   ....[71]....
        /*0374*/ 	.word	0xffffffff


	//   ....[72]....
        /*0378*/ 	.word	0xffffffff


	//   ....[73]....
        /*037c*/ 	.word	0xffffffff


	//   ....[74]....
        /*0380*/ 	.word	0xffffffff


	//   ....[75]....
        /*0384*/ 	.word	0xffffffff


	//   ....[76]....
        /*0388*/ 	.word	0xffffffff


	//   ....[77]....
        /*038c*/ 	.word	0xffffffff


	//   ....[78]....
        /*0390*/ 	.word	0xffffffff


	//   ....[79]....
        /*0394*/ 	.word	0xffffffff


	//   ....[80]....
        /*0398*/ 	.word	0xffffffff


	//   ....[81]....
        /*039c*/ 	.word	0xffffffff


	//   ....[82]....
        /*03a0*/ 	.word	0xffffffff


	//   ....[83]....
        /*03a4*/ 	.word	0xffffffff


	//   ....[84]....
        /*03a8*/ 	.word	0xffffffff


	//   ....[85]....
        /*03ac*/ 	.word	0xffffffff


	//   ....[86]....
        /*03b0*/ 	.word	0xffffffff


	//   ....[87]....
        /*03b4*/ 	.word	0xffffffff


	//   ....[88]....
        /*03b8*/ 	.word	0xffffffff


	//   ....[89]....
        /*03bc*/ 	.word	0xffffffff


	//   ....[90]....
        /*03c0*/ 	.word	0xffffffff


	//   ....[91]....
        /*03c4*/ 	.word	0xffffffff


	//   ....[92]....
        /*03c8*/ 	.word	0xffffffff


	//   ....[93]....
        /*03cc*/ 	.word	0xffffffff


	//   ....[94]....
        /*03d0*/ 	.word	0xffffffff


	//   ....[95]....
        /*03d4*/ 	.word	0xffffffff


	//   ....[96]....
        /*03d8*/ 	.word	0xffffffff


	//   ....[97]....
        /*03dc*/ 	.word	0xffffffff


	//   ....[98]....
        /*03e0*/ 	.word	0xffffffff


	//   ....[99]....
        /*03e4*/ 	.word	0xffffffff


	//   ....[100]....
        /*03e8*/ 	.word	0xffffffff


	//   ....[101]....
        /*03ec*/ 	.word	0xffffffff


	//   ....[102]....
        /*03f0*/ 	.word	0xffffffff


	//   ....[103]....
        /*03f4*/ 	.word	0xffffffff


	//   ....[104]....
        /*03f8*/ 	.word	0xffffffff


	//   ....[105]....
        /*03fc*/ 	.word	0xffffffff


	//   ....[106]....
        /*0400*/ 	.word	0xffffffff


	//   ....[107]....
        /*0404*/ 	.word	0xffffffff


	//   ....[108]....
        /*0408*/ 	.word	0xffffffff


	//   ....[109]....
        /*040c*/ 	.word	0xffffffff


	//   ....[110]....
        /*0410*/ 	.word	0xffffffff


	//   ....[111]....
        /*0414*/ 	.word	0xffffffff


	//   ....[112]....
        /*0418*/ 	.word	0xffffffff


	//   ....[113]....
        /*041c*/ 	.word	0xffffffff


	//   ....[114]....
        /*0420*/ 	.word	0xffffffff


	//   ....[115]....
        /*0424*/ 	.word	0xffffffff


	//   ....[116]....
        /*0428*/ 	.word	0xffffffff


	//   ....[117]....
        /*042c*/ 	.word	0xffffffff


	//   ....[118]....
        /*0430*/ 	.word	0xffffffff


	//   ....[119]....
        /*0434*/ 	.word	0xffffffff


	//   ....[120]....
        /*0438*/ 	.word	0xffffffff


	//   ....[121]....
        /*043c*/ 	.word	0xffffffff


	//   ....[122]....
        /*0440*/ 	.word	0xffffffff


	//   ....[123]....
        /*0444*/ 	.word	0xffffffff


	//   ....[124]....
        /*0448*/ 	.word	0xffffffff


	//   ....[125]....
        /*044c*/ 	.word	0xffffffff


	//   ....[126]....
        /*0450*/ 	.word	0xffffffff


	//   ....[127]....
        /*0454*/ 	.word	0xffffffff


	//----- nvinfo : EIATTR_COOP_GROUP_INSTR_OFFSETS
	.align		4
.L_138:
        /*0458*/ 	.byte	0x04, 0x28
        /*045a*/ 	.short	(.L_140 - .L_139)


	//   ....[0]....
.L_139:
        /*045c*/ 	.word	0x00000de0


	//   ....[1]....
        /*0460*/ 	.word	0x00000e10


	//   ....[2]....
        /*0464*/ 	.word	0x00000e40


	//   ....[3]....
        /*0468*/ 	.word	0x00000e70


	//   ....[4]....
        /*046c*/ 	.word	0x00000ee0


	//   ....[5]....
        /*0470*/ 	.word	0x00000f10


	//   ....[6]....
        /*0474*/ 	.word	0x00001040


	//   ....[7]....
        /*0478*/ 	.word	0x00001050


	//   ....[8]....
        /*047c*/ 	.word	0x000014a0


	//   ....[9]....
        /*0480*/ 	.word	0x000014c0


	//   ....[10]....
        /*0484*/ 	.word	0x000014e0


	//   ....[11]....
        /*0488*/ 	.word	0x00001500


	//   ....[12]....
        /*048c*/ 	.word	0x00001880


	//   ....[13]....
        /*0490*/ 	.word	0x000018f0


	//   ....[14]....
        /*0494*/ 	.word	0x00001c40


	//   ....[15]....
        /*0498*/ 	.word	0x00001c50


	//   ....[16]....
        /*049c*/ 	.word	0x000028c0


	//   ....[17]....
        /*04a0*/ 	.word	0x000028d0


	//   ....[18]....
        /*04a4*/ 	.word	0x00002950


	//   ....[19]....
        /*04a8*/ 	.word	0x00002970


	//   ....[20]....
        /*04ac*/ 	.word	0x00002c30


	//   ....[21]....
        /*04b0*/ 	.word	0x00002e70


	//   ....[22]....
        /*04b4*/ 	.word	0x00003030


	//   ....[23]....
        /*04b8*/ 	.word	0x000037d0


	//   ....[24]....
        /*04bc*/ 	.word	0x00004150


	//   ....[25]....
        /*04c0*/ 	.word	0x00004220


	//   ....[26]....
        /*04c4*/ 	.word	0x00004260


	//   ....[27]....
        /*04c8*/ 	.word	0x000042b0


	//   ....[28]....
        /*04cc*/ 	.word	0x000042d0


	//   ....[29]....
        /*04d0*/ 	.word	0x00004360


	//   ....[30]....
        /*04d4*/ 	.word	0x00004460


	//   ....[31]....
        /*04d8*/ 	.word	0x000044c0


	//   ....[32]....
        /*04dc*/ 	.word	0x00005980


	//   ....[33]....
        /*04e0*/ 	.word	0x00005990


	//   ....[34]....
        /*04e4*/ 	.word	0x00005a70


	//   ....[35]....
        /*04e8*/ 	.word	0x00005a80


	//   ....[36]....
        /*04ec*/ 	.word	0x00006480


	//   ....[37]....
        /*04f0*/ 	.word	0x00006490


	//   ....[38]....
        /*04f4*/ 	.word	0x00006510


	//   ....[39]....
        /*04f8*/ 	.word	0x00006550


	//   ....[40]....
        /*04fc*/ 	.word	0x00006720


	//   ....[41]....
        /*0500*/ 	.word	0x000068f0


	//   ....[42]....
        /*0504*/ 	.word	0x00006ac0


	//   ....[43]....
        /*0508*/ 	.word	0x000070f0


	//   ....[44]....
        /*050c*/ 	.word	0x00007ad0


	//   ....[45]....
        /*0510*/ 	.word	0x00007b80


	//   ....[46]....
        /*0514*/ 	.word	0x00007bf0


	//   ....[47]....
        /*0518*/ 	.word	0x00007c90


	//   ....[48]....
        /*051c*/ 	.word	0x00007cb0


	//   ....[49]....
        /*0520*/ 	.word	0x00007d10


	//   ....[50]....
        /*0524*/ 	.word	0x00007e50


	//   ....[51]....
        /*0528*/ 	.word	0x00007e70


	//   ....[52]....
        /*052c*/ 	.word	0x00009c80


	//   ....[53]....
        /*0530*/ 	.word	0x00009c90


	//   ....[54]....
        /*0534*/ 	.word	0x00009d70


	//   ....[55]....
        /*0538*/ 	.word	0x00009d80


	//   ....[56]....
        /*053c*/ 	.word	0x0000a780


	//   ....[57]....
        /*0540*/ 	.word	0x0000a790


	//   ....[58]....
        /*0544*/ 	.word	0x0000a810


	//   ....[59]....
        /*0548*/ 	.word	0x0000a850


	//   ....[60]....
        /*054c*/ 	.word	0x0000ab00


	//   ....[61]....
        /*0550*/ 	.word	0x0000ab50


	//   ....[62]....
        /*0554*/ 	.word	0x0000abe0


	//   ....[63]....
        /*0558*/ 	.word	0x0000ac20


	//   ....[64]....
        /*055c*/ 	.word	0x0000ac50


	//   ....[65]....
        /*0560*/ 	.word	0x0000aca0


	//   ....[66]....
        /*0564*/ 	.word	0x0000ada0


	//   ....[67]....
        /*0568*/ 	.word	0x0000b180


	//   ....[68]....
        /*056c*/ 	.word	0x0000c810


	//   ....[69]....
        /*0570*/ 	.word	0x0000c830


	//   ....[70]....
        /*0574*/ 	.word	0x0000ca00


	//   ....[71]....
        /*0578*/ 	.word	0x0000ca10


	//   ....[72]....
        /*057c*/ 	.word	0x0000d3c0


	//   ....[73]....
        /*0580*/ 	.word	0x0000d3d0


	//   ....[74]....
        /*0584*/ 	.word	0x0000d450


	//   ....[75]....
        /*0588*/ 	.word	0x0000d490


	//   ....[76]....
        /*058c*/ 	.word	0x0000d600


	//   ....[77]....
        /*0590*/ 	.word	0x0000d820


	//   ....[78]....
        /*0594*/ 	.word	0x0000dd10


	//   ....[79]....
        /*0598*/ 	.word	0x0000e1b0


	//   ....[80]....
        /*059c*/ 	.word	0x0000eae0


	//   ....[81]....
        /*05a0*/ 	.word	0x0000ebc0


	//   ....[82]....
        /*05a4*/ 	.word	0x0000ebe0


	//   ....[83]....
        /*05a8*/ 	.word	0x0000ec80


	//   ....[84]....
        /*05ac*/ 	.word	0x0000eca0


	//   ....[85]....
        /*05b0*/ 	.word	0x0000ed00


	//   ....[86]....
        /*05b4*/ 	.word	0x0000ee40


	//   ....[87]....
        /*05b8*/ 	.word	0x0000ee60


	//   ....[88]....
        /*05bc*/ 	.word	0x00010670


	//   ....[89]....
        /*05c0*/ 	.word	0x00010680


	//   ....[90]....
        /*05c4*/ 	.word	0x00010690


	//   ....[91]....
        /*05c8*/ 	.word	0x000106a0


	//   ....[92]....
        /*05cc*/ 	.word	0x000106d0


	//   ....[93]....
        /*05d0*/ 	.word	0x000106f0


	//   ....[94]....
        /*05d4*/ 	.word	0x00010710


	//   ....[95]....
        /*05d8*/ 	.word	0x00010720


	//   ....[96]....
        /*05dc*/ 	.word	0x00011e80


	//   ....[97]....
        /*05e0*/ 	.word	0x00011e90


	//   ....[98]....
        /*05e4*/ 	.word	0x00011eb0


	//   ....[99]....
        /*05e8*/ 	.word	0x00011ec0


	//   ....[100]....
        /*05ec*/ 	.word	0x00011ed0


	//   ....[101]....
        /*05f0*/ 	.word	0x00011ee0


	//   ....[102]....
        /*05f4*/ 	.word	0x00011ef0


	//   ....[103]....
        /*05f8*/ 	.word	0x00011f00


	//   ....[104]....
        /*05fc*/ 	.word	0x00011f30


	//   ....[105]....
        /*0600*/ 	.word	0x00011f50


	//   ....[106]....
        /*0604*/ 	.word	0x00012170


	//   ....[107]....
        /*0608*/ 	.word	0x000121a0


	//   ....[108]....
        /*060c*/ 	.word	0x000122f0


	//   ....[109]....
        /*0610*/ 	.word	0x00012320


	//   ....[110]....
        /*0614*/ 	.word	0x00012470


	//   ....[111]....
        /*0618*/ 	.word	0x00012490


	//   ....[112]....
        /*061c*/ 	.word	0x00012b30


	//   ....[113]....
        /*0620*/ 	.word	0x00012b50


	//   ....[114]....
        /*0624*/ 	.word	0x00012ca0


	//   ....[115]....
        /*0628*/ 	.word	0x00012cd0


	//   ....[116]....
        /*062c*/ 	.word	0x00012e00


	//   ....[117]....
        /*0630*/ 	.word	0x00012e30


	//   ....[118]....
        /*0634*/ 	.word	0x00012f60


	//   ....[119]....
        /*0638*/ 	.word	0x00012f80


	//   ....[120]....
        /*063c*/ 	.word	0x000130d0


	//   ....[121]....
        /*0640*/ 	.word	0x00013110


	//   ....[122]....
        /*0644*/ 	.word	0x00013150


	//   ....[123]....
        /*0648*/ 	.word	0x00013190


	//   ....[124]....
        /*064c*/ 	.word	0x000131e0


	//   ....[125]....
        /*0650*/ 	.word	0x00013220


	//   ....[126]....
        /*0654*/ 	.word	0x00013260


	//   ....[127]....
        /*0658*/ 	.word	0x000132a0


	//----- nvinfo : EIATTR_EXIT_INSTR_OFFSETS
	.align		4
.L_140:
        /*065c*/ 	.byte	0x04, 0x1c
        /*065e*/ 	.short	(.L_142 - .L_141)


	//   ....[0]....
.L_141:
        /*0660*/ 	.word	0x00000040


	//   ....[1]....
        /*0664*/ 	.word	0x000124a0


	//   ....[2]....
        /*0668*/ 	.word	0x00012570


	//   ....[3]....
        /*066c*/ 	.word	0x000125d0


	//   ....[4]....
        /*0670*/ 	.word	0x00012f90


	//   ....[5]....
        /*0674*/ 	.word	0x00013040


	//   ....[6]....
        /*0678*/ 	.word	0x000130a0


	//----- nvinfo : EIATTR_CTAIDZ_USED
	.align		4
.L_142:
        /*067c*/ 	.byte	0x01, 0x04
	.zero		2


	//----- nvinfo : EIATTR_MAX_THREADS
	.align		4
        /*0680*/ 	.byte	0x04, 0x05
        /*0682*/ 	.short	(.L_144 - .L_143)
.L_143:
        /*0684*/ 	.word	0x00000080
        /*0688*/ 	.word	0x00000001
        /*068c*/ 	.word	0x00000001


	//----- nvinfo : EIATTR_CRS_STACK_SIZE
	.align		4
.L_144:
        /*0690*/ 	.byte	0x04, 0x1e
        /*0692*/ 	.short	(.L_146 - .L_145)
.L_145:
        /*0694*/ 	.word	0x00000000
.L_146:


//--------------------- .nv.info._ZN7cutlass13device_kernelIN5flash19enable_sm80_to_sm89INS1_16FlashAttnFwdSm80INS1_25CollectiveMainloopFwdSm80ILi4ELi1ELb0EN4cute5tupleIJNS5_1CILi128EEENS7_ILi48EEENS7_ILi96EEEEEELi96ENS_10bfloat16_tEfNS_4arch4Sm80ELb0ELb1ELb0ELb1ELb1ELb0ELb1ELb0EEENS1_21CollectiveEpilogueFwdINS6_IJS8_SA_S9_EEENS6_IJNS7_ILi1EEESI_SI_EEESC_SE_Li128ELb1ELb1ELb0ELb0EEENS1_19SingleTileSchedulerILb1ELb0ELb1ELi128EEEEEEEEEvNT_6ParamsE --------------------------
	.section	.nv.info._ZN7cutlass13device_kernelIN5flash19enable_sm80_to_sm89INS1_16FlashAttnFwdSm80INS1_25CollectiveMainloopFwdSm80ILi4ELi1ELb0EN4cute5tupleIJNS5_1CILi128EEENS7_ILi48EEENS7_ILi96EEEEEELi96ENS_10bfloat16_tEfNS_4arch4Sm80ELb0ELb1ELb0ELb1ELb1ELb0ELb1ELb0EEENS1_21CollectiveEpilogueFwdINS6_IJS8_SA_S9_EEENS6_IJNS7_ILi1EEESI_SI_EEESC_SE_Li128ELb1ELb1ELb0ELb0EEENS1_19SingleTileSchedulerILb1ELb0ELb1ELi128EEEEEEEEEvNT_6ParamsE,"",@"SHT_CUDA_INFO"
	.sectionflags	@""
	.align	4


	//----- nvinfo : EIATTR_CUDA_API_VERSION
	.align		4
        /*0000*/ 	.byte	0x04, 0x37
        /*0002*/ 	.short	(.L_148 - .L_147)
.L_147:
        /*0004*/ 	.word	0x00000082


	//----- nvinfo : EIATTR_SW2861232_WAR
	.align		4
.L_148:
        /*0008*/ 	.byte	0x01, 0x35
	.zero		2


	//----- nvinfo : EIATTR_PARAM_CBANK
	.align		4
        /*000c*/ 	.byte	0x04, 0x0a
        /*000e*/ 	.short	(.L_150 - .L_149)
	.align		4
.L_149:
        /*0010*/ 	.word	index@(.nv.constant0._ZN7cutlass13device_kernelIN5flash19enable_sm80_to_sm89INS1_16FlashAttnFwdSm80INS1_25CollectiveMainloopFwdSm80ILi4ELi1ELb0EN4cute5tupleIJNS5_1CILi128EEENS7_ILi48EEENS7_ILi96EEEEEELi96ENS_10bfloat16_tEfNS_4arch4Sm80ELb0ELb1ELb0ELb1ELb1ELb0ELb1ELb0EEENS1_21CollectiveEpilogueFwdINS6_IJS8_SA_S9_EEENS6_IJNS7_ILi1EEESI_SI_EEESC_SE_Li128ELb1ELb1ELb0ELb0EEENS1_19SingleTileSchedulerILb1ELb0ELb1ELi128EEEEEEEEEvNT_6ParamsE)
        /*0014*/ 	.short	0x0160
        /*0016*/ 	.short	0x0418


	//----- nvinfo : EIATTR_CBANK_PARAM_SIZE
	.align		4
.L_150:
        /*0018*/ 	.byte	0x03, 0x19
        /*001a*/ 	.short	0x0418


	//----- nvinfo : EIATTR_KPARAM_INFO
	.align		4
        /*001c*/ 	.byte	0x04, 0x17
        /*001e*/ 	.short	(.L_152 - .L_151)
.L_151:
        /*0020*/ 	.word	0x00000000
        /*0024*/ 	.short	0x0000
        /*0026*/ 	.short	0x0000
        /*0028*/ 	.byte	0x00, 0xf0, 0x61, 0x10


	//----- nvinfo : EIATTR_MAXREG_COUNT
	.align		4
.L_152:
        /*002c*/ 	.byte	0x03, 0x1b
        /*002e*/ 	.short	0x00ff


	//----- nvinfo : EIATTR_NUM_BARRIERS
	.align		4
        /*0030*/ 	.byte	0x02, 0x4c
        /*0032*/ 	.byte	0x02
	.zero		1


	//----- nvinfo : EIATTR_ANNOTATIONS
	.align		4
        /*0034*/ 	.byte	0x04, 0x55
        /*0036*/ 	.short	(.L_154 - .L_153)


	//   ....[0]....
.L_153:
        /* <DEDUP_REMOVED lines=44> */


	//----- nvinfo : EIATTR_MERCURY_ISA_VERSION
	.align		4
.L_154:
        /*02e0*/ 	.byte	0x03, 0x5f
        /*02e2*/ 	.short	0x0000


	//----- nvinfo : EIATTR_COOP_GROUP_MASK_REGIDS
	.align		4
        /*02e4*/ 	.byte	0x04, 0x29
        /*02e6*/ 	.short	(.L_156 - .L_155)


	//   ....[0]....
.L_155:
        /*02e8*/ 	.word	0xffffffff


	//   ....[1]....
        /*02ec*/ 	.word	0xffffffff


	//   ....[2]....
        /*02f0*/ 	.word	0xffffffff


	//   ....[3]....
        /*02f4*/ 	.word	0xffffffff


	//   ....[4]....
        /*02f8*/ 	.word	0xffffffff


	//   ....[5]....
        /*02fc*/ 	.word	0xffffffff


	//   ....[6]....
        /*0300*/ 	.word	0xffffffff


	//   ....[7]....
        /*0304*/ 	.word	0xffffffff


	//   ....[8]....
        /*0308*/ 	.word	0xffffffff


	//   ....[9]....
        /*030c*/ 	.word	0xffffffff


	//   ....[10]....
        /*0310*/ 	.word	0xffffffff


	//   ....[11]....
        /*0314*/ 	.word	0xffffffff


	//   ....[12]....
        /*0318*/ 	.word	0xffffffff


	//   ....[13]....
        /*031c*/ 	.word	0xffffffff


	//   ....[14]....
        /*0320*/ 	.word	0xffffffff


	//   ....[15]....
        /*0324*/ 	.word	0xffffffff


	//   ....[16]....
        /*0328*/ 	.word	0xffffffff


	//   ....[17]....
        /*032c*/ 	.word	0xffffffff


	//   ....[18]....
        /*0330*/ 	.word	0xffffffff


	//   ....[19]....
        /*0334*/ 	.word	0xffffffff


	//   ....[20]....
        /*0338*/ 	.word	0xffffffff


	//   ....[21]....
        /*033c*/ 	.word	0xffffffff


	//   ....[22]....
        /*0340*/ 	.word	0xffffffff


	//   ....[23]....
        /*0344*/ 	.word	0xffffffff


	//   ....[24]....
        /*0348*/ 	.word	0xffffffff


	//   ....[25]....
        /*034c*/ 	.word	0xffffffff


	//   ....[26]....
        /*0350*/ 	.word	0xffffffff


	//   ....[27]....
        /*0354*/ 	.word	0xffffffff


	//   ....[28]....
        /*0358*/ 	.word	0xffffffff


	//   ....[29]....
        /*035c*/ 	.word	0xffffffff


	//   ....[30]....
        /*0360*/ 	.word	0xffffffff


	//   ....[31]....
        /*0364*/ 	.word	0xffffffff


	//   ....[32]....
        /*0368*/ 	.word	0xffffffff


	//   ....[33]....
        /*036c*/ 	.word	0xffffffff


	//   ....[34]....
        /*0370*/ 	.word	0xffffffff


	//   ....[35]....
        /*0374*/ 	.word	0xffffffff


	//   ....[36]....
        /*0378*/ 	.word	0xffffffff


	//   ....[37]....
        /*037c*/ 	.word	0xffffffff


	//   ....[38]....
        /*0380*/ 	.word	0xffffffff


	//   ....[39]....
        /*0384*/ 	.word	0xffffffff


	//   ....[40]....
        /*0388*/ 	.word	0xffffffff


	//   ....[41]....
        /*038c*/ 	.word	0xffffffff


	//   ....[42]....
        /*0390*/ 	.word	0xffffffff


	//   ....[43]....
        /*0394*/ 	.word	0xffffffff


	//   ....[44]....
        /*0398*/ 	.word	0xffffffff


	//   ....[45]....
        /*039c*/ 	.word	0xffffffff


	//   ....[46]....
        /*03a0*/ 	.word	0xffffffff


	//   ....[47]....
        /*03a4*/ 	.word	0xffffffff


	//   ....[48]....
        /*03a8*/ 	.word	0xffffffff


	//   ....[49]....
        /*03ac*/ 	.word	0xffffffff


	//   ....[50]....
        /*03b0*/ 	.word	0xffffffff


	//   ....[51]....
        /*03b4*/ 	.word	0xffffffff


	//   ....[52]....
        /*03b8*/ 	.word	0xffffffff


	//   ....[53]....
        /*03bc*/ 	.word	0xffffffff


	//   ....[54]....
        /*03c0*/ 	.word	0xffffffff


	//   ....[55]....
        /*03c4*/ 	.word	0xffffffff


	//   ....[56]....
        /*03c8*/ 	.word	0xffffffff


	//   ....[57]....
        /*03cc*/ 	.word	0xffffffff


	//   ....[58]....
        /*03d0*/ 	.word	0xffffffff


	//   ....[59]....
        /*03d4*/ 	.word	0xffffffff


	//   ....[60]....
        /*03d8*/ 	.word	0xffffffff


	//   ....[61]....
        /*03dc*/ 	.word	0xffffffff


	//   ....[62]....
        /*03e0*/ 	.word	0xffffffff


	//   ....[63]....
        /*03e4*/ 	.word	0xffffffff


	//   ....[64]....
        /*03e8*/ 	.word	0xffffffff


	//   ....[65]....
        /*03ec*/ 	.word	0xffffffff


	//   ....[66]....
        /*03f0*/ 	.word	0xffffffff


	//   ....[67]....
        /*03f4*/ 	.word	0xffffffff


	//   ....[68]....
        /*03f8*/ 	.word	0xffffffff


	//   ....[69]....
        /*03fc*/ 	.word	0xffffffff


	//   ....[70]....
        /*0400*/ 	.word	0xffffffff


	//   ....[71]....
        /*0404*/ 	.word	0xffffffff


	//   ....[72]....
        /*0408*/ 	.word	0xffffffff


	//   ....[73]....
        /*040c*/ 	.word	0xffffffff


	//   ....[74]....
        /*0410*/ 	.word	0xffffffff


	//   ....[75]....
        /*0414*/ 	.word	0xffffffff


	//   ....[76]....
        /*0418*/ 	.word	0xffffffff


	//   ....[77]....
        /*041c*/ 	.word	0xffffffff


	//   ....[78]....
        /*0420*/ 	.word	0xffffffff


	//   ....[79]....
        /*0424*/ 	.word	0xffffffff


	//   ....[80]....
        /*0428*/ 	.word	0xffffffff


	//   ....[81]....
        /*042c*/ 	.word	0xffffffff


	//   ....[82]....
        /*0430*/ 	.word	0xffffffff


	//   ....[83]....
        /*0434*/ 	.word	0xffffffff


	//   ....[84]....
        /*0438*/ 	.word	0xffffffff


	//   ....[85]....
        /*043c*/ 	.word	0xffffffff


	//   ....[86]....
        /*0440*/ 	.word	0xffffffff


	//   ....[87]....
        /*0444*/ 	.word	0xffffffff


	//   ....[88]....
        /*0448*/ 	.word	0xffffffff


	//   ....[89]....
        /*044c*/ 	.word	0xffffffff


	//   ....[90]....
        /*0450*/ 	.word	0xffffffff


	//   ....[91]....
        /*0454*/ 	.word	0xffffffff


	//   ....[92]....
        /*0458*/ 	.word	0xffffffff


	//   ....[93]....
        /*045c*/ 	.word	0xffffffff


	//   ....[94]....
        /*0460*/ 	.word	0xffffffff


	//   ....[95]....
        /*0464*/ 	.word	0xffffffff


	//   ....[96]....
        /*0468*/ 	.word	0xffffffff


	//   ....[97]....
        /*046c*/ 	.word	0xffffffff


	//   ....[98]....
        /*0470*/ 	.word	0xffffffff


	//   ....[99]....
        /*0474*/ 	.word	0xffffffff


	//   ....[100]....
        /*0478*/ 	.word	0xffffffff


	//   ....[101]....
        /*047c*/ 	.word	0xffffffff


	//   ....[102]....
        /*0480*/ 	.word	0xffffffff


	//   ....[103]....
        /*0484*/ 	.word	0xffffffff


	//   ....[104]....
        /*0488*/ 	.word	0xffffffff


	//   ....[105]....
        /*048c*/ 	.word	0xffffffff


	//   ....[106]....
        /*0490*/ 	.word	0xffffffff


	//   ....[107]....
        /*0494*/ 	.word	0xffffffff


	//   ....[108]....
        /*0498*/ 	.word	0xffffffff


	//   ....[109]....
        /*049c*/ 	.word	0xffffffff


	//   ....[110]....
        /*04a0*/ 	.word	0xffffffff


	//   ....[111]....
        /*04a4*/ 	.word	0xffffffff


	//   ....[112]....
        /*04a8*/ 	.word	0xffffffff


	//   ....[113]....
        /*04ac*/ 	.word	0xffffffff


	//   ....[114]....
        /*04b0*/ 	.word	0xffffffff


	//   ....[115]....
        /*04b4*/ 	.word	0xffffffff


	//   ....[116]....
        /*04b8*/ 	.word	0xffffffff


	//   ....[117]....
        /*04bc*/ 	.word	0xffffffff


	//   ....[118]....
        /*04c0*/ 	.word	0xffffffff


	//   ....[119]....
        /*04c4*/ 	.word	0xffffffff


	//   ....[120]....
        /*04c8*/ 	.word	0xffffffff


	//   ....[121]....
        /*04cc*/ 	.word	0xffffffff


	//   ....[122]....
        /*04d0*/ 	.word	0xffffffff


	//   ....[123]....
        /*04d4*/ 	.word	0xffffffff


	//   ....[124]....
        /*04d8*/ 	.word	0xffffffff


	//   ....[125]....
        /*04dc*/ 	.word	0xffffffff


	//   ....[126]....
        /*04e0*/ 	.word	0xffffffff


	//   ....[127]....
        /*04e4*/ 	.word	0xffffffff


	//   ....[128]....
        /*04e8*/ 	.word	0xffffffff


	//----- nvinfo : EIATTR_COOP_GROUP_INSTR_OFFSETS
	.align		4
.L_156:
        /*04ec*/ 	.byte	0x04, 0x28
        /*04ee*/ 	.short	(.L_158 - .L_157)


	//   ....[0]....
.L_157:
        /*04f0*/ 	.word	0x00000090


	//   ....[1]....
        /*04f4*/ 	.word	0x00001310


	//   ....[2]....
        /*04f8*/ 	.word	0x00001350


	//   ....[3]....
        /*04fc*/ 	.word	0x000014f0


	//   ....[4]....
        /*0500*/ 	.word	0x00001520


	//   ....[5]....
        /*0504*/ 	.word	0x00001640


	//   ....[6]....
        /*0508*/ 	.word	0x00001670


	//   ....[7]....
        /*050c*/ 	.word	0x00001780


	//   ....[8]....
        /*0510*/ 	.word	0x000017c0


	//   ....[9]....
        /*0514*/ 	.word	0x00001c30


	//   ....[10]....
        /*0518*/ 	.word	0x00001c50


	//   ....[11]....
        /*051c*/ 	.word	0x00001c70


	//   ....[12]....
        /*0520*/ 	.word	0x00001c80


	//   ....[13]....
        /*0524*/ 	.word	0x00001ee0


	//   ....[14]....
        /*0528*/ 	.word	0x00002030


	//   ....[15]....
        /*052c*/ 	.word	0x00002340


	//   ....[16]....
        /*0530*/ 	.word	0x00002350


	//   ....[17]....
        /*0534*/ 	.word	0x00003010


	//   ....[18]....
        /*0538*/ 	.word	0x00003040


	//   ....[19]....
        /*053c*/ 	.word	0x00003140


	//   ....[20]....
        /*0540*/ 	.word	0x00003160


	//   ....[21]....
        /*0544*/ 	.word	0x00003410


	//   ....[22]....
        /*0548*/ 	.word	0x00003620


	//   ....[23]....
        /*054c*/ 	.word	0x000037c0


	//   ....[24]....
        /*0550*/ 	.word	0x00003f40


	//   ....[25]....
        /*0554*/ 	.word	0x00004780


	//   ....[26]....
        /*0558*/ 	.word	0x000047c0


	//   ....[27]....
        /*055c*/ 	.word	0x000048c0


	//   ....[28]....
        /*0560*/ 	.word	0x000048f0


	//   ....[29]....
        /*0564*/ 	.word	0x000049f0


	//   ....[30]....
        /*0568*/ 	.word	0x00004a50


	//   ....[31]....
        /*056c*/ 	.word	0x00004bf0


	//   ....[32]....
        /*0570*/ 	.word	0x00004c40


	//   ....[33]....
        /*0574*/ 	.word	0x00006230


	//   ....[34]....
        /*0578*/ 	.word	0x00006240


	//   ....[35]....
        /*057c*/ 	.word	0x00006320


	//   ....[36]....
        /*0580*/ 	.word	0x00006330


	//   ....[37]....
        /*0584*/ 	.word	0x00006d70


	//   ....[38]....
        /*0588*/ 	.word	0x00006da0


	//   ....[39]....
        /*058c*/ 	.word	0x00006e60


	//   ....[40]....
        /*0590*/ 	.word	0x00006ea0


	//   ....[41]....
        /*0594*/ 	.word	0x00007050


	//   ....[42]....
        /*0598*/ 	.word	0x00007210


	//   ....[43]....
        /*059c*/ 	.word	0x000073d0


	//   ....[44]....
        /*05a0*/ 	.word	0x000079f0


	//   ....[45]....
        /*05a4*/ 	.word	0x00008300


	//   ....[46]....
        /*05a8*/ 	.word	0x00008340


	//   ....[47]....
        /*05ac*/ 	.word	0x000084a0


	//   ....[48]....
        /*05b0*/ 	.word	0x000084c0


	//   ....[49]....
        /*05b4*/ 	.word	0x000085e0


	//   ....[50]....
        /*05b8*/ 	.word	0x00008600


	//   ....[51]....
        /*05bc*/ 	.word	0x00008740


	//   ....[52]....
        /*05c0*/ 	.word	0x00008760


	//   ....[53]....
        /*05c4*/ 	.word	0x0000a610


	//   ....[54]....
        /*05c8*/ 	.word	0x0000a620


	//   ....[55]....
        /*05cc*/ 	.word	0x0000a700


	//   ....[56]....
        /*05d0*/ 	.word	0x0000a710


	//   ....[57]....
        /*05d4*/ 	.word	0x0000b190


	//   ....[58]....
        /*05d8*/ 	.word	0x0000b1b0


	//   ....[59]....
        /*05dc*/ 	.word	0x0000b230


	//   ....[60]....
        /*05e0*/ 	.word	0x0000b270


	//   ....[61]....
        /*05e4*/ 	.word	0x0000b580


	//   ....[62]....
        /*05e8*/ 	.word	0x0000b5d0


	//   ....[63]....
        /*05ec*/ 	.word	0x0000b600


	//   ....[64]....
        /*05f0*/ 	.word	0x0000b630


	//   ....[65]....
        /*05f4*/ 	.word	0x0000b670


	//   ....[66]....
        /*05f8*/ 	.word	0x0000b6a0


	//   ....[67]....
        /*05fc*/ 	.word	0x0000b800


	//   ....[68]....
        /*0600*/ 	.word	0x0000bbb0


	//   ....[69]....
        /*0604*/ 	.word	0x0000d2b0


	//   ....[70]....
        /*0608*/ 	.word	0x0000d2e0


	//   ....[71]....
        /*060c*/ 	.word	0x0000d470


	//   ....[72]....
        /*0610*/ 	.word	0x0000d480


	//   ....[73]....
        /*0614*/ 	.word	0x0000deb0


	//   ....[74]....
        /*0618*/ 	.word	0x0000ded0


	//   ....[75]....
        /*061c*/ 	.word	0x0000df50


	//   ....[76]....
        /*0620*/ 	.word	0x0000df90


	//   ....[77]....
        /*0624*/ 	.word	0x0000e0e0


	//   ....[78]....
        /*0628*/ 	.word	0x0000e2e0


	//   ....[79]....
        /*062c*/ 	.word	0x0000e7b0


	//   ....[80]....
        /*0630*/ 	.word	0x0000ec30


	//   ....[81]....
        /*0634*/ 	.word	0x0000f460


	//   ....[82]....
        /*0638*/ 	.word	0x0000f4a0


	//   ....[83]....
        /*063c*/ 	.word	0x0000f600


	//   ....[84]....
        /*0640*/ 	.word	0x0000f620


	//   ....[85]....
        /*0644*/ 	.word	0x0000f740


	//   ....[86]....
        /*0648*/ 	.word	0x0000f760


	//   ....[87]....
        /*064c*/ 	.word	0x0000f8a0


	//   ....[88]....
        /*0650*/ 	.word	0x0000f8c0


	//   ....[89]....
        /*0654*/ 	.word	0x000110b0


	//   ....[90]....
        /*0658*/ 	.word	0x000110c0


	//   ....[91]....
        /*065c*/ 	.word	0x000110d0


	//   ....[92]....
        /*0660*/ 	.word	0x000110e0


	//   ....[93]....
        /*0664*/ 	.word	0x00011110


	//   ....[94]....
        /*0668*/ 	.word	0x00011130


	//   ....[95]....
        /*066c*/ 	.word	0x00011150


	//   ....[96]....
        /*0670*/ 	.word	0x00011160


	//   ....[97]....
        /*0674*/ 	.word	0x00012860


	//   ....[98]....
        /*0678*/ 	.word	0x00012890


	//   ....[99]....
        /*067c*/ 	.word	0x000128c0


	//   ....[100]....
        /*0680*/ 	.word	0x000128e0


	//   ....[101]....
        /*0684*/ 	.word	0x000128f0


	//   ....[102]....
        /*0688*/ 	.word	0x00012900


	//   ....[103]....
        /*068c*/ 	.word	0x00012910


	//   ....[104]....
        /*0690*/ 	.word	0x00012920


	//   ....[105]....
        /*0694*/ 	.word	0x00012b40


	//   ....[106]....
        /*0698*/ 	.word	0x00012b50


	//   ....[107]....
        /*069c*/ 	.word	0x00012cd0


	//   ....[108]....
        /*06a0*/ 	.word	0x00012d00


	//   ....[109]....
        /*06a4*/ 	.word	0x00012e50


	//   ....[110]....
        /*06a8*/ 	.word	0x00012e80


	//   ....[111]....
        /*06ac*/ 	.word	0x00012fd0


	//   ....[112]....
        /*06b0*/ 	.word	0x00012ff0


	//   ....[113]....
        /*06b4*/ 	.word	0x000137e0


	//   ....[114]....
        /*06b8*/ 	.word	0x00013800


	//   ....[115]....
        /*06bc*/ 	.word	0x00013950


	//   ....[116]....
        /*06c0*/ 	.word	0x00013980


	//   ....[117]....
        /*06c4*/ 	.word	0x00013ab0


	//   ....[118]....
        /*06c8*/ 	.word	0x00013ae0


	//   ....[119]....
        /*06cc*/ 	.word	0x00013c10


	//   ....[120]....
        /*06d0*/ 	.word	0x00013c30


	//   ....[121]....
        /*06d4*/ 	.word	0x00013d90


	//   ....[122]....
        /*06d8*/ 	.word	0x00013de0


	//   ....[123]....
        /*06dc*/ 	.word	0x00013e30


	//   ....[124]....
        /*06e0*/ 	.word	0x00013e80


	//   ....[125]....
        /*06e4*/ 	.word	0x00013ee0


	//   ....[126]....
        /*06e8*/ 	.word	0x00013f30


	//   ....[127]....
        /*06ec*/ 	.word	0x00013f80


	//   ....[128]....
        /*06f0*/ 	.word	0x00013fd0


	//----- nvinfo : EIATTR_EXIT_INSTR_OFFSETS
	.align		4
.L_158:
        /*06f4*/ 	.byte	0x04, 0x1c
        /*06f6*/ 	.short	(.L_160 - .L_159)


	//   ....[0]....
.L_159:
        /*06f8*/ 	.word	0x00000370


	//   ....[1]....
        /*06fc*/ 	.word	0x00013000


	//   ....[2]....
        /*0700*/ 	.word	0x000130d0


	//   ....[3]....
        /*0704*/ 	.word	0x00013130


	//   ....[4]....
        /*0708*/ 	.word	0x00013c40


	//   ....[5]....
        /*070c*/ 	.word	0x00013cf0


	//   ....[6]....
        /*0710*/ 	.word	0x00013d50


	//----- nvinfo : EIATTR_CTAIDZ_USED
	.align		4
.L_160:
        /*0714*/ 	.byte	0x01, 0x04
	.zero		2


	//----- nvinfo : EIATTR_MAX_THREADS
	.align		4
        /*0718*/ 	.byte	0x04, 0x05
        /*071a*/ 	.short	(.L_162 - .L_161)
.L_161:
        /*071c*/ 	.word	0x00000080
        /*0720*/ 	.word	0x00000001
        /*0724*/ 	.word	0x00000001


	//----- nvinfo : EIATTR_CRS_STACK_SIZE
	.align		4
.L_162:
        /*0728*/ 	.byte	0x04, 0x1e
        /*072a*/ 	.short	(.L_164 - .L_163)
.L_163:
        /*072c*/ 	.word	0x00000000
.L_164:


//--------------------- .nv.info._ZN7cutlass13device_kernelIN5flash19enable_sm80_to_sm89INS1_16FlashAttnFwdSm80INS1_25CollectiveMainloopFwdSm80ILi4ELi1ELb0EN4cute5tupleIJNS5_1CILi128EEENS7_ILi48EEENS7_ILi96EEEEEELi96ENS_10bfloat16_tEfNS_4arch4Sm80ELb0ELb1ELb0ELb1ELb1ELb1ELb1ELb0EEENS1_21CollectiveEpilogueFwdINS6_IJS8_SA_S9_EEENS6_IJNS7_ILi1EEESI_SI_EEESC_SE_Li128ELb1ELb1ELb0ELb0EEENS1_19SingleTileSchedulerILb1ELb0ELb1ELi128EEEEEEEEEvNT_6ParamsE --------------------------
	.section	.nv.info._ZN7cutlass13device_kernelIN5flash19enable_sm80_to_sm89INS1_16FlashAttnFwdSm80INS1_25CollectiveMainloopFwdSm80ILi4ELi1ELb0EN4cute5tupleIJNS5_1CILi128EEENS7_ILi48EEENS7_ILi96EEEEEELi96ENS_10bfloat16_tEfNS_4arch4Sm80ELb0ELb1ELb0ELb1ELb1ELb1ELb1ELb0EEENS1_21CollectiveEpilogueFwdINS6_IJS8_SA_S9_EEENS6_IJNS7_ILi1EEESI_SI_EEESC_SE_Li128ELb1ELb1ELb0ELb0EEENS1_19SingleTileSchedulerILb1ELb0ELb1ELi128EEEEEEEEEvNT_6ParamsE,"",@"SHT_CUDA_INFO"
	.sectionflags	@""
	.align	4


	//----- nvinfo : EIATTR_CUDA_API_VERSION
	.align		4
        /*0000*/ 	.byte	0x04, 0x37
        /*0002*/ 	.short	(.L_166 - .L_165)
.L_165:
        /*0004*/ 	.word	0x00000082


	//----- nvinfo : EIATTR_SW2861232_WAR
	.align		4
.L_166:
        /*0008*/ 	.byte	0x01, 0x35
	.zero		2


	//----- nvinfo : EIATTR_PARAM_CBANK
	.align		4
        /*000c*/ 	.byte	0x04, 0x0a
        /*000e*/ 	.short	(.L_168 - .L_167)
	.align		4
.L_167:
        /*0010*/ 	.word	index@(.nv.constant0._ZN7cutlass13device_kernelIN5flash19enable_sm80_to_sm89INS1_16FlashAttnFwdSm80INS1_25CollectiveMainloopFwdSm80ILi4ELi1ELb0EN4cute5tupleIJNS5_1CILi128EEENS7_ILi48EEENS7_ILi96EEEEEELi96ENS_10bfloat16_tEfNS_4arch4Sm80ELb0ELb1ELb0ELb1ELb1ELb1ELb1ELb0EEENS1_21CollectiveEpilogueFwdINS6_IJS8_SA_S9_EEENS6_IJNS7_ILi1EEESI_SI_EEESC_SE_Li128ELb1ELb1ELb0ELb0EEENS1_19SingleTileSchedulerILb1ELb0ELb1ELi128EEEEEEEEEvNT_6ParamsE)
        /*0014*/ 	.short	0x0160
        /*0016*/ 	.short	0x0418


	//----- nvinfo : EIATTR_CBANK_PARAM_SIZE
	.align		4
.L_168:
        /*0018*/ 	.byte	0x03, 0x19
        /*001a*/ 	.short	0x0418


	//----- nvinfo : EIATTR_KPARAM_INFO
	.align		4
        /*001c*/ 	.byte	0x04, 0x17
        /*001e*/ 	.short	(.L_170 - .L_169)
.L_169:
        /*0020*/ 	.word	0x00000000
        /*0024*/ 	.short	0x0000
        /*0026*/ 	.short	0x0000
        /*0028*/ 	.byte	0x00, 0xf0, 0x61, 0x10


	//----- nvinfo : EIATTR_MAXREG_COUNT
	.align		4
.L_170:
        /*002c*/ 	.byte	0x03, 0x1b
        /*002e*/ 	.short	0x00ff


	//----- nvinfo : EIATTR_NUM_BARRIERS
	.align		4
        /*0030*/ 	.byte	0x02, 0x4c
        /*0032*/ 	.byte	0x02
	.zero		1


	//----- nvinfo : EIATTR_ANNOTATIONS
	.align		4
        /*0034*/ 	.byte	0x04, 0x55
        /*0036*/ 	.short	(.L_172 - .L_171)


	//   ....[0]....
.L_171:
        /* <DEDUP_REMOVED lines=52> */


	//----- nvinfo : EIATTR_MERCURY_ISA_VERSION
	.align		4
.L_172:
        /*0360*/ 	.byte	0x03, 0x5f
        /*0362*/ 	.short	0x0000


	//----- nvinfo : EIATTR_COOP_GROUP_MASK_REGIDS
	.align		4
        /*0364*/ 	.byte	0x04, 0x29
        /*0366*/ 	.short	(.L_174 - .L_173)


	//   ....[0]....
.L_173:
        /*0368*/ 	.word	0xffffffff


	//   ....[1]....
        /*036c*/ 	.word	0xffffffff


	//   ....[2]....
        /*0370*/ 	.word	0xffffffff


	//   ....[3]....
        /*0374*/ 	.word	0xffffffff


	//   ....[4]....
        /*0378*/ 	.word	0xffffffff


	//   ....[5]....
        /*037c*/ 	.word	0xffffffff


	//   ....[6]....
        /*0380*/ 	.word	0xffffffff


	//   ....[7]....
        /*0384*/ 	.word	0xffffffff


	//   ....[8]....
        /*0388*/ 	.word	0xffffffff


	//   ....[9]....
        /*038c*/ 	.word	0xffffffff


	//   ....[10]....
        /*0390*/ 	.word	0xffffffff


	//   ....[11]....
        /*0394*/ 	.word	0xffffffff


	//   ....[12]....
        /*0398*/ 	.word	0xffffffff


	//   ....[13]....
        /*039c*/ 	.word	0xffffffff


	//   ....[14]....
        /*03a0*/ 	.word	0xffffffff


	//   ....[15]....
        /*03a4*/ 	.word	0xffffffff


	//   ....[16]....
        /*03a8*/ 	.word	0xffffffff


	//   ....[17]....
        /*03ac*/ 	.word	0xffffffff


	//   ....[18]....
        /*03b0*/ 	.word	0xffffffff


	//   ....[19]....
        /*03b4*/ 	.word	0xffffffff


	//   ....[20]....
        /*03b8*/ 	.word	0xffffffff


	//   ....[21]....
        /*03bc*/ 	.word	0xffffffff


	//   ....[22]....
        /*03c0*/ 	.word	0xffffffff


	//   ....[23]....
        /*03c4*/ 	.word	0xffffffff


	//   ....[24]....
        /*03c8*/ 	.word	0xffffffff


	//   ....[25]....
        /*03cc*/ 	.word	0xffffffff


	//   ....[26]....
        /*03d0*/ 	.word	0xffffffff


	//   ....[27]....
        /*03d4*/ 	.word	0xffffffff


	//   ....[28]....
        /*03d8*/ 	.word	0xffffffff


	//   ....[29]....
        /*03dc*/ 	.word	0xffffffff


	//   ....[30]....
        /*03e0*/ 	.word	0xffffffff


	//   ....[31]....
        /*03e4*/ 	.word	0xffffffff


	//   ....[32]....
        /*03e8*/ 	.word	0xffffffff


	//   ....[33]....
        /*03ec*/ 	.word	0xffffffff


	//   ....[34]....
        /*03f0*/ 	.word	0xffffffff


	//   ....[35]....
        /*03f4*/ 	.word	0xffffffff


	//   ....[36]....
        /*03f8*/ 	.word	0xffffffff


	//   ....[37]....
        /*03fc*/ 	.word	0xffffffff


	//   ....[38]....
        /*0400*/ 	.word	0xffffffff


	//   ....[39]....
        /*0404*/ 	.word	0xffffffff


	//   ....[40]....
        /*0408*/ 	.word	0xffffffff


	//   ....[41]....
        /*040c*/ 	.word	0xffffffff


	//   ....[42]....
        /*0410*/ 	.word	0xffffffff


	//   ....[43]....
        /*0414*/ 	.word	0xffffffff


	//   ....[44]....
        /*0418*/ 	.word	0xffffffff


	//   ....[45]....
        /*041c*/ 	.word	0xffffffff


	//   ....[46]....
        /*0420*/ 	.word	0xffffffff


	//   ....[47]....
        /*0424*/ 	.word	0xffffffff


	//   ....[48]....
        /*0428*/ 	.word	0xffffffff


	//   ....[49]....
        /*042c*/ 	.word	0xffffffff


	//   ....[50]....
        /*0430*/ 	.word	0xffffffff


	//   ....[51]....
        /*0434*/ 	.word	0xffffffff


	//   ....[52]....
        /*0438*/ 	.word	0xffffffff


	//   ....[53]....
        /*043c*/ 	.word	0xffffffff


	//   ....[54]....
        /*0440*/ 	.word	0xffffffff


	//   ....[55]....
        /*0444*/ 	.word	0xffffffff


	//   ....[56]....
        /*0448*/ 	.word	0xffffffff


	//   ....[57]....
        /*044c*/ 	.word	0xffffffff


	//   ....[58]....
        /*0450*/ 	.word	0xffffffff


	//   ....[59]....
        /*0454*/ 	.word	0xffffffff


	//   ....[60]....
        /*0458*/ 	.word	0xffffffff


	//   ....[61]....
        /*045c*/ 	.word	0xffffffff


	//   ....[62]....
        /*0460*/ 	.word	0xffffffff


	//   ....[63]....
        /*0464*/ 	.word	0xffffffff


	//   ....[64]....
        /*0468*/ 	.word	0xffffffff


	//   ....[65]....
        /*046c*/ 	.word	0xffffffff


	//   ....[66]....
        /*0470*/ 	.word	0xffffffff


	//   ....[67]....
        /*0474*/ 	.word	0xffffffff


	//   ....[68]....
        /*0478*/ 	.word	0xffffffff


	//   ....[69]....
        /*047c*/ 	.word	0xffffffff


	//   ....[70]....
        /*0480*/ 	.word	0xffffffff


	//   ....[71]....
        /*0484*/ 	.word	0xffffffff


	//   ....[72]....
        /*0488*/ 	.word	0xffffffff


	//   ....[73]....
        /*048c*/ 	.word	0xffffffff


	//   ....[74]....
        /*0490*/ 	.word	0xffffffff


	//   ....[75]....
        /*0494*/ 	.word	0xffffffff


	//   ....[76]....
        /*0498*/ 	.word	0xffffffff


	//   ....[77]....
        /*049c*/ 	.word	0xffffffff


	//   ....[78]....
        /*04a0*/ 	.word	0xffffffff


	//   ....[79]....
        /*04a4*/ 	.word	0xffffffff


	//   ....[80]....
        /*04a8*/ 	.word	0xffffffff


	//   ....[81]....
        /*04ac*/ 	.word	0xffffffff


	//   ....[82]....
        /*04b0*/ 	.word	0xffffffff


	//   ....[83]....
        /*04b4*/ 	.word	0xffffffff


	//   ....[84]....
        /*04b8*/ 	.word	0xffffffff


	//   ....[85]....
        /*04bc*/ 	.word	0xffffffff


	//   ....[86]....
        /*04c0*/ 	.word	0xffffffff


	//   ....[87]....
        /*04c4*/ 	.word	0xffffffff


	//   ....[88]....
        /*04c8*/ 	.word	0xffffffff


	//   ....[89]....
        /*04cc*/ 	.word	0xffffffff


	//   ....[90]....
        /*04d0*/ 	.word	0xffffffff


	//   ....[91]....
        /*04d4*/ 	.word	0xffffffff


	//   ....[92]....
        /*04d8*/ 	.word	0xffffffff


	//   ....[93]....
        /*04dc*/ 	.word	0xffffffff


	//   ....[94]....
        /*04e0*/ 	.word	0xffffffff


	//   ....[95]....
        /*04e4*/ 	.word	0xffffffff


	//   ....[96]....
        /*04e8*/ 	.word	0xffffffff


	//   ....[97]....
        /*04ec*/ 	.word	0xffffffff


	//   ....[98]....
        /*04f0*/ 	.word	0xffffffff


	//   ....[99]....
        /*04f4*/ 	.word	0xffffffff


	//   ....[100]....
        /*04f8*/ 	.word	0xffffffff


	//   ....[101]....
        /*04fc*/ 	.word	0xffffffff


	//   ....[102]....
        /*0500*/ 	.word	0xffffffff


	//   ....[103]....
        /*0504*/ 	.word	0xffffffff


	//   ....[104]....
        /*0508*/ 	.word	0xffffffff


	//   ....[105]....
        /*050c*/ 	.word	0xffffffff


	//   ....[106]....
        /*0510*/ 	.word	0xffffffff


	//   ....[107]....
        /*0514*/ 	.word	0xffffffff


	//   ....[108]....
        /*0518*/ 	.word	0xffffffff


	//   ....[109]....
        /*051c*/ 	.word	0xffffffff


	//   ....[110]....
        /*0520*/ 	.word	0xffffffff


	//   ....[111]....
        /*0524*/ 	.word	0xffffffff


	//   ....[112]....
        /*0528*/ 	.word	0xffffffff


	//   ....[113]....
        /*052c*/ 	.word	0xffffffff


	//   ....[114]....
        /*0530*/ 	.word	0xffffffff


	//   ....[115]....
        /*0534*/ 	.word	0xffffffff


	//   ....[116]....
        /*0538*/ 	.word	0xffffffff


	//   ....[117]....
        /*053c*/ 	.word	0xffffffff


	//   ....[118]....
        /*0540*/ 	.word	0xffffffff


	//   ....[119]....
        /*0544*/ 	.word	0xffffffff


	//   ....[120]....
        /*0548*/ 	.word	0xffffffff


	//   ....[121]....
        /*054c*/ 	.word	0xffffffff


	//   ....[122]....
        /*0550*/ 	.word	0xffffffff


	//   ....[123]....
        /*0554*/ 	.word	0xffffffff


	//   ....[124]....
        /*0558*/ 	.word	0xffffffff


	//   ....[125]....
        /*055c*/ 	.word	0xffffffff


	//   ....[126]....
        /*0560*/ 	.word	0xffffffff


	//   ....[127]....
        /*0564*/ 	.word	0xffffffff


	//   ....[128]....
        /*0568*/ 	.word	0xffffffff


	//   ....[129]....
        /*056c*/ 	.word	0xffffffff


	//   ....[130]....
        /*0570*/ 	.word	0xffffffff


	//   ....[131]....
        /*0574*/ 	.word	0xffffffff


	//   ....[132]....
        /*0578*/ 	.word	0xffffffff


	//   ....[133]....
        /*057c*/ 	.word	0xffffffff


	//   ....[134]....
        /*0580*/ 	.word	0xffffffff


	//   ....[135]....
        /*0584*/ 	.word	0xffffffff


	//   ....[136]....
        /*0588*/ 	.word	0xffffffff


	//   ....[137]....
        /*058c*/ 	.word	0xffffffff


	//   ....[138]....
        /*0590*/ 	.word	0xffffffff


	//   ....[139]....
        /*0594*/ 	.word	0xffffffff


	//   ....[140]....
        /*0598*/ 	.word	0xffffffff


	//   ....[141]....
        /*059c*/ 	.word	0xffffffff


	//   ....[142]....
        /*05a0*/ 	.word	0xffffffff


	//   ....[143]....
        /*05a4*/ 	.word	0xffffffff


	//   ....[144]....
        /*05a8*/ 	.word	0xffffffff


	//   ....[145]....
        /*05ac*/ 	.word	0xffffffff


	//   ....[146]....
        /*05b0*/ 	.word	0xffffffff


	//   ....[147]....
        /*05b4*/ 	.word	0xffffffff


	//   ....[148]....
        /*05b8*/ 	.word	0xffffffff


	//   ....[149]....
        /*05bc*/ 	.word	0xffffffff


	//   ....[150]....
        /*05c0*/ 	.word	0xffffffff


	//   ....[151]....
        /*05c4*/ 	.word	0xffffffff


	//   ....[152]....
        /*05c8*/ 	.word	0xffffffff


	//----- nvinfo : EIATTR_COOP_GROUP_INSTR_OFFSETS
	.align		4
.L_174:
        /*05cc*/ 	.byte	0x04, 0x28
        /*05ce*/ 	.short	(.L_176 - .L_175)


	//   ....[0]....
.L_175:
        /*05d0*/ 	.word	0x00000090


	//   ....[1]....
        /*05d4*/ 	.word	0x000023c0


	//   ....[2]....
        /*05d8*/ 	.word	0x000023d0


	//   ....[3]....
        /*05dc*/ 	.word	0x00003f10


	//   ....[4]....
        /*05e0*/ 	.word	0x00003f20


	//   ....[5]....
        /*05e4*/ 	.word	0x00005870


	//   ....[6]....
        /*05e8*/ 	.word	0x00005890


	//   ....[7]....
        /*05ec*/ 	.word	0x00005d90


	//   ....[8]....
        /*05f0*/ 	.word	0x00005e50


	//   ....[9]....
        /*05f4*/ 	.word	0x00006fd0


	//   ....[10]....
        /*05f8*/ 	.word	0x00007000


	//   ....[11]....
        /*05fc*/ 	.word	0x00007240


	//   ....[12]....
        /*0600*/ 	.word	0x00007270


	//   ....[13]....
        /*0604*/ 	.word	0x00007390


	//   ....[14]....
        /*0608*/ 	.word	0x000073c0


	//   ....[15]....
        /*060c*/ 	.word	0x000074f0


	//   ....[16]....
        /*0610*/ 	.word	0x00007500


	//   ....[17]....
        /*0614*/ 	.word	0x00007a10


	//   ....[18]....
        /*0618*/ 	.word	0x00007a20


	//   ....[19]....
        /*061c*/ 	.word	0x00007b20


	//   ....[20]....
        /*0620*/ 	.word	0x00007b30


	//   ....[21]....
        /*0624*/ 	.word	0x00007fd0


	//   ....[22]....
        /*0628*/ 	.word	0x00007ff0


	//   ....[23]....
        /*062c*/ 	.word	0x00008030


	//   ....[24]....
        /*0630*/ 	.word	0x00008060


	//   ....[25]....
        /*0634*/ 	.word	0x00008480


	//   ....[26]....
        /*0638*/ 	.word	0x000084c0


	//   ....[27]....
        /*063c*/ 	.word	0x00008510


	//   ....[28]....
        /*0640*/ 	.word	0x00008580


	//   ....[29]....
        /*0644*/ 	.word	0x0000b7d0


	//   ....[30]....
        /*0648*/ 	.word	0x0000b7f0


	//   ....[31]....
        /*064c*/ 	.word	0x0000b850


	//   ....[32]....
        /*0650*/ 	.word	0x0000b860


	//   ....[33]....
        /*0654*/ 	.word	0x0000bad0


	//   ....[34]....
        /*0658*/ 	.word	0x0000bb10


	//   ....[35]....
        /*065c*/ 	.word	0x0000bb60


	//   ....[36]....
        /*0660*/ 	.word	0x0000bbd0


	//   ....[37]....
        /*0664*/ 	.word	0x0000f470


	//   ....[38]....
        /*0668*/ 	.word	0x0000f530


	//   ....[39]....
        /*066c*/ 	.word	0x0000f8a0


	//   ....[40]....
        /*0670*/ 	.word	0x0000f8b0


	//   ....[41]....
        /*0674*/ 	.word	0x00010580


	//   ....[42]....
        /*0678*/ 	.word	0x000105a0


	//   ....[43]....
        /*067c*/ 	.word	0x000106a0


	//   ....[44]....
        /*0680*/ 	.word	0x000106c0


	//   ....[45]....
        /*0684*/ 	.word	0x00010940


	//   ....[46]....
        /*0688*/ 	.word	0x00010ba0


	//   ....[47]....
        /*068c*/ 	.word	0x00010d40


	//   ....[48]....
        /*0690*/ 	.word	0x000114c0


	//   ....[49]....
        /*0694*/ 	.word	0x00011d00


	//   ....[50]....
        /*0698*/ 	.word	0x00011d40


	//   ....[51]....
        /*069c*/ 	.word	0x00011e40


	//   ....[52]....
        /*06a0*/ 	.word	0x00011e70


	//   ....[53]....
        /*06a4*/ 	.word	0x00011f70


	//   ....[54]....
        /*06a8*/ 	.word	0x00011fd0


	//   ....[55]....
        /*06ac*/ 	.word	0x00012170


	//   ....[56]....
        /*06b0*/ 	.word	0x000121c0


	//   ....[57]....
        /*06b4*/ 	.word	0x00013700


	//   ....[58]....
        /*06b8*/ 	.word	0x00013710


	//   ....[59]....
        /*06bc*/ 	.word	0x000137f0


	//   ....[60]....
        /*06c0*/ 	.word	0x00013800


	//   ....[61]....
        /*06c4*/ 	.word	0x00014240


	//   ....[62]....
        /*06c8*/ 	.word	0x00014270


	//   ....[63]....
        /*06cc*/ 	.word	0x00014330


	//   ....[64]....
        /*06d0*/ 	.word	0x00014370


	//   ....[65]....
        /*06d4*/ 	.word	0x00014520


	//   ....[66]....
        /*06d8*/ 	.word	0x00014700


	//   ....[67]....
        /*06dc*/ 	.word	0x000148c0


	//   ....[68]....
        /*06e0*/ 	.word	0x00014ee0


	//   ....[69]....
        /*06e4*/ 	.word	0x000157f0


	//   ....[70]....
        /*06e8*/ 	.word	0x00015830


	//   ....[71]....
        /*06ec*/ 	.word	0x00015990


	//   ....[72]....
        /*06f0*/ 	.word	0x000159b0


	//   ....[73]....
        /*06f4*/ 	.word	0x00015ad0


	//   ....[74]....
        /*06f8*/ 	.word	0x00015af0


	//   ....[75]....
        /*06fc*/ 	.word	0x00015c30


	//   ....[76]....
        /*0700*/ 	.word	0x00015c50


	//   ....[77]....
        /*0704*/ 	.word	0x00017af0


	//   ....[78]....
        /*0708*/ 	.word	0x00017b00


	//   ....[79]....
        /*070c*/ 	.word	0x00017be0


	//   ....[80]....
        /*0710*/ 	.word	0x00017bf0


	//   ....[81]....
        /*0714*/ 	.word	0x00018670


	//   ....[82]....
        /*0718*/ 	.word	0x00018690


	//   ....[83]....
        /*071c*/ 	.word	0x00018710


	//   ....[84]....
        /*0720*/ 	.word	0x00018750


	//   ....[85]....
        /*0724*/ 	.word	0x00018a60


	//   ....[86]....
        /*0728*/ 	.word	0x00018ab0


	//   ....[87]....
        /*072c*/ 	.word	0x00018ae0


	//   ....[88]....
        /*0730*/ 	.word	0x00018b10


	//   ....[89]....
        /*0734*/ 	.word	0x00018b50


	//   ....[90]....
        /*0738*/ 	.word	0x00018b80


	//   ....[91]....
        /*073c*/ 	.word	0x00018ce0


	//   ....[92]....
        /*0740*/ 	.word	0x00019090


	//   ....[93]....
        /*0744*/ 	.word	0x0001a790


	//   ....[94]....
        /*0748*/ 	.word	0x0001a7c0


	//   ....[95]....
        /*074c*/ 	.word	0x0001a950


	//   ....[96]....
        /*0750*/ 	.word	0x0001a960


	//   ....[97]....
        /*0754*/ 	.word	0x0001b390


	//   ....[98]....
        /*0758*/ 	.word	0x0001b3b0


	//   ....[99]....
        /*075c*/ 	.word	0x0001b430


	//   ....[100]....
        /*0760*/ 	.word	0x0001b470


	//   ....[101]....
        /*0764*/ 	.word	0x0001b5e0


	//   ....[102]....
        /*0768*/ 	.word	0x0001b7e0


	//   ....[103]....
        /*076c*/ 	.word	0x0001bcb0


	//   ....[104]....
        /*0770*/ 	.word	0x0001c130


	//   ....[105]....
        /*0774*/ 	.word	0x0001c960


	//   ....[106]....
        /*0778*/ 	.word	0x0001c9a0


	//   ....[107]....
        /*077c*/ 	.word	0x0001cb00


	//   ....[108]....
        /*0780*/ 	.word	0x0001cb20


	//   ....[109]....
        /*0784*/ 	.word	0x0001cc40


	//   ....[110]....
        /*0788*/ 	.word	0x0001cc60


	//   ....[111]....
        /*078c*/ 	.word	0x0001cda0


	//   ....[112]....
        /*0790*/ 	.word	0x0001cdc0


	//   ....[113]....
        /*0794*/ 	.word	0x0001e5b0


	//   ....[114]....
        /*0798*/ 	.word	0x0001e5c0


	//   ....[115]....
        /*079c*/ 	.word	0x0001e5d0


	//   ....[116]....
        /*07a0*/ 	.word	0x0001e5e0


	//   ....[117]....
        /*07a4*/ 	.word	0x0001e610


	//   ....[118]....
        /*07a8*/ 	.word	0x0001e630


	//   ....[119]....
        /*07ac*/ 	.word	0x0001e650


	//   ....[120]....
        /*07b0*/ 	.word	0x0001e660


	//   ....[121]....
        /*07b4*/ 	.word	0x0001fd60


	//   ....[122]....
        /*07b8*/ 	.word	0x0001fd90


	//   ....[123]....
        /*07bc*/ 	.word	0x0001fdc0


	//   ....[124]....
        /*07c0*/ 	.word	0x0001fde0


	//   ....[125]....
        /*07c4*/ 	.word	0x0001fdf0


	//   ....[126]....
        /*07c8*/ 	.word	0x0001fe00


	//   ....[127]....
        /*07cc*/ 	.word	0x0001fe10


	//   ....[128]....
        /*07d0*/ 	.word	0x0001fe20


	//   ....[129]....
        /*07d4*/ 	.word	0x00020040


	//   ....[130]....
        /*07d8*/ 	.word	0x00020050


	//   ....[131]....
        /*07dc*/ 	.word	0x000201d0


	//   ....[132]....
        /*07e0*/ 	.word	0x00020200


	//   ....[133]....
        /*07e4*/ 	.word	0x00020350


	//   ....[134]....
        /*07e8*/ 	.word	0x00020380


	//   ....[135]....
        /*07ec*/ 	.word	0x000204d0


	//   ....[136]....
        /*07f0*/ 	.word	0x000204f0


	//   ....[137]....
        /*07f4*/ 	.word	0x00020ce0


	//   ....[138]....
        /*07f8*/ 	.word	0x00020d00


	//   ....[139]....
        /*07fc*/ 	.word	0x00020e50


	//   ....[140]....
        /*0800*/ 	.word	0x00020e80


	//   ....[141]....
        /*0804*/ 	.word	0x00020fb0


	//   ....[142]....
        /*0808*/ 	.word	0x00020fe0


	//   ....[143]....
        /*080c*/ 	.word	0x00021110


	//   ....[144]....
        /*0810*/ 	.word	0x00021130


	//   ....[145]....
        /*0814*/ 	.word	0x00021290


	//   ....[146]....
        /*0818*/ 	.word	0x000212e0


	//   ....[147]....
        /*081c*/ 	.word	0x00021330


	//   ....[148]....
        /*0820*/ 	.word	0x00021380


	//   ....[149]....
        /*0824*/ 	.word	0x000213e0


	//   ....[150]....
        /*0828*/ 	.word	0x00021430


	//   ....[151]....
        /*082c*/ 	.word	0x00021480


	//   ....[152]....
        /*0830*/ 	.word	0x000214d0


	//----- nvinfo : EIATTR_EXIT_INSTR_OFFSETS
	.align		4
.L_176:
        /*0834*/ 	.byte	0x04, 0x1c
        /*0836*/ 	.short	(.L_178 - .L_177)


	//   ....[0]....
.L_177:
        /*0838*/ 	.word	0x00000370


	//   ....[1]....
        /*083c*/ 	.word	0x00020500


	//   ....[2]....
        /*0840*/ 	.word	0x000205d0


	//   ....[3]....
        /*0844*/ 	.word	0x00020630


	//   ....[4]....
        /*0848*/ 	.word	0x00021140


	//   ....[5]....
        /*084c*/ 	.word	0x000211f0


	//   ....[6]....
        /*0850*/ 	.word	0x00021250


	//----- nvinfo : EIATTR_CTAIDZ_USED
	.align		4
.L_178:
        /*0854*/ 	.byte	0x01, 0x04
	.zero		2


	//----- nvinfo : EIATTR_MAX_THREADS
	.align		4
        /*0858*/ 	.byte	0x04, 0x05
        /*085a*/ 	.short	(.L_180 - .L_179)
.L_179:
        /*085c*/ 	.word	0x00000080
        /*0860*/ 	.word	0x00000001
        /*0864*/ 	.word	0x00000001


	//----- nvinfo : EIATTR_CRS_STACK_SIZE
	.align		4
.L_180:
        /*0868*/ 	.byte	0x04, 0x1e
        /*086a*/ 	.short	(.L_182 - .L_181)
.L_181:
        /*086c*/ 	.word	0x00000000
.L_182:


//--------------------- .nv.info._ZN7cutlass13device_kernelIN5flash19enable_sm80_to_sm89INS1_16FlashAttnFwdSm80INS1_25CollectiveMainloopFwdSm80ILi4ELi1ELb0EN4cute5tupleIJNS5_1CILi128EEENS7_ILi64EEENS7_ILi96EEEEEELi96ENS_10bfloat16_tEfNS_4arch4Sm80ELb1ELb0ELb0ELb0ELb1ELb0ELb1ELb0EEENS1_21CollectiveEpilogueFwdINS6_IJS8_SA_S9_EEENS6_IJNS7_ILi1EEESI_SI_EEESC_SE_Li128ELb0ELb1ELb0ELb0EEENS1_30DynamicPersistentTileSchedulerILi128ELi128ELb0ELb1ELb0EEEEEEEEEvNT_6ParamsE --------------------------
	.section	.nv.info._ZN7cutlass13device_kernelIN5flash19enable_sm80_to_sm89INS1_16FlashAttnFwdSm80INS1_25CollectiveMainloopFwdSm80ILi4ELi1ELb0EN4cute5tupleIJNS5_1CILi128EEENS7_ILi64EEENS7_ILi96EEEEEELi96ENS_10bfloat16_tEfNS_4arch4Sm80ELb1ELb0ELb0ELb0ELb1ELb0ELb1ELb0EEENS1_21CollectiveEpilogueFwdINS6_IJS8_SA_S9_EEENS6_IJNS7_ILi1EEESI_SI_EEESC_SE_Li128ELb0ELb1ELb0ELb0EEENS1_30DynamicPersistentTileSchedulerILi128ELi128ELb0ELb1ELb0EEEEEEEEEvNT_6ParamsE,"",@"SHT_CUDA_INFO"
	.sectionflags	@""
	.align	4


	//----- nvinfo : EIATTR_CUDA_API_VERSION
	.align		4
        /*0000*/ 	.byte	0x04, 0x37
        /*0002*/ 	.short	(.L_184 - .L_183)
.L_183:
        /*0004*/ 	.word	0x00000082


	//----- nvinfo : EIATTR_SW2861232_WAR
	.align		4
.L_184:
        /*0008*/ 	.byte	0x01, 0x35
	.zero		2


	//----- nvinfo : EIATTR_PARAM_CBANK
	.align		4
        /*000c*/ 	.byte	0x04, 0x0a
        /*000e*/ 	.short	(.L_186 - .L_185)
	.align		4
.L_185:
        /*0010*/ 	.word	index@(.nv.constant0._ZN7cutlass13device_kernelIN5flash19enable_sm80_to_sm89INS1_16FlashAttnFwdSm80INS1_25CollectiveMainloopFwdSm80ILi4ELi1ELb0EN4cute5tupleIJNS5_1CILi128EEENS7_ILi64EEENS7_ILi96EEEEEELi96ENS_10bfloat16_tEfNS_4arch4Sm80ELb1ELb0ELb0ELb0ELb1ELb0ELb1ELb0EEENS1_21CollectiveEpilogueFwdINS6_IJS8_SA_S9_EEENS6_IJNS7_ILi1EEESI_SI_EEESC_SE_Li128ELb0ELb1ELb0ELb0EEENS1_30DynamicPersistentTileSchedulerILi128ELi128ELb0ELb1ELb0EEEEEEEEEvNT_6ParamsE)
        /*0014*/ 	.short	0x0160
        /*0016*/ 	.short	0x0428


	//----- nvinfo : EIATTR_CBANK_PARAM_SIZE
	.align		4
.L_186:
        /*0018*/ 	.byte	0x03, 0x19
        /*001a*/ 	.short	0x0428


	//----- nvinfo : EIATTR_KPARAM_INFO
	.align		4
        /*001c*/ 	.byte	0x04, 0x17
        /*001e*/ 	.short	(.L_188 - .L_187)
.L_187:
        /*0020*/ 	.word	0x00000000
        /*0024*/ 	.short	0x0000
        /*0026*/ 	.short	0x0000
        /*0028*/ 	.byte	0x00, 0xf0, 0xa1, 0x10


	//----- nvinfo : EIATTR_MAXREG_COUNT
	.align		4
.L_188:
        /*002c*/ 	.byte	0x03, 0x1b
        /*002e*/ 	.short	0x00ff


	//----- nvinfo : EIATTR_NUM_BARRIERS
	.align		4
        /*0030*/ 	.byte	0x02, 0x4c
        /*0032*/ 	.byte	0x06
	.zero		1


	//----- nvinfo : EIATTR_ANNOTATIONS
	.align		4
        /*0034*/ 	.byte	0x04, 0x55
        /*0036*/ 	.short	(.L_190 - .L_189)


	//   ....[0]....
.L_189:
        /* <DEDUP_REMOVED lines=55> */
        /*039c*/ 	.byte	0xd0, 0x2a, 0x01, 0x00, 0x01, 0x00, 0x00, 0x00, 0x20, 0x2b, 0x01, 0x00


	//----- nvinfo : EIATTR_MERCURY_ISA_VERSION
	.align		4
.L_190:
        /*03a8*/ 	.byte	0x03, 0x5f
        /*03aa*/ 	.short	0x0000


	//----- nvinfo : EIATTR_INT_WARP_WIDE_INSTR_OFFSETS
	.align		4
        /*03ac*/ 	.byte	0x04, 0x31
        /*03ae*/ 	.short	(.L_192 - .L_191)


	//   ....[0]....
.L_191:
        /*03b0*/ 	.word	0x0000dbe0


	//   ....[1]....
        /*03b4*/ 	.word	0x0000dc60


	//----- nvinfo : EIATTR_COOP_GROUP_MASK_REGIDS
	.align		4
.L_192:
        /*03b8*/ 	.byte	0x04, 0x29
        /*03ba*/ 	.short	(.L_194 - .L_193)


	//   ....[0]....
.L_193:
        /*03bc*/ 	.word	0xffffffff


	//   ....[1]....
        /*03c0*/ 	.word	0xffffffff


	//   ....[2]....
        /*03c4*/ 	.word	0xffffffff


	//   ....[3]....
        /*03c8*/ 	.word	0xffffffff


	//   ....[4]....
        /*03cc*/ 	.word	0xffffffff


	//   ....[5]....
        /*03d0*/ 	.word	0xffffffff


	//   ....[6]....
        /*03d4*/ 	.word	0xffffffff


	//   ....[7]....
        /*03d8*/ 	.word	0xffffffff


	//   ....[8]....
        /*03dc*/ 	.word	0xffffffff


	//   ....[9]....
        /*03e0*/ 	.word	0xffffffff


	//   ....[10]....
        /*03e4*/ 	.word	0xffffffff


	//   ....[11]....
        /*03e8*/ 	.word	0xffffffff


	//   ....[12]....
        /*03ec*/ 	.word	0xffffffff


	//   ....[13]....
        /*03f0*/ 	.word	0xffffffff


	//   ....[14]....
        /*03f4*/ 	.word	0xffffffff


	//   ....[15]....
        /*03f8*/ 	.word	0xffffffff


	//   ....[16]....
        /*03fc*/ 	.word	0xffffffff


	//   ....[17]....
        /*0400*/ 	.word	0xffffffff


	//   ....[18]....
        /*0404*/ 	.word	0xffffffff


	//   ....[19]....
        /*0408*/ 	.word	0xffffffff


	//   ....[20]....
        /*040c*/ 	.word	0xffffffff


	//   ....[21]....
        /*0410*/ 	.word	0xffffffff


	//   ....[22]....
        /*0414*/ 	.word	0xffffffff


	//   ....[23]....
        /*0418*/ 	.word	0xffffffff


	//   ....[24]....
        /*041c*/ 	.word	0xffffffff


	//   ....[25]....
        /*0420*/ 	.word	0xffffffff


	//   ....[26]....
        /*0424*/ 	.word	0xffffffff


	//   ....[27]....
        /*0428*/ 	.word	0xffffffff


	//   ....[28]....
        /*042c*/ 	.word	0xffffffff


	//   ....[29]....
        /*0430*/ 	.word	0xffffffff


	//   ....[30]....
        /*0434*/ 	.word	0xffffffff


	//   ....[31]....
        /*0438*/ 	.word	0xffffffff


	//   ....[32]....
        /*043c*/ 	.word	0xffffffff


	//   ....[33]....
        /*0440*/ 	.word	0xffffffff


	//   ....[34]....
        /*0444*/ 	.word	0xffffffff


	//   ....[35]....
        /*0448*/ 	.word	0xffffffff


	//   ....[36]....
        /*044c*/ 	.word	0xffffffff


	//   ....[37]....
        /*0450*/ 	.word	0xffffffff


	//   ....[38]....
        /*0454*/ 	.word	0xffffffff


	//   ....[39]....
        /*0458*/ 	.word	0xffffffff


	//   ....[40]....
        /*045c*/ 	.word	0xffffffff


	//   ....[41]....
        /*0460*/ 	.word	0xffffffff


	//   ....[42]....
        /*0464*/ 	.word	0xffffffff


	//   ....[43]....
        /*0468*/ 	.word	0xffffffff


	//   ....[44]....
        /*046c*/ 	.word	0xffffffff


	//   ....[45]....
        /*0470*/ 	.word	0xffffffff


	//   ....[46]....
        /*0474*/ 	.word	0xffffffff


	//   ....[47]....
        /*0478*/ 	.word	0xffffffff


	//   ....[48]....
        /*047c*/ 	.word	0xffffffff


	//   ....[49]....
        /*0480*/ 	.word	0xffffffff


	//   ....[50]....
        /*0484*/ 	.word	0xffffffff


	//   ....[51]....
        /*0488*/ 	.word	0xffffffff


	//   ....[52]....
        /*048c*/ 	.word	0xffffffff


	//   ....[53]....
        /*0490*/ 	.word	0xffffffff


	//   ....[54]....
        /*0494*/ 	.word	0xffffffff


	//   ....[55]....
        /*0498*/ 	.word	0xffffffff


	//   ....[56]....
        /*049c*/ 	.word	0xffffffff


	//   ....[57]....
        /*04a0*/ 	.word	0xffffffff


	//   ....[58]....
        /*04a4*/ 	.word	0xffffffff


	//   ....[59]....
        /*04a8*/ 	.word	0xffffffff


	//   ....[60]....
        /*04ac*/ 	.word	0xffffffff


	//   ....[61]....
        /*04b0*/ 	.word	0xffffffff


	//   ....[62]....
        /*04b4*/ 	.word	0xffffffff


	//   ....[63]....
        /*04b8*/ 	.word	0xffffffff


	//   ....[64]....
        /*04bc*/ 	.word	0xffffffff


	//   ....[65]....
        /*04c0*/ 	.word	0xffffffff


	//   ....[66]....
        /*04c4*/ 	.word	0xffffffff


	//   ....[67]....
        /*04c8*/ 	.word	0xffffffff


	//   ....[68]....
        /*04cc*/ 	.word	0xffffffff


	//   ....[69]....
        /*04d0*/ 	.word	0xffffffff


	//   ....[70]....
        /*04d4*/ 	.word	0xffffffff


	//   ....[71]....
        /*04d8*/ 	.word	0xffffffff


	//   ....[72]....
        /*04dc*/ 	.word	0xffffffff


	//   ....[73]....
        /*04e0*/ 	.word	0xffffffff


	//   ....[74]....
        /*04e4*/ 	.word	0xffffffff


	//   ....[75]....
        /*04e8*/ 	.word	0xffffffff


	//   ....[76]....
        /*04ec*/ 	.word	0xffffffff


	//   ....[77]....
        /*04f0*/ 	.word	0xffffffff


	//   ....[78]....
        /*04f4*/ 	.word	0xffffffff


	//   ....[79]....
        /*04f8*/ 	.word	0xffffffff


	//   ....[80]....
        /*04fc*/ 	.word	0xffffffff


	//   ....[81]....
        /*0500*/ 	.word	0xffffffff


	//   ....[82]....
        /*0504*/ 	.word	0xffffffff


	//   ....[83]....
        /*0508*/ 	.word	0xffffffff


	//   ....[84]....
        /*050c*/ 	.word	0xffffffff


	//   ....[85]....
        /*0510*/ 	.word	0xffffffff


	//   ....[86]....
        /*0514*/ 	.word	0xffffffff


	//   ....[87]....
        /*0518*/ 	.word	0xffffffff


	//   ....[88]....
        /*051c*/ 	.word	0xffffffff


	//   ....[89]....
        /*0520*/ 	.word	0xffffffff


	//   ....[90]....
        /*0524*/ 	.word	0xffffffff


	//   ....[91]....
        /*0528*/ 	.word	0xffffffff


	//   ....[92]....
        /*052c*/ 	.word	0xffffffff


	//   ....[93]....
        /*0530*/ 	.word	0xffffffff


	//   ....[94]....
        /*0534*/ 	.word	0xffffffff


	//   ....[95]....
        /*0538*/ 	.word	0xffffffff


	//   ....[96]....
        /*053c*/ 	.word	0xffffffff


	//   ....[97]....
        /*0540*/ 	.word	0xffffffff


	//   ....[98]....
        /*0544*/ 	.word	0xffffffff


	//   ....[99]....
        /*0548*/ 	.word	0xffffffff


	//   ....[100]....
        /*054c*/ 	.word	0xffffffff


	//   ....[101]....
        /*0550*/ 	.word	0xffffffff


	//   ....[102]....
        /*0554*/ 	.word	0xffffffff


	//   ....[103]....
        /*0558*/ 	.word	0xffffffff


	//   ....[104]....
        /*055c*/ 	.word	0xffffffff


	//   ....[105]....
        /*0560*/ 	.word	0xffffffff


	//   ....[106]....
        /*0564*/ 	.word	0xffffffff


	//   ....[107]....
        /*0568*/ 	.word	0xffffffff


	//   ....[108]....
        /*056c*/ 	.word	0xffffffff


	//   ....[109]....
        /*0570*/ 	.word	0xffffffff


	//   ....[110]....
        /*0574*/ 	.word	0xffffffff


	//   ....[111]....
        /*0578*/ 	.word	0xffffffff


	//   ....[112]....
        /*057c*/ 	.word	0xffffffff


	//   ....[113]....
        /*0580*/ 	.word	0xffffffff


	//   ....[114]....
        /*0584*/ 	.word	0xffffffff


	//   ....[115]....
        /*0588*/ 	.word	0xffffffff


	//   ....[116]....
        /*058c*/ 	.word	0xffffffff


	//   ....[117]....
        /*0590*/ 	.word	0xffffffff


	//   ....[118]....
        /*0594*/ 	.word	0xffffffff


	//   ....[119]....
        /*0598*/ 	.word	0xffffffff


	//   ....[120]....
        /*059c*/ 	.word	0xffffffff


	//   ....[121]....
        /*05a0*/ 	.word	0xffffffff


	//   ....[122]....
        /*05a4*/ 	.word	0xffffffff


	//   ....[123]....
        /*05a8*/ 	.word	0xffffffff


	//   ....[124]....
        /*05ac*/ 	.word	0xffffffff


	//   ....[125]....
        /*05b0*/ 	.word	0xffffffff


	//   ....[126]....
        /*05b4*/ 	.word	0xffffffff


	//   ....[127]....
        /*05b8*/ 	.word	0xffffffff


	//   ....[128]....
        /*05bc*/ 	.word	0xffffffff


	//   ....[129]....
        /*05c0*/ 	.word	0xffffffff


	//   ....[130]....
        /*05c4*/ 	.word	0xffffffff


	//   ....[131]....
        /*05c8*/ 	.word	0xffffffff


	//   ....[132]....
        /*05cc*/ 	.word	0xffffffff


	//   ....[133]....
        /*05d0*/ 	.word	0xffffffff


	//   ....[134]....
        /*05d4*/ 	.word	0xffffffff


	//   ....[135]....
        /*05d8*/ 	.word	0xffffffff


	//   ....[136]....
        /*05dc*/ 	.word	0xffffffff


	//   ....[137]....
        /*05e0*/ 	.word	0xffffffff


	//   ....[138]....
        /*05e4*/ 	.word	0xffffffff


	//   ....[139]....
        /*05e8*/ 	.word	0xffffffff


	//   ....[140]....
        /*05ec*/ 	.word	0xffffffff


	//   ....[141]....
        /*05f0*/ 	.word	0xffffffff


	//   ....[142]....
        /*05f4*/ 	.word	0xffffffff


	//   ....[143]....
        /*05f8*/ 	.word	0xffffffff


	//   ....[144]....
        /*05fc*/ 	.word	0xffffffff


	//   ....[145]....
        /*0600*/ 	.word	0xffffffff


	//   ....[146]....
        /*0604*/ 	.word	0xffffffff


	//   ....[147]....
        /*0608*/ 	.word	0xffffffff


	//   ....[148]....
        /*060c*/ 	.word	0xffffffff


	//   ....[149]....
        /*0610*/ 	.word	0xffffffff


	//   ....[150]....
        /*0614*/ 	.word	0xffffffff


	//   ....[151]....
        /*0618*/ 	.word	0xffffffff


	//   ....[152]....
        /*061c*/ 	.word	0xffffffff


	//   ....[153]....
        /*0620*/ 	.word	0xffffffff


	//   ....[154]....
        /*0624*/ 	.word	0xffffffff


	//   ....[155]....
        /*0628*/ 	.word	0xffffffff


	//   ....[156]....
        /*062c*/ 	.word	0xffffffff


	//   ....[157]....
        /*0630*/ 	.word	0xffffffff


	//   ....[158]....
        /*0634*/ 	.word	0xffffffff


	//   ....[159]....
        /*0638*/ 	.word	0xffffffff


	//   ....[160]....
        /*063c*/ 	.word	0xffffffff


	//   ....[161]....
        /*0640*/ 	.word	0xffffffff


	//   ....[162]....
        /*0644*/ 	.word	0xffffffff


	//   ....[163]....
        /*0648*/ 	.word	0xffffffff


	//   ....[164]....
        /*064c*/ 	.word	0xffffffff


	//   ....[165]....
        /*0650*/ 	.word	0xffffffff


	//   ....[166]....
        /*0654*/ 	.word	0xffffffff


	//   ....[167]....
        /*0658*/ 	.word	0xffffffff


	//   ....[168]....
        /*065c*/ 	.word	0xffffffff


	//   ....[169]....
        /*0660*/ 	.word	0xffffffff


	//   ....[170]....
        /*0664*/ 	.word	0xffffffff


	//   ....[171]....
        /*0668*/ 	.word	0xffffffff


	//   ....[172]....
        /*066c*/ 	.word	0xffffffff


	//   ....[173]....
        /*0670*/ 	.word	0xffffffff


	//   ....[174]....
        /*0674*/ 	.word	0xffffffff


	//   ....[175]....
        /*0678*/ 	.word	0xffffffff


	//   ....[176]....
        /*067c*/ 	.word	0xffffffff


	//----- nvinfo : EIATTR_COOP_GROUP_INSTR_OFFSETS
	.align		4
.L_194:
        /*0680*/ 	.byte	0x04, 0x28
        /*0682*/ 	.short	(.L_196 - .L_195)


	//   ....[0]....
.L_195:
        /*0684*/ 	.word	0x00000050


	//   ....[1]....
        /*0688*/ 	.word	0x00001530


	//   ....[2]....
        /*068c*/ 	.word	0x00001550


	//   ....[3]....
        /*0690*/ 	.word	0x00001760


	//   ....[4]....
        /*0694*/ 	.word	0x00001770


	//   ....[5]....
        /*0698*/ 	.word	0x00001910


	//   ....[6]....
        /*069c*/ 	.word	0x00001930


	//   ....[7]....
        /*06a0*/ 	.word	0x00001ad0


	//   ....[8]....
        /*06a4*/ 	.word	0x00001ae0


	//   ....[9]....
        /*06a8*/ 	.word	0x00002090


	//   ....[10]....
        /*06ac*/ 	.word	0x000020a0


	//   ....[11]....
        /*06b0*/ 	.word	0x000020b0


	//   ....[12]....
        /*06b4*/ 	.word	0x000020c0


	//   ....[13]....
        /*06b8*/ 	.word	0x000024d0


	//   ....[14]....
        /*06bc*/ 	.word	0x000024e0


	//   ....[15]....
        /*06c0*/ 	.word	0x000024f0


	//   ....[16]....
        /*06c4*/ 	.word	0x00002500


	//   ....[17]....
        /*06c8*/ 	.word	0x00003030


	//   ....[18]....
        /*06cc*/ 	.word	0x00003050


	//   ....[19]....
        /*06d0*/ 	.word	0x00003160


	//   ....[20]....
        /*06d4*/ 	.word	0x00003180


	//   ....[21]....
        /*06d8*/ 	.word	0x000033e0


	//   ....[22]....
        /*06dc*/ 	.word	0x00003620


	//   ....[23]....
        /*06e0*/ 	.word	0x00003630


	//   ....[24]....
        /*06e4*/ 	.word	0x00003640


	//   ....[25]....
        /*06e8*/ 	.word	0x00004040


	//   ....[26]....
        /*06ec*/ 	.word	0x00004070


	//   ....[27]....
        /*06f0*/ 	.word	0x00004090


	//   ....[28]....
        /*06f4*/ 	.word	0x000040a0


	//   ....[29]....
        /*06f8*/ 	.word	0x000040d0


	//   ....[30]....
        /*06fc*/ 	.word	0x000040f0


	//   ....[31]....
        /*0700*/ 	.word	0x00004110


	//   ....[32]....
        /*0704*/ 	.word	0x00004120


	//   ....[33]....
        /*0708*/ 	.word	0x00005cf0


	//   ....[34]....
        /*070c*/ 	.word	0x00005d10


	//   ....[35]....
        /*0710*/ 	.word	0x00005e20


	//   ....[36]....
        /*0714*/ 	.word	0x00005e30


	//   ....[37]....
        /*0718*/ 	.word	0x00006a80


	//   ....[38]....
        /*071c*/ 	.word	0x00006aa0


	//   ....[39]....
        /*0720*/ 	.word	0x00006bb0


	//   ....[40]....
        /*0724*/ 	.word	0x00006bc0


	//   ....[41]....
        /*0728*/ 	.word	0x00006e30


	//   ....[42]....
        /*072c*/ 	.word	0x00007070


	//   ....[43]....
        /*0730*/ 	.word	0x00007080


	//   ....[44]....
        /*0734*/ 	.word	0x00007090


	//   ....[45]....
        /*0738*/ 	.word	0x00007a90


	//   ....[46]....
        /*073c*/ 	.word	0x00007ad0


	//   ....[47]....
        /*0740*/ 	.word	0x00007ae0


	//   ....[48]....
        /*0744*/ 	.word	0x00007af0


	//   ....[49]....
        /*0748*/ 	.word	0x00007b10


	//   ....[50]....
        /*074c*/ 	.word	0x00007b30


	//   ....[51]....
        /*0750*/ 	.word	0x00007b50


	//   ....[52]....
        /*0754*/ 	.word	0x00007b70


	//   ....[53]....
        /*0758*/ 	.word	0x00009fd0


	//   ....[54]....
        /*075c*/ 	.word	0x00009ff0


	//   ....[55]....
        /*0760*/ 	.word	0x0000a050


	//   ....[56]....
        /*0764*/ 	.word	0x0000a090


	//   ....[57]....
        /*0768*/ 	.word	0x0000acd0


	//   ....[58]....
        /*076c*/ 	.word	0x0000acf0


	//   ....[59]....
        /*0770*/ 	.word	0x0000adb0


	//   ....[60]....
        /*0774*/ 	.word	0x0000ade0


	//   ....[61]....
        /*0778*/ 	.word	0x0000b320


	//   ....[62]....
        /*077c*/ 	.word	0x0000b330


	//   ....[63]....
        /*0780*/ 	.word	0x0000b340


	//   ....[64]....
        /*0784*/ 	.word	0x0000b350


	//   ....[65]....
        /*0788*/ 	.word	0x0000b390


	//   ....[66]....
        /*078c*/ 	.word	0x0000b3b0


	//   ....[67]....
        /*0790*/ 	.word	0x0000b3c0


	//   ....[68]....
        /*0794*/ 	.word	0x0000b3d0


	//   ....[69]....
        /*0798*/ 	.word	0x0000d1e0


	//   ....[70]....
        /*079c*/ 	.word	0x0000d250


	//   ....[71]....
        /*07a0*/ 	.word	0x0000d260


	//   ....[72]....
        /*07a4*/ 	.word	0x0000d270


	//   ....[73]....
        /*07a8*/ 	.word	0x0000d2a0


	//   ....[74]....
        /*07ac*/ 	.word	0x0000d2c0


	//   ....[75]....
        /*07b0*/ 	.word	0x0000d2d0


	//   ....[76]....
        /*07b4*/ 	.word	0x0000d2e0


	//   ....[77]....
        /*07b8*/ 	.word	0x0000e400


	//   ....[78]....
        /*07bc*/ 	.word	0x0000e800


	//   ....[79]....
        /*07c0*/ 	.word	0x0000e830


	//   ....[80]....
        /*07c4*/ 	.word	0x0000e840


	//   ....[81]....
        /*07c8*/ 	.word	0x0000e850


	//   ....[82]....
        /*07cc*/ 	.word	0x0000e860


	//   ....[83]....
        /*07d0*/ 	.word	0x0000e870


	//   ....[84]....
        /*07d4*/ 	.word	0x0000e880


	//   ....[85]....
        /*07d8*/ 	.word	0x0000e890


	//   ....[86]....
        /*07dc*/ 	.word	0x0000eb10


	//   ....[87]....
        /*07e0*/ 	.word	0x0000eb30


	//   ....[88]....
        /*07e4*/ 	.word	0x0000ec70


	//   ....[89]....
        /*07e8*/ 	.word	0x0000eca0


	//   ....[90]....
        /*07ec*/ 	.word	0x0000eda0


	//   ....[91]....
        /*07f0*/ 	.word	0x0000edd0


	//   ....[92]....
        /*07f4*/ 	.word	0x0000eed0


	//   ....[93]....
        /*07f8*/ 	.word	0x0000eef0


	//   ....[94]....
        /*07fc*/ 	.word	0x0000f480


	//   ....[95]....
        /*0800*/ 	.word	0x0000f4a0


	//   ....[96]....
        /*0804*/ 	.word	0x0000f690


	//   ....[97]....
        /*0808*/ 	.word	0x0000f6a0


	//   ....[98]....
        /*080c*/ 	.word	0x0000f820


	//   ....[99]....
        /*0810*/ 	.word	0x0000f840


	//   ....[100]....
        /*0814*/ 	.word	0x0000f9c0


	//   ....[101]....
        /*0818*/ 	.word	0x0000f9d0


	//   ....[102]....
        /*081c*/ 	.word	0x0000fbc0


	//   ....[103]....
        /*0820*/ 	.word	0x0000fcb0


	//   ....[104]....
        /*0824*/ 	.word	0x0000fd20


	//   ....[105]....
        /*0828*/ 	.word	0x0000fd90


	//   ....[106]....
        /*082c*/ 	.word	0x0000fdf0


	//   ....[107]....
        /*0830*/ 	.word	0x0000fe60


	//   ....[108]....
        /*0834*/ 	.word	0x0000fed0


	//   ....[109]....
        /*0838*/ 	.word	0x0000ff40


	//   ....[110]....
        /*083c*/ 	.word	0x0000ffa0


	//   ....[111]....
        /*0840*/ 	.word	0x00010010


	//   ....[112]....
        /*0844*/ 	.word	0x00010080


	//   ....[113]....
        /*0848*/ 	.word	0x00010200


	//   ....[114]....
        /*084c*/ 	.word	0x00010260


	//   ....[115]....
        /*0850*/ 	.word	0x000102d0


	//   ....[116]....
        /*0854*/ 	.word	0x00010340


	//   ....[117]....
        /*0858*/ 	.word	0x000105b0


	//   ....[118]....
        /*085c*/ 	.word	0x00010820


	//   ....[119]....
        /*0860*/ 	.word	0x00010e40


	//   ....[120]....
        /*0864*/ 	.word	0x00010e90


	//   ....[121]....
        /*0868*/ 	.word	0x00010ee0


	//   ....[122]....
        /*086c*/ 	.word	0x00010f30


	//   ....[123]....
        /*0870*/ 	.word	0x00010f80


	//   ....[124]....
        /*0874*/ 	.word	0x00010fd0


	//   ....[125]....
        /*0878*/ 	.word	0x00011020


	//   ....[126]....
        /*087c*/ 	.word	0x00011070


	//   ....[127]....
        /*0880*/ 	.word	0x000110e0


	//   ....[128]....
        /*0884*/ 	.word	0x00011150


	//   ....[129]....
        /*0888*/ 	.word	0x000112d0


	//   ....[130]....
        /*088c*/ 	.word	0x00011330


	//   ....[131]....
        /*0890*/ 	.word	0x000113a0


	//   ....[132]....
        /*0894*/ 	.word	0x00011410


	//   ....[133]....
        /*0898*/ 	.word	0x00011590


	//   ....[134]....
        /*089c*/ 	.word	0x000115f0


	//   ....[135]....
        /*08a0*/ 	.word	0x00011650


	//   ....[136]....
        /*08a4*/ 	.word	0x000116b0


	//   ....[137]....
        /*08a8*/ 	.word	0x00011900


	//   ....[138]....
        /*08ac*/ 	.word	0x00011b50


	//   ....[139]....
        /*08b0*/ 	.word	0x00012190


	//   ....[140]....
        /*08b4*/ 	.word	0x000121d0


	//   ....[141]....
        /*08b8*/ 	.word	0x00012220


	//   ....[142]....
        /*08bc*/ 	.word	0x00012260


	//   ....[143]....
        /*08c0*/ 	.word	0x000122b0


	//   ....[144]....
        /*08c4*/ 	.word	0x000122f0


	//   ....[145]....
        /*08c8*/ 	.word	0x00012340


	//   ....[146]....
        /*08cc*/ 	.word	0x00012380


	//   ....[147]....
        /*08d0*/ 	.word	0x000123e0


	//   ....[148]....
        /*08d4*/ 	.word	0x00012450


	//   ....[149]....
        /*08d8*/ 	.word	0x000124c0


	//   ....[150]....
        /*08dc*/ 	.word	0x00012600


	//   ....[151]....
        /*08e0*/ 	.word	0x00012660


	//   ....[152]....
        /*08e4*/ 	.word	0x000126b0


	//   ....[153]....
        /*08e8*/ 	.word	0x000126f0


	//   ....[154]....
        /*08ec*/ 	.word	0x00012740


	//   ....[155]....
        /*08f0*/ 	.word	0x00012780


	//   ....[156]....
        /*08f4*/ 	.word	0x000127d0


	//   ....[157]....
        /*08f8*/ 	.word	0x00012810


	//   ....[158]....
        /*08fc*/ 	.word	0x00012860


	//   ....[159]....
        /*0900*/ 	.word	0x000128a0


	//   ....[160]....
        /*0904*/ 	.word	0x00012900


	//   ....[161]....
        /*0908*/ 	.word	0x00012960


	//   ....[162]....
        /*090c*/ 	.word	0x000129b0


	//   ....[163]....
        /*0910*/ 	.word	0x00012a10


	//   ....[164]....
        /*0914*/ 	.word	0x00012a60


	//   ....[165]....
        /*0918*/ 	.word	0x00012ac0


	//   ....[166]....
        /*091c*/ 	.word	0x00012b10


	//   ....[167]....
        /*0920*/ 	.word	0x00012b70


	//   ....[168]....
        /*0924*/ 	.word	0x00012bd0


	//   ....[169]....
        /*0928*/ 	.word	0x00012c40


	//   ....[170]....
        /*092c*/ 	.word	0x00012cb0


	//   ....[171]....
        /*0930*/ 	.word	0x00012d10


	//   ....[172]....
        /*0934*/ 	.word	0x00012d80


	//   ....[173]....
        /*0938*/ 	.word	0x00012df0


	//   ....[174]....
        /*093c*/ 	.word	0x00012e60


	//   ....[175]....
        /*0940*/ 	.word	0x00012ec0


	//   ....[176]....
        /*0944*/ 	.word	0x00012f30


	//----- nvinfo : EIATTR_EXIT_INSTR_OFFSETS
	.align		4
.L_196:
        /*0948*/ 	.byte	0x04, 0x1c
        /*094a*/ 	.short	(.L_198 - .L_197)


	//   ....[0]....
.L_197:
        /*094c*/ 	.word	0x000000a0


	//   ....[1]....
        /*0950*/ 	.word	0x0000fc60


	//----- nvinfo : EIATTR_MAX_THREADS
	.align		4
.L_198:
        /*0954*/ 	.byte	0x04, 0x05
        /*0956*/ 	.short	(.L_200 - .L_199)
.L_199:
        /*0958*/ 	.word	0x00000080
        /*095c*/ 	.word	0x00000001
        /*0960*/ 	.word	0x00000001


	//----- nvinfo : EIATTR_CRS_STACK_SIZE
	.align		4
.L_200:
        /*0964*/ 	.byte	0x04, 0x1e
        /*0966*/ 	.short	(.L_202 - .L_201)
.L_201:
        /*0968*/ 	.word	0x00000000
.L_202:


//--------------------- .nv.info._ZN7cutlass13device_kernelIN5flash19enable_sm80_to_sm89INS1_16FlashAttnFwdSm80INS1_25CollectiveMainloopFwdSm80ILi4ELi1ELb0EN4cute5tupleIJNS5_1CILi128EEENS7_ILi64EEENS7_ILi96EEEEEELi96ENS_10bfloat16_tEfNS_4arch4Sm80ELb1ELb0ELb0ELb1ELb1ELb0ELb1ELb0EEENS1_21CollectiveEpilogueFwdINS6_IJS8_SA_S9_EEENS6_IJNS7_ILi1EEESI_SI_EEESC_SE_Li128ELb1ELb1ELb0ELb0EEENS1_19SingleTileSchedulerILb1ELb0ELb1ELi128EEEEEEEEEvNT_6ParamsE --------------------------
	.section	.nv.info._ZN7cutlass13device_kernelIN5flash19enable_sm80_to_sm89INS1_16FlashAttnFwdSm80INS1_25CollectiveMainloopFwdSm80ILi4ELi1ELb0EN4cute5tupleIJNS5_1CILi128EEENS7_ILi64EEENS7_ILi96EEEEEELi96ENS_10bfloat16_tEfNS_4arch4Sm80ELb1ELb0ELb0ELb1ELb1ELb0ELb1ELb0EEENS1_21CollectiveEpilogueFwdINS6_IJS8_SA_S9_EEENS6_IJNS7_ILi1EEESI_SI_EEESC_SE_Li128ELb1ELb1ELb0ELb0EEENS1_19SingleTileSchedulerILb1ELb0ELb1ELi128EEEEEEEEEvNT_6ParamsE,"",@"SHT_CUDA_INFO"
	.sectionflags	@""
	.align	4


	//----- nvinfo : EIATTR_CUDA_API_VERSION
	.align		4
        /*0000*/ 	.byte	0x04, 0x37
        /*0002*/ 	.short	(.L_204 - .L_203)
.L_203:
        /*0004*/ 	.word	0x00000082


	//----- nvinfo : EIATTR_SW2861232_WAR
	.align		4
.L_204:
        /*0008*/ 	.byte	0x01, 0x35
	.zero		2


	//----- nvinfo : EIATTR_PARAM_CBANK
	.align		4
        /*000c*/ 	.byte	0x04, 0x0a
        /*000e*/ 	.short	(.L_206 - .L_205)
	.align		4
.L_205:
        /*0010*/ 	.word	index@(.nv.constant0._ZN7cutlass13device_kernelIN5flash19enable_sm80_to_sm89INS1_16FlashAttnFwdSm80INS1_25CollectiveMainloopFwdSm80ILi4ELi1ELb0EN4cute5tupleIJNS5_1CILi128EEENS7_ILi64EEENS7_ILi96EEEEEELi96ENS_10bfloat16_tEfNS_4arch4Sm80ELb1ELb0ELb0ELb1ELb1ELb0ELb1ELb0EEENS1_21CollectiveEpilogueFwdINS6_IJS8_SA_S9_EEENS6_IJNS7_ILi1EEESI_SI_EEESC_SE_Li128ELb1ELb1ELb0ELb0EEENS1_19SingleTileSchedulerILb1ELb0ELb1ELi128EEEEEEEEEvNT_6ParamsE)
        /*0014*/ 	.short	0x0160
        /*0016*/ 	.short	0x0418


	//----- nvinfo : EIATTR_CBANK_PARAM_SIZE
	.align		4
.L_206:
        /*0018*/ 	.byte	0x03, 0x19
        /*001a*/ 	.short	0x0418


	//----- nvinfo : EIATTR_KPARAM_INFO
	.align		4
        /*001c*/ 	.byte	0x04, 0x17
        /*001e*/ 	.short	(.L_208 - .L_207)
.L_207:
        /*0020*/ 	.word	0x00000000
        /*0024*/ 	.short	0x0000
        /*0026*/ 	.short	0x0000
        /*0028*/ 	.byte	0x00, 0xf0, 0x61, 0x10


	//----- nvinfo : EIATTR_MAXREG_COUNT
	.align		4
.L_208:
        /*002c*/ 	.byte	0x03, 0x1b
        /*002e*/ 	.short	0x00ff


	//----- nvinfo : EIATTR_NUM_BARRIERS
	.align		4
        /*0030*/ 	.byte	0x02, 0x4c
        /*0032*/ 	.byte	0x02
	.zero		1


	//----- nvinfo : EIATTR_ANNOTATIONS
	.align		4
        /*0034*/ 	.byte	0x04, 0x55
        /*0036*/ 	.short	(.L_210 - .L_209)


	//   ....[0]....
.L_209:
        /* <DEDUP_REMOVED lines=32> */


	//----- nvinfo : EIATTR_MERCURY_ISA_VERSION
	.align		4
.L_210:
        /*0220*/ 	.byte	0x03, 0x5f
        /*0222*/ 	.short	0x0000


	//----- nvinfo : EIATTR_COOP_GROUP_MASK_REGIDS
	.align		4
        /*0224*/ 	.byte	0x04, 0x29
        /*0226*/ 	.short	(.L_212 - .L_211)


	//   ....[0]....
.L_211:
        /*0228*/ 	.word	0xffffffff


	//   ....[1]....
        /*022c*/ 	.word	0xffffffff


	//   ....[2]....
        /*0230*/ 	.word	0xffffffff


	//   ....[3]....
        /*0234*/ 	.word	0xffffffff


	//   ....[4]....
        /*0238*/ 	.word	0xffffffff


	//   ....[5]....
        /*023c*/ 	.word	0xffffffff


	//   ....[6]....
        /*0240*/ 	.word	0xffffffff


	//   ....[7]....
        /*0244*/ 	.word	0xffffffff


	//   ....[8]....
        /*0248*/ 	.word	0xffffffff


	//   ....[9]....
        /*024c*/ 	.word	0xffffffff


	//   ....[10]....
        /*0250*/ 	.word	0xffffffff


	//   ....[11]....
        /*0254*/ 	.word	0xffffffff


	//   ....[12]....
        /*0258*/ 	.word	0xffffffff


	//   ....[13]....
        /*025c*/ 	.word	0xffffffff


	//   ....[14]....
        /*0260*/ 	.word	0xffffffff


	//   ....[15]....
        /*0264*/ 	.word	0xffffffff


	//   ....[16]....
        /*0268*/ 	.word	0xffffffff


	//   ....[17]....
        /*026c*/ 	.word	0xffffffff


	//   ....[18]....
        /*0270*/ 	.word	0xffffffff


	//   ....[19]....
        /*0274*/ 	.word	0xffffffff


	//   ....[20]....
        /*0278*/ 	.word	0xffffffff


	//   ....[21]....
        /*027c*/ 	.word	0xffffffff


	//   ....[22]....
        /*0280*/ 	.word	0xffffffff


	//   ....[23]....
        /*0284*/ 	.word	0xffffffff


	//   ....[24]....
        /*0288*/ 	.word	0xffffffff


	//   ....[25]....
        /*028c*/ 	.word	0xffffffff


	//   ....[26]....
        /*0290*/ 	.word	0xffffffff


	//   ....[27]....
        /*0294*/ 	.word	0xffffffff


	//   ....[28]....
        /*0298*/ 	.word	0xffffffff


	//   ....[29]....
        /*029c*/ 	.word	0xffffffff


	//   ....[30]....
        /*02a0*/ 	.word	0xffffffff


	//   ....[31]....
        /*02a4*/ 	.word	0xffffffff


	//   ....[32]....
        /*02a8*/ 	.word	0xffffffff


	//   ....[33]....
        /*02ac*/ 	.word	0xffffffff


	//   ....[34]....
        /*02b0*/ 	.word	0xffffffff


	//   ....[35]....
        /*02b4*/ 	.word	0xffffffff


	//   ....[36]....
        /*02b8*/ 	.word	0xffffffff


	//   ....[37]....
        /*02bc*/ 	.word	0xffffffff


	//   ....[38]....
        /*02c0*/ 	.word	0xffffffff


	//   ....[39]....
        /*02c4*/ 	.word	0xffffffff


	//   ....[40]....
        /*02c8*/ 	.word	0xffffffff


	//   ....[41]....
        /*02cc*/ 	.word	0xffffffff


	//   ....[42]....
        /*02d0*/ 	.word	0xffffffff


	//   ....[43]....
        /*02d4*/ 	.word	0xffffffff


	//   ....[44]....
        /*02d8*/ 	.word	0xffffffff


	//   ....[45]....
        /*02dc*/ 	.word	0xffffffff


	//   ....[46]....
        /*02e0*/ 	.word	0xffffffff


	//   ....[47]....
        /*02e4*/ 	.word	0xffffffff


	//   ....[48]....
        /*02e8*/ 	.word	0xffffffff


	//   ....[49]....
        /*02ec*/ 	.word	0xffffffff


	//   ....[50]....
        /*02f0*/ 	.word	0xffffffff


	//   ....[51]....
        /*02f4*/ 	.word	0xffffffff


	//   ....[52]....
        /*02f8*/ 	.word	0xffffffff


	//   ....[53]....
        /*02fc*/ 	.word	0xffffffff


	//   ....[54]....
        /*0300*/ 	.word	0xffffffff


	//   ....[55]....
        /*0304*/ 	.word	0xffffffff


	//   ....[56]....
        /*0308*/ 	.word	0xffffffff


	//   ....[57]....
        /*030c*/ 	.word	0xffffffff


	//   ....[58]....
        /*0310*/ 	.word	0xffffffff


	//   ....[59]....
        /*0314*/ 	.word	0xffffffff


	//   ....[60]....
        /*0318*/ 	.word	0xffffffff


	//   ....[61]....
        /*031c*/ 	.word	0xffffffff


	//   ....[62]....
        /*0320*/ 	.word	0xffffffff


	//   ....[63]....
        /*0324*/ 	.word	0xffffffff


	//   ....[64]....
        /*0328*/ 	.word	0xffffffff


	//   ....[65]....
        /*032c*/ 	.word	0xffffffff


	//   ....[66]....
        /*0330*/ 	.word	0xffffffff


	//   ....[67]....
        /*0334*/ 	.word	0xffffffff


	//   ....[68]....
        /*0338*/ 	.word	0xffffffff


	//   ....[69]....
        /*033c*/ 	.word	0xffffffff


	//   ....[70]....
        /*0340*/ 	.word	0xffffffff


	//   ....[71]....
        /*0344*/ 	.word	0xffffffff


	//   ....[72]....
        /*0348*/ 	.word	0xffffffff


	//   ....[73]....
        /*034c*/ 	.word	0xffffffff


	//   ....[74]....
        /*0350*/ 	.word	0xffffffff


	//   ....[75]....
        /*0354*/ 	.word	0xffffffff


	//   ....[76]....
        /*0358*/ 	.word	0xffffffff


	//   ....[77]....
        /*035c*/ 	.word	0xffffffff


	//   ....[78]....
        /*0360*/ 	.word	0xffffffff


	//   ....[79]....
        /*0364*/ 	.word	0xffffffff


	//   ....[80]....
        /*0368*/ 	.word	0xffffffff


	//   ....[81]....
        /*036c*/ 	.word	0xffffffff


	//   ....[82]....
        /*0370*/ 	.word	0xffffffff


	//   ....[83]....
        /*0374*/ 	.word	0xffffffff


	//   ....[84]....
        /*0378*/ 	.word	0xffffffff


	//   ....[85]....
        /*037c*/ 	.word	0xffffffff


	//   ....[86]....
        /*0380*/ 	.word	0xffffffff


	//   ....[87]....
        /*0384*/ 	.word	0xffffffff


	//   ....[88]....
        /*0388*/ 	.word	0xffffffff


	//   ....[89]....
        /*038c*/ 	.word	0xffffffff


	//   ....[90]....
        /*0390*/ 	.word	0xffffffff


	//   ....[91]....
        /*0394*/ 	.word	0xffffffff


	//   ....[92]....
        /*0398*/ 	.word	0xffffffff


	//   ....[93]....
        /*039c*/ 	.word	0xffffffff


	//   ....[94]....
        /*03a0*/ 	.word	0xffffffff


	//   ....[95]....
        /*03a4*/ 	.word	0xffffffff


	//   ....[96]....
        /*03a8*/ 	.word	0xffffffff


	//   ....[97]....
        /*03ac*/ 	.word	0xffffffff


	//   ....[98]....
        /*03b0*/ 	.word	0xffffffff


	//   ....[99]....
        /*03b4*/ 	.word	0xffffffff


	//   ....[100]....
        /*03b8*/ 	.word	0xffffffff


	//----- nvinfo : EIATTR_COOP_GROUP_INSTR_OFFSETS
	.align		4
.L_212:
        /*03bc*/ 	.byte	0x04, 0x28
        /*03be*/ 	.short	(.L_214 - .L_213)


	//   ....[0]....
.L_213:
        /*03c0*/ 	.word	0x000000a0


	//   ....[1]....
        /*03c4*/ 	.word	0x000013a0


	//   ....[2]....
        /*03c8*/ 	.word	0x000013d0


	//   ....[3]....
        /*03cc*/ 	.word	0x000015b0


	//   ....[4]....
        /*03d0*/ 	.word	0x000015e0


	//   ....[5]....
        /*03d4*/ 	.word	0x00001700


	//   ....[6]....
        /*03d8*/ 	.word	0x00001730


	//   ....[7]....
        /*03dc*/ 	.word	0x00001850


	//   ....[8]....
        /*03e0*/ 	.word	0x000018b0


	//   ....[9]....
        /*03e4*/ 	.word	0x00002000


	//   ....[10]....
        /*03e8*/ 	.word	0x00002030


	//   ....[11]....
        /*03ec*/ 	.word	0x00002060


	//   ....[12]....
        /*03f0*/ 	.word	0x00002090


	//   ....[13]....
        /*03f4*/ 	.word	0x000020b0


	//   ....[14]....
        /*03f8*/ 	.word	0x000020d0


	//   ....[15]....
        /*03fc*/ 	.word	0x000020f0


	//   ....[16]....
        /*0400*/ 	.word	0x00002100


	//   ....[17]....
        /*0404*/ 	.word	0x00003050


	//   ....[18]....
        /*0408*/ 	.word	0x00003060


	//   ....[19]....
        /*040c*/ 	.word	0x00003070


	//   ....[20]....
        /*0410*/ 	.word	0x00003080


	//   ....[21]....
        /*0414*/ 	.word	0x00003460


	//   ....[22]....
        /*0418*/ 	.word	0x00003470


	//   ....[23]....
        /*041c*/ 	.word	0x000034c0


	//   ....[24]....
        /*0420*/ 	.word	0x000034f0


	//   ....[25]....
        /*0424*/ 	.word	0x00003d00


	//   ....[26]....
        /*0428*/ 	.word	0x00003f00


	//   ....[27]....
        /*042c*/ 	.word	0x00003f40


	//   ....[28]....
        /*0430*/ 	.word	0x00004120


	//   ....[29]....
        /*0434*/ 	.word	0x00004190


	//   ....[30]....
        /*0438*/ 	.word	0x00004260


	//   ....[31]....
        /*043c*/ 	.word	0x00004290


	//   ....[32]....
        /*0440*/ 	.word	0x00004370


	//   ....[33]....
        /*0444*/ 	.word	0x00005ed0


	//   ....[34]....
        /*0448*/ 	.word	0x00005ee0


	//   ....[35]....
        /*044c*/ 	.word	0x00005ef0


	//   ....[36]....
        /*0450*/ 	.word	0x00005f00


	//   ....[37]....
        /*0454*/ 	.word	0x00006a20


	//   ....[38]....
        /*0458*/ 	.word	0x00006a30


	//   ....[39]....
        /*045c*/ 	.word	0x00006a40


	//   ....[40]....
        /*0460*/ 	.word	0x00006a50


	//   ....[41]....
        /*0464*/ 	.word	0x00006c50


	//   ....[42]....
        /*0468*/ 	.word	0x00006c60


	//   ....[43]....
        /*046c*/ 	.word	0x00006c70


	//   ....[44]....
        /*0470*/ 	.word	0x00006c90


	//   ....[45]....
        /*0474*/ 	.word	0x00007270


	//   ....[46]....
        /*0478*/ 	.word	0x000073c0


	//   ....[47]....
        /*047c*/ 	.word	0x000077c0


	//   ....[48]....
        /*0480*/ 	.word	0x00007940


	//   ....[49]....
        /*0484*/ 	.word	0x00007a30


	//   ....[50]....
        /*0488*/ 	.word	0x00007a70


	//   ....[51]....
        /*048c*/ 	.word	0x00007ae0


	//   ....[52]....
        /*0490*/ 	.word	0x00007b10


	//   ....[53]....
        /*0494*/ 	.word	0x00009fc0


	//   ....[54]....
        /*0498*/ 	.word	0x00009fd0


	//   ....[55]....
        /*049c*/ 	.word	0x00009fe0


	//   ....[56]....
        /*04a0*/ 	.word	0x00009ff0


	//   ....[57]....
        /*04a4*/ 	.word	0x0000a310


	//   ....[58]....
        /*04a8*/ 	.word	0x0000a330


	//   ....[59]....
        /*04ac*/ 	.word	0x0000a350


	//   ....[60]....
        /*04b0*/ 	.word	0x0000a360


	//   ....[61]....
        /*04b4*/ 	.word	0x0000aed0


	//   ....[62]....
        /*04b8*/ 	.word	0x0000b000


	//   ....[63]....
        /*04bc*/ 	.word	0x0000b070


	//   ....[64]....
        /*04c0*/ 	.word	0x0000b0d0


	//   ....[65]....
        /*04c4*/ 	.word	0x0000b0e0


	//   ....[66]....
        /*04c8*/ 	.word	0x0000b100


	//   ....[67]....
        /*04cc*/ 	.word	0x0000b2c0


	//   ....[68]....
        /*04d0*/ 	.word	0x0000b5f0


	//   ....[69]....
        /*04d4*/ 	.word	0x0000cf70


	//   ....[70]....
        /*04d8*/ 	.word	0x0000cf80


	//   ....[71]....
        /*04dc*/ 	.word	0x0000cf90


	//   ....[72]....
        /*04e0*/ 	.word	0x0000cfb0


	//   ....[73]....
        /*04e4*/ 	.word	0x0000cfd0


	//   ....[74]....
        /*04e8*/ 	.word	0x0000cff0


	//   ....[75]....
        /*04ec*/ 	.word	0x0000d010


	//   ....[76]....
        /*04f0*/ 	.word	0x0000d040


	//   ....[77]....
        /*04f4*/ 	.word	0x0000e800


	//   ....[78]....
        /*04f8*/ 	.word	0x0000e860


	//   ....[79]....
        /*04fc*/ 	.word	0x0000e890


	//   ....[80]....
        /*0500*/ 	.word	0x0000e8d0


	//   ....[81]....
        /*0504*/ 	.word	0x0000e8f0


	//   ....[82]....
        /*0508*/ 	.word	0x0000e900


	//   ....[83]....
        /*050c*/ 	.word	0x0000e910


	//   ....[84]....
        /*0510*/ 	.word	0x0000e920


	//   ....[85]....
        /*0514*/ 	.word	0x0000eb30


	//   ....[86]....
        /*0518*/ 	.word	0x0000eb40


	//   ....[87]....
        /*051c*/ 	.word	0x0000ecc0


	//   ....[88]....
        /*0520*/ 	.word	0x0000ecf0


	//   ....[89]....
        /*0524*/ 	.word	0x0000ee40


	//   ....[90]....
        /*0528*/ 	.word	0x0000ee70


	//   ....[91]....
        /*052c*/ 	.word	0x0000efc0


	//   ....[92]....
        /*0530*/ 	.word	0x0000efe0


	//   ....[93]....
        /*0534*/ 	.word	0x0000f8f0


	//   ....[94]....
        /*0538*/ 	.word	0x0000f910


	//   ....[95]....
        /*053c*/ 	.word	0x0000fa60


	//   ....[96]....
        /*0540*/ 	.word	0x0000fa90


	//   ....[97]....
        /*0544*/ 	.word	0x0000fbc0


	//   ....[98]....
        /*0548*/ 	.word	0x0000fbf0


	//   ....[99]....
        /*054c*/ 	.word	0x0000fd20


	//   ....[100]....
        /*0550*/ 	.word	0x0000fd40


	//----- nvinfo : EIATTR_EXIT_INSTR_OFFSETS
	.align		4
.L_214:
        /*0554*/ 	.byte	0x04, 0x1c
        /*0556*/ 	.short	(.L_216 - .L_215)


	//   ....[0]....
.L_215:
        /*0558*/ 	.word	0x00000450


	//   ....[1]....
        /*055c*/ 	.word	0x0000eff0


	//   ....[2]....
        /*0560*/ 	.word	0x0000f0c0


	//   ....[3]....
        /*0564*/ 	.word	0x0000f120


	//   ....[4]....
        /*0568*/ 	.word	0x0000fd50


	//   ....[5]....
        /*056c*/ 	.word	0x0000fe00


	//   ....[6]....
        /*0570*/ 	.word	0x0000fe60


	//----- nvinfo : EIATTR_CTAIDZ_USED
	.align		4
.L_216:
        /*0574*/ 	.byte	0x01, 0x04
	.zero		2


	//----- nvinfo : EIATTR_MAX_THREADS
	.align		4
        /*0578*/ 	.byte	0x04, 0x05
        /*057a*/ 	.short	(.L_218 - .L_217)
.L_217:
        /*057c*/ 	.word	0x00000080
        /*0580*/ 	.word	0x00000001
        /*0584*/ 	.word	0x00000001


	//----- nvinfo : EIATTR_CRS_STACK_SIZE
	.align		4
.L_218:
        /*0588*/ 	.byte	0x04, 0x1e
        /*058a*/ 	.short	(.L_220 - .L_219)
.L_219:
        /*058c*/ 	.word	0x00000000
.L_220:


//--------------------- .nv.info._ZN7cutlass13device_kernelIN5flash19enable_sm80_to_sm89INS1_16FlashAttnFwdSm80INS1_25CollectiveMainloopFwdSm80ILi4ELi1ELb0EN4cute5tupleIJNS5_1CILi128EEENS7_ILi64EEENS7_ILi96EEEEEELi96ENS_10bfloat16_tEfNS_4arch4Sm80ELb1ELb0ELb0ELb1ELb1ELb1ELb1ELb0EEENS1_21CollectiveEpilogueFwdINS6_IJS8_SA_S9_EEENS6_IJNS7_ILi1EEESI_SI_EEESC_SE_Li128ELb1ELb1ELb0ELb0EEENS1_19SingleTileSchedulerILb1ELb0ELb1ELi128EEEEEEEEEvNT_6ParamsE --------------------------
	.section	.nv.info._ZN7cutlass13device_kernelIN5flash19enable_sm80_to_sm89INS1_16FlashAttnFwdSm80INS1_25CollectiveMainloopFwdSm80ILi4ELi1ELb0EN4cute5tupleIJNS5_1CILi128EEENS7_ILi64EEENS7_ILi96EEEEEELi96ENS_10bfloat16_tEfNS_4arch4Sm80ELb1ELb0ELb0ELb1ELb1ELb1ELb1ELb0EEENS1_21CollectiveEpilogueFwdINS6_IJS8_SA_S9_EEENS6_IJNS7_ILi1EEESI_SI_EEESC_SE_Li128ELb1ELb1ELb0ELb0EEENS1_19SingleTileSchedulerILb1ELb0ELb1ELi128EEEEEEEEEvNT_6ParamsE,"",@"SHT_CUDA_INFO"
	.sectionflags	@""
	.align	4


	//----- nvinfo : EIATTR_CUDA_API_VERSION
	.align		4
        /*0000*/ 	.byte	0x04, 0x37
        /*0002*/ 	.short	(.L_222 - .L_221)
.L_221:
        /*0004*/ 	.word	0x00000082


	//----- nvinfo : EIATTR_SW2861232_WAR
	.align		4
.L_222:
        /*0008*/ 	.byte	0x01, 0x35
	.zero		2


	//----- nvinfo : EIATTR_PARAM_CBANK
	.align		4
        /*000c*/ 	.byte	0x04, 0x0a
        /*000e*/ 	.short	(.L_224 - .L_223)
	.align		4
.L_223:
        /*0010*/ 	.word	index@(.nv.constant0._ZN7cutlass13device_kernelIN5flash19enable_sm80_to_sm89INS1_16FlashAttnFwdSm80INS1_25CollectiveMainloopFwdSm80ILi4ELi1ELb0EN4cute5tupleIJNS5_1CILi128EEENS7_ILi64EEENS7_ILi96EEEEEELi96ENS_10bfloat16_tEfNS_4arch4Sm80ELb1ELb0ELb0ELb1ELb1ELb1ELb1ELb0EEENS1_21CollectiveEpilogueFwdINS6_IJS8_SA_S9_EEENS6_IJNS7_ILi1EEESI_SI_EEESC_SE_Li128ELb1ELb1ELb0ELb0EEENS1_19SingleTileSchedulerILb1ELb0ELb1ELi128EEEEEEEEEvNT_6ParamsE)
        /*0014*/ 	.short	0x0160
        /*0016*/ 	.short	0x0418


	//----- nvinfo : EIATTR_CBANK_PARAM_SIZE
	.align		4
.L_224:
        /*0018*/ 	.byte	0x03, 0x19
        /*001a*/ 	.short	0x0418


	//----- nvinfo : EIATTR_KPARAM_INFO
	.align		4
        /*001c*/ 	.byte	0x04, 0x17
        /*001e*/ 	.short	(.L_226 - .L_225)
.L_225:
        /*0020*/ 	.word	0x00000000
        /*0024*/ 	.short	0x0000
        /*0026*/ 	.short	0x0000
        /*0028*/ 	.byte	0x00, 0xf0, 0x61, 0x10


	//----- nvinfo : EIATTR_MAXREG_COUNT
	.align		4
.L_226:
        /*002c*/ 	.byte	0x03, 0x1b
        /*002e*/ 	.short	0x00ff


	//----- nvinfo : EIATTR_NUM_BARRIERS
	.align		4
        /*0030*/ 	.byte	0x02, 0x4c
        /*0032*/ 	.byte	0x02
	.zero		1


	//----- nvinfo : EIATTR_ANNOTATIONS
	.align		4
        /*0034*/ 	.byte	0x04, 0x55
        /*0036*/ 	.short	(.L_228 - .L_227)


	//   ....[0]....
.L_227:
        /* <DEDUP_REMOVED lines=38> */


	//----- nvinfo : EIATTR_MERCURY_ISA_VERSION
	.align		4
.L_228:
        /*0288*/ 	.byte	0x03, 0x5f
        /*028a*/ 	.short	0x0000


	//----- nvinfo : EIATTR_COOP_GROUP_MASK_REGIDS
	.align		4
        /*028c*/ 	.byte	0x04, 0x29
        /*028e*/ 	.short	(.L_230 - .L_229)


	//   ....[0]....
.L_229:
        /*0290*/ 	.word	0xffffffff


	//   ....[1]....
        /*0294*/ 	.word	0xffffffff


	//   ....[2]....
        /*0298*/ 	.word	0xffffffff


	//   ....[3]....
        /*029c*/ 	.word	0xffffffff


	//   ....[4]....
        /*02a0*/ 	.word	0xffffffff


	//   ....[5]....
        /*02a4*/ 	.word	0xffffffff


	//   ....[6]....
        /*02a8*/ 	.word	0xffffffff


	//   ....[7]....
        /*02ac*/ 	.word	0xffffffff


	//   ....[8]....
        /*02b0*/ 	.word	0xffffffff


	//   ....[9]....
        /*02b4*/ 	.word	0xffffffff


	//   ....[10]....
        /*02b8*/ 	.word	0xffffffff


	//   ....[11]....
        /*02bc*/ 	.word	0xffffffff


	//   ....[12]....
        /*02c0*/ 	.word	0xffffffff


	//   ....[13]....
        /*02c4*/ 	.word	0xffffffff


	//   ....[14]....
        /*02c8*/ 	.word	0xffffffff


	//   ....[15]....
        /*02cc*/ 	.word	0xffffffff


	//   ....[16]....
        /*02d0*/ 	.word	0xffffffff


	//   ....[17]....
        /*02d4*/ 	.word	0xffffffff


	//   ....[18]....
        /*02d8*/ 	.word	0xffffffff


	//   ....[19]....
        /*02dc*/ 	.word	0xffffffff


	//   ....[20]....
        /*02e0*/ 	.word	0xffffffff


	//   ....[21]....
        /*02e4*/ 	.word	0xffffffff


	//   ....[22]....
        /*02e8*/ 	.word	0xffffffff


	//   ....[23]....
        /*02ec*/ 	.word	0xffffffff


	//   ....[24]....
        /*02f0*/ 	.word	0xffffffff


	//   ....[25]....
        /*02f4*/ 	.word	0xffffffff


	//   ....[26]....
        /*02f8*/ 	.word	0xffffffff


	//   ....[27]....
        /*02fc*/ 	.word	0xffffffff


	//   ....[28]....
        /*0300*/ 	.word	0xffffffff


	//   ....[29]....
        /*0304*/ 	.word	0xffffffff


	//   ....[30]....
        /*0308*/ 	.word	0xffffffff


	//   ....[31]....
        /*030c*/ 	.word	0xffffffff


	//   ....[32]....
        /*0310*/ 	.word	0xffffffff


	//   ....[33]....
        /*0314*/ 	.word	0xffffffff


	//   ....[34]....
        /*0318*/ 	.word	0xffffffff


	//   ....[35]....
        /*031c*/ 	.word	0xffffffff


	//   ....[36]....
        /*0320*/ 	.word	0xffffffff


	//   ....[37]....
        /*0324*/ 	.word	0xffffffff


	//   ....[38]....
        /*0328*/ 	.word	0xffffffff


	//   ....[39]....
        /*032c*/ 	.word	0xffffffff


	//   ....[40]....
        /*0330*/ 	.word	0xffffffff


	//   ....[41]....
        /*0334*/ 	.word	0xffffffff


	//   ....[42]....
        /*0338*/ 	.word	0xffffffff


	//   ....[43]....
        /*033c*/ 	.word	0xffffffff


	//   ....[44]....
        /*0340*/ 	.word	0xffffffff


	//   ....[45]....
        /*0344*/ 	.word	0xffffffff


	//   ....[46]....
        /*0348*/ 	.word	0xffffffff


	//   ....[47]....
        /*034c*/ 	.word	0xffffffff


	//   ....[48]....
        /*0350*/ 	.word	0xffffffff


	//   ....[49]....
        /*0354*/ 	.word	0xffffffff


	//   ....[50]....
        /*0358*/ 	.word	0xffffffff


	//   ....[51]....
        /*035c*/ 	.word	0xffffffff


	//   ....[52]....
        /*0360*/ 	.word	0xffffffff


	//   ....[53]....
        /*0364*/ 	.word	0xffffffff


	//   ....[54]....
        /*0368*/ 	.word	0xffffffff


	//   ....[55]....
        /*036c*/ 	.word	0xffffffff


	//   ....[56]....
        /*0370*/ 	.word	0xffffffff


	//   ....[57]....
        /*0374*/ 	.word	0xffffffff


	//   ....[58]....
        /*0378*/ 	.word	0xffffffff


	//   ....[59]....
        /*037c*/ 	.word	0xffffffff


	//   ....[60]....
        /*0380*/ 	.word	0xffffffff


	//   ....[61]....
        /*0384*/ 	.word	0xffffffff


	//   ....[62]....
        /*0388*/ 	.word	0xffffffff


	//   ....[63]....
        /*038c*/ 	.word	0xffffffff


	//   ....[64]....
        /*0390*/ 	.word	0xffffffff


	//   ....[65]....
        /*0394*/ 	.word	0xffffffff


	//   ....[66]....
        /*0398*/ 	.word	0xffffffff


	//   ....[67]....
        /*039c*/ 	.word	0xffffffff


	//   ....[68]....
        /*03a0*/ 	.word	0xffffffff


	//   ....[69]....
        /*03a4*/ 	.word	0xffffffff


	//   ....[70]....
        /*03a8*/ 	.word	0xffffffff


	//   ....[71]....
        /*03ac*/ 	.word	0xffffffff


	//   ....[72]....
        /*03b0*/ 	.word	0xffffffff


	//   ....[73]....
        /*03b4*/ 	.word	0xffffffff


	//   ....[74]....
        /*03b8*/ 	.word	0xffffffff


	//   ....[75]....
        /*03bc*/ 	.word	0xffffffff


	//   ....[76]....
        /*03c0*/ 	.word	0xffffffff


	//   ....[77]....
        /*03c4*/ 	.word	0xffffffff


	//   ....[78]....
        /*03c8*/ 	.word	0xffffffff


	//   ....[79]....
        /*03cc*/ 	.word	0xffffffff


	//   ....[80]....
        /*03d0*/ 	.word	0xffffffff


	//   ....[81]....
        /*03d4*/ 	.word	0xffffffff


	//   ....[82]....
        /*03d8*/ 	.word	0xffffffff


	//   ....[83]....
        /*03dc*/ 	.word	0xffffffff


	//   ....[84]....
        /*03e0*/ 	.word	0xffffffff


	//   ....[85]....
        /*03e4*/ 	.word	0xffffffff


	//   ....[86]....
        /*03e8*/ 	.word	0xffffffff


	//   ....[87]....
        /*03ec*/ 	.word	0xffffffff


	//   ....[88]....
        /*03f0*/ 	.word	0xffffffff


	//   ....[89]....
        /*03f4*/ 	.word	0xffffffff


	//   ....[90]....
        /*03f8*/ 	.word	0xffffffff


	//   ....[91]....
        /*03fc*/ 	.word	0xffffffff


	//   ....[92]....
        /*0400*/ 	.word	0xffffffff


	//   ....[93]....
        /*0404*/ 	.word	0xffffffff


	//   ....[94]....
        /*0408*/ 	.word	0xffffffff


	//   ....[95]....
        /*040c*/ 	.word	0xffffffff


	//   ....[96]....
        /*0410*/ 	.word	0xffffffff


	//   ....[97]....
        /*0414*/ 	.word	0xffffffff


	//   ....[98]....
        /*0418*/ 	.word	0xffffffff


	//   ....[99]....
        /*041c*/ 	.word	0xffffffff


	//   ....[100]....
        /*0420*/ 	.word	0xffffffff


	//   ....[101]....
        /*0424*/ 	.word	0xffffffff


	//   ....[102]....
        /*0428*/ 	.word	0xffffffff


	//   ....[103]....
        /*042c*/ 	.word	0xffffffff


	//   ....[104]....
        /*0430*/ 	.word	0xffffffff


	//   ....[105]....
        /*0434*/ 	.word	0xffffffff


	//   ....[106]....
        /*0438*/ 	.word	0xffffffff


	//   ....[107]....
        /*043c*/ 	.word	0xffffffff


	//   ....[108]....
        /*0440*/ 	.word	0xffffffff


	//   ....[109]....
        /*0444*/ 	.word	0xffffffff


	//   ....[110]....
        /*0448*/ 	.word	0xffffffff


	//   ....[111]....
        /*044c*/ 	.word	0xffffffff


	//   ....[112]....
        /*0450*/ 	.word	0xffffffff


	//   ....[113]....
        /*0454*/ 	.word	0xffffffff


	//   ....[114]....
        /*0458*/ 	.word	0xffffffff


	//   ....[115]....
        /*045c*/ 	.word	0xffffffff


	//   ....[116]....
        /*0460*/ 	.word	0xffffffff


	//   ....[117]....
        /*0464*/ 	.word	0xffffffff


	//   ....[118]....
        /*0468*/ 	.word	0xffffffff


	//   ....[119]....
        /*046c*/ 	.word	0xffffffff


	//   ....[120]....
        /*0470*/ 	.word	0xffffffff


	//   ....[121]....
        /*0474*/ 	.word	0xffffffff


	//   ....[122]....
        /*0478*/ 	.word	0xffffffff


	//   ....[123]....
        /*047c*/ 	.word	0xffffffff


	//   ....[124]....
        /*0480*/ 	.word	0xffffffff


	//----- nvinfo : EIATTR_COOP_GROUP_INSTR_OFFSETS
	.align		4
.L_230:
        /*0484*/ 	.byte	0x04, 0x28
        /*0486*/ 	.short	(.L_232 - .L_231)


	//   ....[0]....
.L_231:
        /*0488*/ 	.word	0x000000a0


	//   ....[1]....
        /*048c*/ 	.word	0x00002520


	//   ....[2]....
        /*0490*/ 	.word	0x00002530


	//   ....[3]....
        /*0494*/ 	.word	0x00004070


	//   ....[4]....
        /*0498*/ 	.word	0x00004080


	//   ....[5]....
        /*049c*/ 	.word	0x00005a00


	//   ....[6]....
        /*04a0*/ 	.word	0x00005a20


	//   ....[7]....
        /*04a4*/ 	.word	0x00005f20


	//   ....[8]....
        /*04a8*/ 	.word	0x00005f80


	//   ....[9]....
        /*04ac*/ 	.word	0x00006e30


	//   ....[10]....
        /*04b0*/ 	.word	0x00006e60


	//   ....[11]....
        /*04b4*/ 	.word	0x00007040


	//   ....[12]....
        /*04b8*/ 	.word	0x00007070


	//   ....[13]....
        /*04bc*/ 	.word	0x00007190


	//   ....[14]....
        /*04c0*/ 	.word	0x000071c0


	//   ....[15]....
        /*04c4*/ 	.word	0x00007300


	//   ....[16]....
        /*04c8*/ 	.word	0x00007350


	//   ....[17]....
        /*04cc*/ 	.word	0x000077e0


	//   ....[18]....
        /*04d0*/ 	.word	0x00007810


	//   ....[19]....
        /*04d4*/ 	.word	0x00007830


	//   ....[20]....
        /*04d8*/ 	.word	0x00007840


	//   ....[21]....
        /*04dc*/ 	.word	0x00007d90


	//   ....[22]....
        /*04e0*/ 	.word	0x00007db0


	//   ....[23]....
        /*04e4*/ 	.word	0x00007dc0


	//   ....[24]....
        /*04e8*/ 	.word	0x00007dd0


	//   ....[25]....
        /*04ec*/ 	.word	0x00008200


	//   ....[26]....
        /*04f0*/ 	.word	0x00008240


	//   ....[27]....
        /*04f4*/ 	.word	0x00008460


	//   ....[28]....
        /*04f8*/ 	.word	0x000084e0


	//   ....[29]....
        /*04fc*/ 	.word	0x0000b600


	//   ....[30]....
        /*0500*/ 	.word	0x0000b620


	//   ....[31]....
        /*0504*/ 	.word	0x0000b630


	//   ....[32]....
        /*0508*/ 	.word	0x0000b640


	//   ....[33]....
        /*050c*/ 	.word	0x0000b8c0


	//   ....[34]....
        /*0510*/ 	.word	0x0000b900


	//   ....[35]....
        /*0514*/ 	.word	0x0000bb20


	//   ....[36]....
        /*0518*/ 	.word	0x0000bba0


	//   ....[37]....
        /*051c*/ 	.word	0x0000f220


	//   ....[38]....
        /*0520*/ 	.word	0x0000f250


	//   ....[39]....
        /*0524*/ 	.word	0x0000f270


	//   ....[40]....
        /*0528*/ 	.word	0x0000f290


	//   ....[41]....
        /*052c*/ 	.word	0x00010310


	//   ....[42]....
        /*0530*/ 	.word	0x00010320


	//   ....[43]....
        /*0534*/ 	.word	0x00010350


	//   ....[44]....
        /*0538*/ 	.word	0x00010360


	//   ....[45]....
        /*053c*/ 	.word	0x00010760


	//   ....[46]....
        /*0540*/ 	.word	0x00010780


	//   ....[47]....
        /*0544*/ 	.word	0x00010800


	//   ....[48]....
        /*0548*/ 	.word	0x00010840


	//   ....[49]....
        /*054c*/ 	.word	0x00010fd0


	//   ....[50]....
        /*0550*/ 	.word	0x000111d0


	//   ....[51]....
        /*0554*/ 	.word	0x00011230


	//   ....[52]....
        /*0558*/ 	.word	0x000113f0


	//   ....[53]....
        /*055c*/ 	.word	0x00011470


	//   ....[54]....
        /*0560*/ 	.word	0x00011540


	//   ....[55]....
        /*0564*/ 	.word	0x00011560


	//   ....[56]....
        /*0568*/ 	.word	0x00011650


	//   ....[57]....
        /*056c*/ 	.word	0x00013190


	//   ....[58]....
        /*0570*/ 	.word	0x000131a0


	//   ....[59]....
        /*0574*/ 	.word	0x000131b0


	//   ....[60]....
        /*0578*/ 	.word	0x000131c0


	//   ....[61]....
        /*057c*/ 	.word	0x00013d30


	//   ....[62]....
        /*0580*/ 	.word	0x00013d50


	//   ....[63]....
        /*0584*/ 	.word	0x00013d70


	//   ....[64]....
        /*0588*/ 	.word	0x00013d90


	//   ....[65]....
        /*058c*/ 	.word	0x00013f90


	//   ....[66]....
        /*0590*/ 	.word	0x00013fa0


	//   ....[67]....
        /*0594*/ 	.word	0x00013fb0


	//   ....[68]....
        /*0598*/ 	.word	0x00013fd0


	//   ....[69]....
        /*059c*/ 	.word	0x000145b0


	//   ....[70]....
        /*05a0*/ 	.word	0x000146b0


	//   ....[71]....
        /*05a4*/ 	.word	0x00014af0


	//   ....[72]....
        /*05a8*/ 	.word	0x00014c70


	//   ....[73]....
        /*05ac*/ 	.word	0x00014d70


	//   ....[74]....
        /*05b0*/ 	.word	0x00014dc0


	//   ....[75]....
        /*05b4*/ 	.word	0x00014e30


	//   ....[76]....
        /*05b8*/ 	.word	0x00014e60


	//   ....[77]....
        /*05bc*/ 	.word	0x00017360


	//   ....[78]....
        /*05c0*/ 	.word	0x00017380


	//   ....[79]....
        /*05c4*/ 	.word	0x00017390


	//   ....[80]....
        /*05c8*/ 	.word	0x000173a0


	//   ....[81]....
        /*05cc*/ 	.word	0x00017740


	//   ....[82]....
        /*05d0*/ 	.word	0x00017770


	//   ....[83]....
        /*05d4*/ 	.word	0x00017780


	//   ....[84]....
        /*05d8*/ 	.word	0x000177a0


	//   ....[85]....
        /*05dc*/ 	.word	0x000182b0


	//   ....[86]....
        /*05e0*/ 	.word	0x000183e0


	//   ....[87]....
        /*05e4*/ 	.word	0x00018450


	//   ....[88]....
        /*05e8*/ 	.word	0x000184b0


	//   ....[89]....
        /*05ec*/ 	.word	0x000184c0


	//   ....[90]....
        /*05f0*/ 	.word	0x000184e0


	//   ....[91]....
        /*05f4*/ 	.word	0x000186a0


	//   ....[92]....
        /*05f8*/ 	.word	0x000189d0


	//   ....[93]....
        /*05fc*/ 	.word	0x0001a350


	//   ....[94]....
        /*0600*/ 	.word	0x0001a360


	//   ....[95]....
        /*0604*/ 	.word	0x0001a370


	//   ....[96]....
        /*0608*/ 	.word	0x0001a390


	//   ....[97]....
        /*060c*/ 	.word	0x0001a3b0


	//   ....[98]....
        /*0610*/ 	.word	0x0001a3d0


	//   ....[99]....
        /*0614*/ 	.word	0x0001a3f0


	//   ....[100]....
        /*0618*/ 	.word	0x0001a420


	//   ....[101]....
        /*061c*/ 	.word	0x0001bbe0


	//   ....[102]....
        /*0620*/ 	.word	0x0001bc30


	//   ....[103]....
        /*0624*/ 	.word	0x0001bc70


	//   ....[104]....
        /*0628*/ 	.word	0x0001bcb0


	//   ....[105]....
        /*062c*/ 	.word	0x0001bcc0


	//   ....[106]....
        /*0630*/ 	.word	0x0001bcd0


	//   ....[107]....
        /*0634*/ 	.word	0x0001bce0


	//   ....[108]....
        /*0638*/ 	.word	0x0001bcf0


	//   ....[109]....
        /*063c*/ 	.word	0x0001bf10


	//   ....[110]....
        /*0640*/ 	.word	0x0001bf20


	//   ....[111]....
        /*0644*/ 	.word	0x0001c0a0


	//   ....[112]....
        /*0648*/ 	.word	0x0001c0d0


	//   ....[113]....
        /*064c*/ 	.word	0x0001c220


	//   ....[114]....
        /*0650*/ 	.word	0x0001c250


	//   ....[115]....
        /*0654*/ 	.word	0x0001c3a0


	//   ....[116]....
        /*0658*/ 	.word	0x0001c3c0


	//   ....[117]....
        /*065c*/ 	.word	0x0001ccd0


	//   ....[118]....
        /*0660*/ 	.word	0x0001ccf0


	//   ....[119]....
        /*0664*/ 	.word	0x0001ce40


	//   ....[120]....
        /*0668*/ 	.word	0x0001ce70


	//   ....[121]....
        /*066c*/ 	.word	0x0001cfa0


	//   ....[122]....
        /*0670*/ 	.word	0x0001cfd0


	//   ....[123]....
        /*0674*/ 	.word	0x0001d100


	//   ....[124]....
        /*0678*/ 	.word	0x0001d120


	//----- nvinfo : EIATTR_EXIT_INSTR_OFFSETS
	.align		4
.L_232:
        /*067c*/ 	.byte	0x04, 0x1c
        /*067e*/ 	.short	(.L_234 - .L_233)


	//   ....[0]....
.L_233:
        /*0680*/ 	.word	0x00000450


	//   ....[1]....
        /*0684*/ 	.word	0x0001c3d0


	//   ....[2]....
        /*0688*/ 	.word	0x0001c4a0


	//   ....[3]....
        /*068c*/ 	.word	0x0001c500


	//   ....[4]....
        /*0690*/ 	.word	0x0001d130


	//   ....[5]....
        /*0694*/ 	.word	0x0001d1e0


	//   ....[6]....
        /*0698*/ 	.word	0x0001d240


	//----- nvinfo : EIATTR_CTAIDZ_USED
	.align		4
.L_234:
        /*069c*/ 	.byte	0x01, 0x04
	.zero		2


	//----- nvinfo : EIATTR_MAX_THREADS
	.align		4
        /*06a0*/ 	.byte	0x04, 0x05
        /*06a2*/ 	.short	(.L_236 - .L_235)
.L_235:
        /*06a4*/ 	.word	0x00000080
        /*06a8*/ 	.word	0x00000001
        /*06ac*/ 	.word	0x00000001


	//----- nvinfo : EIATTR_CRS_STACK_SIZE
	.align		4
.L_236:
        /*06b0*/ 	.byte	0x04, 0x1e
        /*06b2*/ 	.short	(.L_238 - .L_237)
.L_237:
        /*06b4*/ 	.word	0x00000000
.L_238:


//--------------------- .nv.callgraph             --------------------------
	.section	.nv.callgraph,"",@"SHT_CUDA_CALLGRAPH"
	.align	4
	.sectionentsize	8
	.align		4
        /*0000*/ 	.word	0x00000000
	.align		4
        /*0004*/ 	.word	0xffffffff
	.align		4
        /*0008*/ 	.word	0x00000000
	.align		4
        /*000c*/ 	.word	0xfffffffe
	.align		4
        /*0010*/ 	.word	0x00000000
	.align		4
        /*0014*/ 	.word	0xfffffffd
	.align		4
        /*0018*/ 	.word	0x00000000
	.align		4
        /*001c*/ 	.word	0xfffffffc


//--------------------- .nv.rel.action            --------------------------
	.section	.nv.rel.action,"",@"SHT_CUDA_RELOCINFO"
	.align	8
	.sectionentsize	8
        /*0000*/ 	.byte	0x73, 0x00, 0x00, 0x00, 0x00, 0x00, 0x00, 0x00, 0x00, 0x00, 0x00, 0x11, 0x25, 0x00, 0x05, 0x36


//--------------------- .nv.constant4             --------------------------
	.section	.nv.constant4,"a",@progbits
	.align	8
	.align		8
.nv.constant4:
        /*0000*/ 	.dword	_ZN71_INTERNAL_5814cfec_35_flash_fwd_hdim96_bf16_paged_sm80_cu_ef95aea4_46314cuda3std3__45__cpo5beginE
	.align		8
        /*0008*/ 	.dword	_ZN71_INTERNAL_5814cfec_35_flash_fwd_hdim96_bf16_paged_sm80_cu_ef95aea4_46314cuda3std3__45__cpo3endE
	.align		8
        /*0010*/ 	.dword	_ZN71_INTERNAL_5814cfec_35_flash_fwd_hdim96_bf16_paged_sm80_cu_ef95aea4_46314cuda3std3__45__cpo6cbeginE
	.align		8
        /*0018*/ 	.dword	_ZN71_INTERNAL_5814cfec_35_flash_fwd_hdim96_bf16_paged_sm80_cu_ef95aea4_46314cuda3std3__45__cpo4cendE
	.align		8
        /*0020*/ 	.dword	_ZN71_INTERNAL_5814cfec_35_flash_fwd_hdim96_bf16_paged_sm80_cu_ef95aea4_46314cuda3std3__473_GLOBAL__N__5814cfec_35_flash_fwd_hdim96_bf16_paged_sm80_cu_ef95aea4_46316ignoreE
	.align		8
        /*0028*/ 	.dword	_ZN71_INTERNAL_5814cfec_35_flash_fwd_hdim96_bf16_paged_sm80_cu_ef95aea4_46314cuda3std3__419piecewise_constructE
	.align		8
        /*0030*/ 	.dword	_ZN71_INTERNAL_5814cfec_35_flash_fwd_hdim96_bf16_paged_sm80_cu_ef95aea4_46314cuda3std3__48in_placeE
	.align		8
        /*0038*/ 	.dword	_ZN71_INTERNAL_5814cfec_35_flash_fwd_hdim96_bf16_paged_sm80_cu_ef95aea4_46314cuda3std6ranges3__45__cpo4swapE
	.align		8
        /*0040*/ 	.dword	_ZN71_INTERNAL_5814cfec_35_flash_fwd_hdim96_bf16_paged_sm80_cu_ef95aea4_46314cuda3std6ranges3__45__cpo9iter_moveE
	.align		8
        /*0048*/ 	.dword	_ZN71_INTERNAL_5814cfec_35_flash_fwd_hdim96_bf16_paged_sm80_cu_ef95aea4_46314cute7productE
	.align		8
        /*0050*/ 	.dword	_ZN71_INTERNAL_5814cfec_35_flash_fwd_hdim96_bf16_paged_sm80_cu_ef95aea4_46314cute1_E


//--------------------- .nv.constant0._ZN7cutlass13device_kernelIN5flash19enable_sm80_to_sm89INS1_16FlashAttnFwdSm80INS1_25CollectiveMainloopFwdSm80ILi4ELi1ELb0EN4cute5tupleIJNS5_1CILi128EEENS7_ILi64EEENS7_ILi96EEEEEELi96ENS_10bfloat16_tEfNS_4arch4Sm80ELb0ELb0ELb0ELb0ELb1ELb0ELb1ELb0EEENS1_21CollectiveEpilogueFwdINS6_IJS8_SA_S9_EEENS6_IJNS7_ILi1EEESI_SI_EEESC_SE_Li128ELb0ELb1ELb0ELb0EEENS1_19SingleTileSchedulerILb0ELb0ELb1ELi128EEEEEEEEEvNT_6ParamsE --------------------------
	.section	.nv.constant0._ZN7cutlass13device_kernelIN5flash19enable_sm80_to_sm89INS1_16FlashAttnFwdSm80INS1_25CollectiveMainloopFwdSm80ILi4ELi1ELb0EN4cute5tupleIJNS5_1CILi128EEENS7_ILi64EEENS7_ILi96EEEEEELi96ENS_10bfloat16_tEfNS_4arch4Sm80ELb0ELb0ELb0ELb0ELb1ELb0ELb1ELb0EEENS1_21CollectiveEpilogueFwdINS6_IJS8_SA_S9_EEENS6_IJNS7_ILi1EEESI_SI_EEESC_SE_Li128ELb0ELb1ELb0ELb0EEENS1_19SingleTileSchedulerILb0ELb0ELb1ELi128EEEEEEEEEvNT_6ParamsE,"a",@progbits
	.sectionflags	@""
	.align	4
.nv.constant0._ZN7cutlass13device_kernelIN5flash19enable_sm80_to_sm89INS1_16FlashAttnFwdSm80INS1_25CollectiveMainloopFwdSm80ILi4ELi1ELb0EN4cute5tupleIJNS5_1CILi128EEENS7_ILi64EEENS7_ILi96EEEEEELi96ENS_10bfloat16_tEfNS_4arch4Sm80ELb0ELb0ELb0ELb0ELb1ELb0ELb1ELb0EEENS1_21CollectiveEpilogueFwdINS6_IJS8_SA_S9_EEENS6_IJNS7_ILi1EEESI_SI_EEESC_SE_Li128ELb0ELb1ELb0ELb0EEENS1_19SingleTileSchedulerILb0ELb0ELb1ELi128EEEEEEEEEvNT_6ParamsE:
	.zero		1400


//--------------------- .nv.constant0._ZN7cutlass13device_kernelIN5flash19enable_sm80_to_sm89INS1_16FlashAttnFwdSm80INS1_25CollectiveMainloopFwdSm80ILi4ELi1ELb0EN4cute5tupleIJNS5_1CILi128EEENS7_ILi64EEENS7_ILi96EEEEEELi96ENS_10bfloat16_tEfNS_4arch4Sm80ELb0ELb0ELb0ELb1ELb1ELb0ELb1ELb0EEENS1_21CollectiveEpilogueFwdINS6_IJS8_SA_S9_EEENS6_IJNS7_ILi1EEESI_SI_EEESC_SE_Li128ELb1ELb1ELb0ELb0EEENS1_19SingleTileSchedulerILb1ELb0ELb1ELi128EEEEEEEEEvNT_6ParamsE --------------------------
	.section	.nv.constant0._ZN7cutlass13device_kernelIN5flash19enable_sm80_to_sm89INS1_16FlashAttnFwdSm80INS1_25CollectiveMainloopFwdSm80ILi4ELi1ELb0EN4cute5tupleIJNS5_1CILi128EEENS7_ILi64EEENS7_ILi96EEEEEELi96ENS_10bfloat16_tEfNS_4arch4Sm80ELb0ELb0ELb0ELb1ELb1ELb0ELb1ELb0EEENS1_21CollectiveEpilogueFwdINS6_IJS8_SA_S9_EEENS6_IJNS7_ILi1EEESI_SI_EEESC_SE_Li128ELb1ELb1ELb0ELb0EEENS1_19SingleTileSchedulerILb1ELb0ELb1ELi128EEEEEEEEEvNT_6ParamsE,"a",@progbits
	.sectionflags	@""
	.align	4
.nv.constant0._ZN7cutlass13device_kernelIN5flash19enable_sm80_to_sm89INS1_16FlashAttnFwdSm80INS1_25CollectiveMainloopFwdSm80ILi4ELi1ELb0EN4cute5tupleIJNS5_1CILi128EEENS7_ILi64EEENS7_ILi96EEEEEELi96ENS_10bfloat16_tEfNS_4arch4Sm80ELb0ELb0ELb0ELb1ELb1ELb0ELb1ELb0EEENS1_21CollectiveEpilogueFwdINS6_IJS8_SA_S9_EEENS6_IJNS7_ILi1EEESI_SI_EEESC_SE_Li128ELb1ELb1ELb0ELb0EEENS1_19SingleTileSchedulerILb1ELb0ELb1ELi128EEEEEEEEEvNT_6ParamsE:
	.zero		1400


//--------------------- .nv.constant0._ZN7cutlass13device_kernelIN5flash19enable_sm80_to_sm89INS1_16FlashAttnFwdSm80INS1_25CollectiveMainloopFwdSm80ILi4ELi1ELb0EN4cute5tupleIJNS5_1CILi128EEENS7_ILi64EEENS7_ILi96EEEEEELi96ENS_10bfloat16_tEfNS_4arch4Sm80ELb0ELb0ELb0ELb1ELb1ELb1ELb1ELb0EEENS1_21CollectiveEpilogueFwdINS6_IJS8_SA_S9_EEENS6_IJNS7_ILi1EEESI_SI_EEESC_SE_Li128ELb1ELb1ELb0ELb0EEENS1_19SingleTileSchedulerILb1ELb0ELb1ELi128EEEEEEEEEvNT_6ParamsE --------------------------
	.section	.nv.constant0._ZN7cutlass13device_kernelIN5flash19enable_sm80_to_sm89INS1_16FlashAttnFwdSm80INS1_25CollectiveMainloopFwdSm80ILi4ELi1ELb0EN4cute5tupleIJNS5_1CILi128EEENS7_ILi64EEENS7_ILi96EEEEEELi96ENS_10bfloat16_tEfNS_4arch4Sm80ELb0ELb0ELb0ELb1ELb1ELb1ELb1ELb0EEENS1_21CollectiveEpilogueFwdINS6_IJS8_SA_S9_EEENS6_IJNS7_ILi1EEESI_SI_EEESC_SE_Li128ELb1ELb1ELb0ELb0EEENS1_19SingleTileSchedulerILb1ELb0ELb1ELi128EEEEEEEEEvNT_6ParamsE,"a",@progbits
	.sectionflags	@""
	.align	4
.nv.constant0._ZN7cutlass13device_kernelIN5flash19enable_sm80_to_sm89INS1_16FlashAttnFwdSm80INS1_25CollectiveMainloopFwdSm80ILi4ELi1ELb0EN4cute5tupleIJNS5_1CILi128EEENS7_ILi64EEENS7_ILi96EEEEEELi96ENS_10bfloat16_tEfNS_4arch4Sm80ELb0ELb0ELb0ELb1ELb1ELb1ELb1ELb0EEENS1_21CollectiveEpilogueFwdINS6_IJS8_SA_S9_EEENS6_IJNS7_ILi1EEESI_SI_EEESC_SE_Li128ELb1ELb1ELb0ELb0EEENS1_19SingleTileSchedulerILb1ELb0ELb1ELi128EEEEEEEEEvNT_6ParamsE:
	.zero		1400


//--------------------- .nv.constant0._ZN7cutlass13device_kernelIN5flash19enable_sm80_to_sm89INS1_16FlashAttnFwdSm80INS1_25CollectiveMainloopFwdSm80ILi4ELi1ELb0EN4cute5tupleIJNS5_1CILi128EEENS7_ILi48EEENS7_ILi96EEEEEELi96ENS_10bfloat16_tEfNS_4arch4Sm80ELb0ELb1ELb0ELb0ELb1ELb0ELb1ELb0EEENS1_21CollectiveEpilogueFwdINS6_IJS8_SA_S9_EEENS6_IJNS7_ILi1EEESI_SI_EEESC_SE_Li128ELb0ELb1ELb0ELb0EEENS1_19SingleTileSchedulerILb0ELb0ELb1ELi128EEEEEEEEEvNT_6ParamsE --------------------------
	.section	.nv.constant0._ZN7cutlass13device_kernelIN5flash19enable_sm80_to_sm89INS1_16FlashAttnFwdSm80INS1_25CollectiveMainloopFwdSm80ILi4ELi1ELb0EN4cute5tupleIJNS5_1CILi128EEENS7_ILi48EEENS7_ILi96EEEEEELi96ENS_10bfloat16_tEfNS_4arch4Sm80ELb0ELb1ELb0ELb0ELb1ELb0ELb1ELb0EEENS1_21CollectiveEpilogueFwdINS6_IJS8_SA_S9_EEENS6_IJNS7_ILi1EEESI_SI_EEESC_SE_Li128ELb0ELb1ELb0ELb0EEENS1_19SingleTileSchedulerILb0ELb0ELb1ELi128EEEEEEEEEvNT_6ParamsE,"a",@progbits
	.sectionflags	@""
	.align	4
.nv.constant0._ZN7cutlass13device_kernelIN5flash19enable_sm80_to_sm89INS1_16FlashAttnFwdSm80INS1_25CollectiveMainloopFwdSm80ILi4ELi1ELb0EN4cute5tupleIJNS5_1CILi128EEENS7_ILi48EEENS7_ILi96EEEEEELi96ENS_10bfloat16_tEfNS_4arch4Sm80ELb0ELb1ELb0ELb0ELb1ELb0ELb1ELb0EEENS1_21CollectiveEpilogueFwdINS6_IJS8_SA_S9_EEENS6_IJNS7_ILi1EEESI_SI_EEESC_SE_Li128ELb0ELb1ELb0ELb0EEENS1_19SingleTileSchedulerILb0ELb0ELb1ELi128EEEEEEEEEvNT_6ParamsE:
	.zero		1400


//--------------------- .nv.constant0._ZN7cutlass13device_kernelIN5flash19enable_sm80_to_sm89INS1_16FlashAttnFwdSm80INS1_25CollectiveMainloopFwdSm80ILi4ELi1ELb0EN4cute5tupleIJNS5_1CILi128EEENS7_ILi48EEENS7_ILi96EEEEEELi96ENS_10bfloat16_tEfNS_4arch4Sm80ELb0ELb1ELb0ELb1ELb1ELb0ELb1ELb0EEENS1_21CollectiveEpilogueFwdINS6_IJS8_SA_S9_EEENS6_IJNS7_ILi1EEESI_SI_EEESC_SE_Li128ELb1ELb1ELb0ELb0EEENS1_19SingleTileSchedulerILb1ELb0ELb1ELi128EEEEEEEEEvNT_6ParamsE --------------------------
	.section	.nv.constant0._ZN7cutlass13device_kernelIN5flash19enable_sm80_to_sm89INS1_16FlashAttnFwdSm80INS1_25CollectiveMainloopFwdSm80ILi4ELi1ELb0EN4cute5tupleIJNS5_1CILi128EEENS7_ILi48EEENS7_ILi96EEEEEELi96ENS_10bfloat16_tEfNS_4arch4Sm80ELb0ELb1ELb0ELb1ELb1ELb0ELb1ELb0EEENS1_21CollectiveEpilogueFwdINS6_IJS8_SA_S9_EEENS6_IJNS7_ILi1EEESI_SI_EEESC_SE_Li128ELb1ELb1ELb0ELb0EEENS1_19SingleTileSchedulerILb1ELb0ELb1ELi128EEEEEEEEEvNT_6ParamsE,"a",@progbits
	.sectionflags	@""
	.align	4
.nv.constant0._ZN7cutlass13device_kernelIN5flash19enable_sm80_to_sm89INS1_16FlashAttnFwdSm80INS1_25CollectiveMainloopFwdSm80ILi4ELi1ELb0EN4cute5tupleIJNS5_1CILi128EEENS7_ILi48EEENS7_ILi96EEEEEELi96ENS_10bfloat16_tEfNS_4arch4Sm80ELb0ELb1ELb0ELb1ELb1ELb0ELb1ELb0EEENS1_21CollectiveEpilogueFwdINS6_IJS8_SA_S9_EEENS6_IJNS7_ILi1EEESI_SI_EEESC_SE_Li128ELb1ELb1ELb0ELb0EEENS1_19SingleTileSchedulerILb1ELb0ELb1ELi128EEEEEEEEEvNT_6ParamsE:
	.zero		1400


//--------------------- .nv.constant0._ZN7cutlass13device_kernelIN5flash19enable_sm80_to_sm89INS1_16FlashAttnFwdSm80INS1_25CollectiveMainloopFwdSm80ILi4ELi1ELb0EN4cute5tupleIJNS5_1CILi128EEENS7_ILi48EEENS7_ILi96EEEEEELi96ENS_10bfloat16_tEfNS_4arch4Sm80ELb0ELb1ELb0ELb1ELb1ELb1ELb1ELb0EEENS1_21CollectiveEpilogueFwdINS6_IJS8_SA_S9_EEENS6_IJNS7_ILi1EEESI_SI_EEESC_SE_Li128ELb1ELb1ELb0ELb0EEENS1_19SingleTileSchedulerILb1ELb0ELb1ELi128EEEEEEEEEvNT_6ParamsE --------------------------
	.section	.nv.constant0._ZN7cutlass13device_kernelIN5flash19enable_sm80_to_sm89INS1_16FlashAttnFwdSm80INS1_25CollectiveMainloopFwdSm80ILi4ELi1ELb0EN4cute5tupleIJNS5_1CILi128EEENS7_ILi48EEENS7_ILi96EEEEEELi96ENS_10bfloat16_tEfNS_4arch4Sm80ELb0ELb1ELb0ELb1ELb1ELb1ELb1ELb0EEENS1_21CollectiveEpilogueFwdINS6_IJS8_SA_S9_EEENS6_IJNS7_ILi1EEESI_SI_EEESC_SE_Li128ELb1ELb1ELb0ELb0EEENS1_19SingleTileSchedulerILb1ELb0ELb1ELi128EEEEEEEEEvNT_6ParamsE,"a",@progbits
	.sectionflags	@""
	.align	4
.nv.constant0._ZN7cutlass13device_kernelIN5flash19enable_sm80_to_sm89INS1_16FlashAttnFwdSm80INS1_25CollectiveMainloopFwdSm80ILi4ELi1ELb0EN4cute5tupleIJNS5_1CILi128EEENS7_ILi48EEENS7_ILi96EEEEEELi96ENS_10bfloat16_tEfNS_4arch4Sm80ELb0ELb1ELb0ELb1ELb1ELb1ELb1ELb0EEENS1_21CollectiveEpilogueFwdINS6_IJS8_SA_S9_EEENS6_IJNS7_ILi1EEESI_SI_EEESC_SE_Li128ELb1ELb1ELb0ELb0EEENS1_19SingleTileSchedulerILb1ELb0ELb1ELi128EEEEEEEEEvNT_6ParamsE:
	.zero		1400


//--------------------- .nv.constant0._ZN7cutlass13device_kernelIN5flash19enable_sm80_to_sm89INS1_16FlashAttnFwdSm80INS1_25CollectiveMainloopFwdSm80ILi4ELi1ELb0EN4cute5tupleIJNS5_1CILi128EEENS7_ILi64EEENS7_ILi96EEEEEELi96ENS_10bfloat16_tEfNS_4arch4Sm80ELb1ELb0ELb0ELb0ELb1ELb0ELb1ELb0EEENS1_21CollectiveEpilogueFwdINS6_IJS8_SA_S9_EEENS6_IJNS7_ILi1EEESI_SI_EEESC_SE_Li128ELb0ELb1ELb0ELb0EEENS1_30DynamicPersistentTileSchedulerILi128ELi128ELb0ELb1ELb0EEEEEEEEEvNT_6ParamsE --------------------------
	.section	.nv.constant0._ZN7cutlass13device_kernelIN5flash19enable_sm80_to_sm89INS1_16FlashAttnFwdSm80INS1_25CollectiveMainloopFwdSm80ILi4ELi1ELb0EN4cute5tupleIJNS5_1CILi128EEENS7_ILi64EEENS7_ILi96EEEEEELi96ENS_10bfloat16_tEfNS_4arch4Sm80ELb1ELb0ELb0ELb0ELb1ELb0ELb1ELb0EEENS1_21CollectiveEpilogueFwdINS6_IJS8_SA_S9_EEENS6_IJNS7_ILi1EEESI_SI_EEESC_SE_Li128ELb0ELb1ELb0ELb0EEENS1_30DynamicPersistentTileSchedulerILi128ELi128ELb0ELb1ELb0EEEEEEEEEvNT_6ParamsE,"a",@progbits
	.sectionflags	@""
	.align	4
.nv.constant0._ZN7cutlass13device_kernelIN5flash19enable_sm80_to_sm89INS1_16FlashAttnFwdSm80INS1_25CollectiveMainloopFwdSm80ILi4ELi1ELb0EN4cute5tupleIJNS5_1CILi128EEENS7_ILi64EEENS7_ILi96EEEEEELi96ENS_10bfloat16_tEfNS_4arch4Sm80ELb1ELb0ELb0ELb0ELb1ELb0ELb1ELb0EEENS1_21CollectiveEpilogueFwdINS6_IJS8_SA_S9_EEENS6_IJNS7_ILi1EEESI_SI_EEESC_SE_Li128ELb0ELb1ELb0ELb0EEENS1_30DynamicPersistentTileSchedulerILi128ELi128ELb0ELb1ELb0EEEEEEEEEvNT_6ParamsE:
	.zero		1416


//--------------------- .nv.constant0._ZN7cutlass13device_kernelIN5flash19enable_sm80_to_sm89INS1_16FlashAttnFwdSm80INS1_25CollectiveMainloopFwdSm80ILi4ELi1ELb0EN4cute5tupleIJNS5_1CILi128EEENS7_ILi64EEENS7_ILi96EEEEEELi96ENS_10bfloat16_tEfNS_4arch4Sm80ELb1ELb0ELb0ELb1ELb1ELb0ELb1ELb0EEENS1_21CollectiveEpilogueFwdINS6_IJS8_SA_S9_EEENS6_IJNS7_ILi1EEESI_SI_EEESC_SE_Li128ELb1ELb1ELb0ELb0EEENS1_19SingleTileSchedulerILb1ELb0ELb1ELi128EEEEEEEEEvNT_6ParamsE --------------------------
	.section	.nv.constant0._ZN7cutlass13device_kernelIN5flash19enable_sm80_to_sm89INS1_16FlashAttnFwdSm80INS1_25CollectiveMainloopFwdSm80ILi4ELi1ELb0EN4cute5tupleIJNS5_1CILi128EEENS7_ILi64EEENS7_ILi96EEEEEELi96ENS_10bfloat16_tEfNS_4arch4Sm80ELb1ELb0ELb0ELb1ELb1ELb0ELb1ELb0EEENS1_21CollectiveEpilogueFwdINS6_IJS8_SA_S9_EEENS6_IJNS7_ILi1EEESI_SI_EEESC_SE_Li128ELb1ELb1ELb0ELb0EEENS1_19SingleTileSchedulerILb1ELb0ELb1ELi128EEEEEEEEEvNT_6ParamsE,"a",@progbits
	.sectionflags	@""
	.align	4
.nv.constant0._ZN7cutlass13device_kernelIN5flash19enable_sm80_to_sm89INS1_16FlashAttnFwdSm80INS1_25CollectiveMainloopFwdSm80ILi4ELi1ELb0EN4cute5tupleIJNS5_1CILi128EEENS7_ILi64EEENS7_ILi96EEEEEELi96ENS_10bfloat16_tEfNS_4arch4Sm80ELb1ELb0ELb0ELb1ELb1ELb0ELb1ELb0EEENS1_21CollectiveEpilogueFwdINS6_IJS8_SA_S9_EEENS6_IJNS7_ILi1EEESI_SI_EEESC_SE_Li128ELb1ELb1ELb0ELb0EEENS1_19SingleTileSchedulerILb1ELb0ELb1ELi128EEEEEEEEEvNT_6ParamsE:
	.zero		1400


//--------------------- .nv.constant0._ZN7cutlass13device_kernelIN5flash19enable_sm80_to_sm89INS1_16FlashAttnFwdSm80INS1_25CollectiveMainloopFwdSm80ILi4ELi1ELb0EN4cute5tupleIJNS5_1CILi128EEENS7_ILi64EEENS7_ILi96EEEEEELi96ENS_10bfloat16_tEfNS_4arch4Sm80ELb1ELb0ELb0ELb1ELb1ELb1ELb1ELb0EEENS1_21CollectiveEpilogueFwdINS6_IJS8_SA_S9_EEENS6_IJNS7_ILi1EEESI_SI_EEESC_SE_Li128ELb1ELb1ELb0ELb0EEENS1_19SingleTileSchedulerILb1ELb0ELb1ELi128EEEEEEEEEvNT_6ParamsE --------------------------
	.section	.nv.constant0._ZN7cutlass13device_kernelIN5flash19enable_sm80_to_sm89INS1_16FlashAttnFwdSm80INS1_25CollectiveMainloopFwdSm80ILi4ELi1ELb0EN4cute5tupleIJNS5_1CILi128EEENS7_ILi64EEENS7_ILi96EEEEEELi96ENS_10bfloat16_tEfNS_4arch4Sm80ELb1ELb0ELb0ELb1ELb1ELb1ELb1ELb0EEENS1_21CollectiveEpilogueFwdINS6_IJS8_SA_S9_EEENS6_IJNS7_ILi1EEESI_SI_EEESC_SE_Li128ELb1ELb1ELb0ELb0EEENS1_19SingleTileSchedulerILb1ELb0ELb1ELi128EEEEEEEEEvNT_6ParamsE,"a",@progbits
	.sectionflags	@""
	.align	4
.nv.constant0._ZN7cutlass13device_kernelIN5flash19enable_sm80_to_sm89INS1_16FlashAttnFwdSm80INS1_25CollectiveMainloopFwdSm80ILi4ELi1ELb0EN4cute5tupleIJNS5_1CILi128EEENS7_ILi64EEENS7_ILi96EEEEEELi96ENS_10bfloat16_tEfNS_4arch4Sm80ELb1ELb0ELb0ELb1ELb1ELb1ELb1ELb0EEENS1_21CollectiveEpilogueFwdINS6_IJS8_SA_S9_EEENS6_IJNS7_ILi1EEESI_SI_EEESC_SE_Li128ELb1ELb1ELb0ELb0EEENS1_19SingleTileSchedulerILb1ELb0ELb1ELi128EEEEEEEEEvNT_6ParamsE:
	.zero		1400


//--------------------- .text._ZN7cutlass13device_kernelIN5flash19enable_sm80_to_sm89INS1_16FlashAttnFwdSm80INS1_25CollectiveMainloopFwdSm80ILi4ELi1ELb0EN4cute5tupleIJNS5_1CILi128EEENS7_ILi64EEENS7_ILi96EEEEEELi96ENS_10bfloat16_tEfNS_4arch4Sm80ELb0ELb0ELb0ELb0ELb1ELb0ELb1ELb0EEENS1_21CollectiveEpilogueFwdINS6_IJS8_SA_S9_EEENS6_IJNS7_ILi1EEESI_SI_EEESC_SE_Li128ELb0ELb1ELb0ELb0EEENS1_19SingleTileSchedulerILb0ELb0ELb1ELi128EEEEEEEEEvNT_6ParamsE --------------------------
	.section	.text._ZN7cutlass13device_kernelIN5flash19enable_sm80_to_sm89INS1_16FlashAttnFwdSm80INS1_25CollectiveMainloopFwdSm80ILi4ELi1ELb0EN4cute5tupleIJNS5_1CILi128EEENS7_ILi64EEENS7_ILi96EEEEEELi96ENS_10bfloat16_tEfNS_4arch4Sm80ELb0ELb0ELb0ELb0ELb1ELb0ELb1ELb0EEENS1_21CollectiveEpilogueFwdINS6_IJS8_SA_S9_EEENS6_IJNS7_ILi1EEESI_SI_EEESC_SE_Li128ELb0ELb1ELb0ELb0EEENS1_19SingleTileSchedulerILb0ELb0ELb1ELi128EEEEEEEEEvNT_6ParamsE,"ax",@progbits
	.sectioninfo	@"SHI_REGISTERS=255"
	.align	128
.text._ZN7cutlass13device_kernelIN5flash19enable_sm80_to_sm89INS1_16FlashAttnFwdSm80INS1_25CollectiveMainloopFwdSm80ILi4ELi1ELb0EN4cute5tupleIJNS5_1CILi128EEENS7_ILi64EEENS7_ILi96EEEEEELi96ENS_10bfloat16_tEfNS_4arch4Sm80ELb0ELb0ELb0ELb0ELb1ELb0ELb1ELb0EEENS1_21CollectiveEpilogueFwdINS6_IJS8_SA_S9_EEENS6_IJNS7_ILi1EEESI_SI_EEESC_SE_Li128ELb0ELb1ELb0ELb0EEENS1_19SingleTileSchedulerILb0ELb0ELb1ELi128EEEEEEEEEvNT_6ParamsE:
        .type           _ZN7cutlass13device_kernelIN5flash19enable_sm80_to_sm89INS1_16FlashAttnFwdSm80INS1_25CollectiveMainloopFwdSm80ILi4ELi1ELb0EN4cute5tupleIJNS5_1CILi128EEENS7_ILi64EEENS7_ILi96EEEEEELi96ENS_10bfloat16_tEfNS_4arch4Sm80ELb0ELb0ELb0ELb0ELb1ELb0ELb1ELb0EEENS1_21CollectiveEpilogueFwdINS6_IJS8_SA_S9_EEENS6_IJNS7_ILi1EEESI_SI_EEESC_SE_Li128ELb0ELb1ELb0ELb0EEENS1_19SingleTileSchedulerILb0ELb0ELb1ELi128EEEEEEEEEvNT_6ParamsE,@function
        .size           _ZN7cutlass13device_kernelIN5flash19enable_sm80_to_sm89INS1_16FlashAttnFwdSm80INS1_25CollectiveMainloopFwdSm80ILi4ELi1ELb0EN4cute5tupleIJNS5_1CILi128EEENS7_ILi64EEENS7_ILi96EEEEEELi96ENS_10bfloat16_tEfNS_4arch4Sm80ELb0ELb0ELb0ELb0ELb1ELb0ELb1ELb0EEENS1_21CollectiveEpilogueFwdINS6_IJS8_SA_S9_EEENS6_IJNS7_ILi1EEESI_SI_EEESC_SE_Li128ELb0ELb1ELb0ELb0EEENS1_19SingleTileSchedulerILb0ELb0ELb1ELi128EEEEEEEEEvNT_6ParamsE,(.L_x_855 - _ZN7cutlass13device_kernelIN5flash19enable_sm80_to_sm89INS1_16FlashAttnFwdSm80INS1_25CollectiveMainloopFwdSm80ILi4ELi1ELb0EN4cute5tupleIJNS5_1CILi128EEENS7_ILi64EEENS7_ILi96EEEEEELi96ENS_10bfloat16_tEfNS_4arch4Sm80ELb0ELb0ELb0ELb0ELb1ELb0ELb1ELb0EEENS1_21CollectiveEpilogueFwdINS6_IJS8_SA_S9_EEENS6_IJNS7_ILi1EEESI_SI_EEESC_SE_Li128ELb0ELb1ELb0ELb0EEENS1_19SingleTileSchedulerILb0ELb0ELb1ELi128EEEEEEEEEvNT_6ParamsE)
        .other          _ZN7cutlass13device_kernelIN5flash19enable_sm80_to_sm89INS1_16FlashAttnFwdSm80INS1_25CollectiveMainloopFwdSm80ILi4ELi1ELb0EN4cute5tupleIJNS5_1CILi128EEENS7_ILi64EEENS7_ILi96EEEEEELi96ENS_10bfloat16_tEfNS_4arch4Sm80ELb0ELb0ELb0ELb0ELb1ELb0ELb1ELb0EEENS1_21CollectiveEpilogueFwdINS6_IJS8_SA_S9_EEENS6_IJNS7_ILi1EEESI_SI_EEESC_SE_Li128ELb0ELb1ELb0ELb0EEENS1_19SingleTileSchedulerILb0ELb0ELb1ELi128EEEEEEEEEvNT_6ParamsE,@"STO_CUDA_ENTRY STV_DEFAULT"
_ZN7cutlass13device_kernelIN5flash19enable_sm80_to_sm89INS1_16FlashAttnFwdSm80INS1_25CollectiveMainloopFwdSm80ILi4ELi1ELb0EN4cute5tupleIJNS5_1CILi128EEENS7_ILi64EEENS7_ILi96EEEEEELi96ENS_10bfloat16_tEfNS_4arch4Sm80ELb0ELb0ELb0ELb0ELb1ELb0ELb1ELb0EEENS1_21CollectiveEpilogueFwdINS6_IJS8_SA_S9_EEENS6_IJNS7_ILi1EEESI_SI_EEESC_SE_Li128ELb0ELb1ELb0ELb0EEENS1_19SingleTileSchedulerILb0ELb0ELb1ELi128EEEEEEEEEvNT_6ParamsE:
[----:B------:R-:W-:-:S03]  /*0000*/  MOV R1, c[0x0][0x28] ;  /* 0x00000a0000017a02 */ /* 0x000fc60000000f00 */
[----:B------:R-:W1:Y:S01]  /*0010*/  S2UR UR11, SR_CTAID.Z ;  /* 0x00000000000b79c3 */ /* 0x000e620000002700 */
[----:B------:R-:W-:Y:S02]  /*0020*/  IADD3 R1, R1, -0x8, RZ ;  /* 0xfffffff801017810 */ /* 0x000fe40007ffe0ff */
[----:B-1----:R-:W-:-:S13]  /*0030*/  ISETP.LE.AND P0, PT, RZ, UR11, PT ;  /* 0x0000000bff007c0c */ /* 0x002fda000bf03270 */
[----:B------:R-:W-:Y:S05]  /*0040*/  @!P0 EXIT ;  /* 0x000000000000894d */ /* 0x000fea0003800000 */
[----:B------:R-:W-:Y:S02]  /*0050*/  ULDC.64 UR4, c[0x0][0x370] ;  /* 0x0000dc0000047ab9 */ /* 0x000fe40000000a00 */
[----:B------:R-:W-:Y:S02]  /*0060*/  UISETP.NE.U32.AND UP0, UPT, URZ, UR4, UPT ;  /* 0x000000043f00728c */ /* 0x000fe4000bf05070 */
[----:B------:R-:W-:Y:S02]  /*0070*/  ULDC.64 UR8, c[0x0][0x370] ;  /* 0x0000dc0000087ab9 */ /* 0x000fe40000000a00 */
[----:B------:R-:W-:Y:S02]  /*0080*/  UISETP.NE.AND.EX UP0, UPT, URZ, UR5, UPT, UP0 ;  /* 0x000000053f00728c */ /* 0x000fe4000bf05300 */
[----:B------:R-:W-:Y:S02]  /*0090*/  ULDC.64 UR12, c[0x0][0x118] ;  /* 0x00004600000c7ab9 */ /* 0x000fe40000000a00 */
[----:B------:R-:W-:-:S02]  /*00a0*/  ULDC.64 UR4, c[0x0][0x340] ;  /* 0x0000d00000047ab9 */ /* 0x000fc40000000a00 */
[----:B------:R-:W-:-:S05]  /*00b0*/  PLOP3.LUT P1, PT, PT, PT, UP0, 0x80, 0x0 ;  /* 0x000000000000781c */ /* 0x000fca0003f2f008 */
[----:B------:R-:W-:Y:S02]  /*00c0*/  @UP0 UMOV UR6, 0x4 ;  /* 0x0000000400060882 */ /* 0x000fe40000000000 */
[----:B------:R-:W-:Y:S02]  /*00d0*/  @UP0 UIMAD.WIDE UR6, UR11, UR6, UR8 ;  /* 0x000000060b0602a5 */ /* 0x000fe4000f8e0208 */
[----:B------:R-:W-:-:S04]  /*00e0*/  UISETP.NE.U32.AND UP0, UPT, URZ, UR4, UPT ;  /* 0x000000043f00728c */ /* 0x000fc8000bf05070 */
[----:B------:R-:W-:Y:S01]  /*00f0*/  UISETP.NE.AND.EX UP0, UPT, URZ, UR5, UPT, UP0 ;  /* 0x000000053f00728c */ /* 0x000fe2000bf05300 */
[----:B------:R-:W-:Y:S02]  /*0100*/  IMAD.U32 R2, RZ, RZ, UR6 ;  /* 0x00000006ff027e24 */ /* 0x000fe4000f8e00ff */
[----:B------:R-:W-:Y:S01]  /*0110*/  IMAD.U32 R3, RZ, RZ, UR7 ;  /* 0x00000007ff037e24 */ /* 0x000fe2000f8e00ff */
[----:B------:R-:W-:Y:S02]  /*0120*/  ULDC.64 UR6, c[0x0][0x340] ;  /* 0x0000d00000067ab9 */ /* 0x000fe40000000a00 */
[----:B------:R-:W-:Y:S02]  /*0130*/  PLOP3.LUT P6, PT, PT, PT, UP0, 0x80, 0x0 ;  /* 0x000000000000781c */ /* 0x000fe40003fcf008 */
[----:B------:R1:W2:Y:S03]  /*0140*/  @P1 LDG.E R5, [R2.64] ;  /* 0x0000000c02051981 */ /* 0x0002a6000c1e1900 */
[----:B------:R-:W-:-:S02]  /*0150*/  @UP0 UMOV UR4, 0x4 ;  /* 0x0000000400040882 */ /* 0x000fc40000000000 */
[----:B------:R-:W-:-:S06]  /*0160*/  @UP0 UIMAD.WIDE UR4, UR11, UR4, UR6 ;  /* 0x000000040b0402a5 */ /* 0x000fcc000f8e0206 */
[----:B------:R-:W-:Y:S02]  /*0170*/  IMAD.U32 R14, RZ, RZ, UR4 ;  /* 0x00000004ff0e7e24 */ /* 0x000fe4000f8e00ff */
[----:B------:R-:W-:Y:S01]  /*0180*/  IMAD.U32 R15, RZ, RZ, UR5 ;  /* 0x00000005ff0f7e24 */ /* 0x000fe2000f8e00ff */
[----:B------:R-:W3:Y:S01]  /*0190*/  S2UR UR8, SR_CTAID.Y ;  /* 0x00000000000879c3 */ /* 0x000ee20000002600 */
[----:B------:R-:W4:Y:S01]  /*01a0*/  S2R R232, SR_CTAID.X ;  /* 0x0000000000e87919 */ /* 0x000f220000002500 */
[----:B------:R-:W-:Y:S01]  /*01b0*/  IMAD.MOV.U32 R6, RZ, RZ, c[0x0][0x2c4] ;  /* 0x0000b100ff067624 */ /* 0x000fe200078e00ff */
[----:B------:R-:W-:Y:S02]  /*01c0*/  ULDC.64 UR4, c[0x0][0x1b8] ;  /* 0x00006e0000047ab9 */ /* 0x000fe40000000a00 */
[----:B------:R5:W2:Y:S01]  /*01d0*/  @P6 LDG.E R14, [R14.64] ;  /* 0x0000000c0e0e6981 */ /* 0x000aa2000c1e1900 */
[----:B------:R-:W-:Y:S01]  /*01e0*/  USHF.R.S32.HI UR9, URZ, 0x1f, UR11 ;  /* 0x0000001f3f097899 */ /* 0x000fe2000801140b */
[C---:B------:R-:W-:Y:S01]  /*01f0*/  ISETP.NE.AND P0, PT, R6.reuse, 0x1, PT ;  /* 0x000000010600780c */ /* 0x040fe20003f05270 */
[----:B------:R-:W-:Y:S01]  /*0200*/  IMAD R6, R6, c[0x0][0x168], RZ ;  /* 0x00005a0006067a24 */ /* 0x000fe200078e02ff */
[----:B------:R-:W-:Y:S01]  /*0210*/  UMOV UR10, URZ ;  /* 0x0000003f000a7c82 */ /* 0x000fe20008000000 */
[----:B------:R-:W-:Y:S01]  /*0220*/  IMAD.MOV.U32 R229, RZ, RZ, c[0x0][0x2b8] ;  /* 0x0000ae00ffe57624 */ /* 0x000fe200078e00ff */
[----:B-1----:R-:W1:Y:S01]  /*0230*/  S2R R3, SR_TID.X ;  /* 0x0000000000037919 */ /* 0x002e620000002100 */
[----:B------:R-:W-:Y:S01]  /*0240*/  LOP3.LUT R36, R36, 0xfffffffb, RZ, 0xc0, !PT ;  /* 0xfffffffb24247812 */ /* 0x000fe200078ec0ff */
[----:B------:R-:W-:-:S02]  /*0250*/  IMAD.MOV.U32 R230, RZ, RZ, RZ ;  /* 0x000000ffffe67224 */ /* 0x000fc400078e00ff */
[----:B------:R-:W-:Y:S01]  /*0260*/  ISETP.NE.AND P3, PT, R229, 0x1, PT ;  /* 0x00000001e500780c */ /* 0x000fe20003f65270 */
[----:B---3--:R-:W-:Y:S02]  /*0270*/  USHF.R.S32.HI UR6, URZ, 0x1f, UR8 ;  /* 0x0000001f3f067899 */ /* 0x008fe40008011408 */
[----:B------:R-:W-:Y:S02]  /*0280*/  UIMAD.WIDE.U32 UR14, UR8, UR4, URZ ;  /* 0x00000004080e72a5 */ /* 0x000fe4000f8e003f */
[----:B------:R-:W-:-:S08]  /*0290*/  UIMAD UR7, UR6, UR4, URZ ;  /* 0x00000004060772a4 */ /* 0x000fd0000f8e023f */
[----:B------:R-:W-:Y:S01]  /*02a0*/  @P3 LOP3.LUT R36, R36, 0x4, RZ, 0xfc, !PT ;  /* 0x0000000424243812 */ /* 0x000fe200078efcff */
[----:B------:R-:W-:Y:S01]  /*02b0*/  UIMAD UR7, UR8, UR5, UR7 ;  /* 0x00000005080772a4 */ /* 0x000fe2000f8e0207 */
[----:B-1----:R-:W-:Y:S02]  /*02c0*/  SHF.R.S32.HI R8, RZ, 0x1f, R3 ;  /* 0x0000001fff087819 */ /* 0x002fe40000011403 */
[----:B------:R-:W-:Y:S02]  /*02d0*/  ULDC.64 UR4, c[0x0][0x1c0] ;  /* 0x0000700000047ab9 */ /* 0x000fe40000000a00 */
[----:B------:R-:W-:Y:S01]  /*02e0*/  UIADD3 UR15, UR15, UR7, URZ ;  /* 0x000000070f0f7290 */ /* 0x000fe2000fffe03f */
[CC--:B------:R-:W-:Y:S01]  /*02f0*/  LEA.HI R4, R8.reuse, R3.reuse, RZ, 0x2 ;  /* 0x0000000308047211 */ /* 0x0c0fe200078f10ff */
[----:B------:R-:W-:Y:S01]  /*0300*/  UIMAD UR9, UR9, UR4, URZ ;  /* 0x00000004090972a4 */ /* 0x000fe2000f8e023f */
[----:B------:R-:W-:Y:S01]  /*0310*/  LEA.HI R7, R8, R3, RZ, 0x5 ;  /* 0x0000000308077211 */ /* 0x000fe200078f28ff */
[----:B------:R-:W-:Y:S01]  /*0320*/  UIMAD.WIDE.U32 UR14, UR11, UR4, UR14 ;  /* 0x000000040b0e72a5 */ /* 0x000fe2000f8e000e */
[----:B------:R-:W-:Y:S01]  /*0330*/  LOP3.LUT R37, R4, 0xfffffffc, RZ, 0xc0, !PT ;  /* 0xfffffffc04257812 */ /* 0x000fe200078ec0ff */
[----:B------:R-:W-:Y:S01]  /*0340*/  UIMAD UR5, UR11, UR5, UR9 ;  /* 0x000000050b0572a4 */ /* 0x000fe2000f8e0209 */
[----:B------:R-:W-:Y:S01]  /*0350*/  SHF.R.S32.HI R4, RZ, 0x2, R4 ;  /* 0x00000002ff047819 */ /* 0x000fe20000011404 */
[----:B------:R-:W-:-:S02]  /*0360*/  ULDC UR4, c[0x0][0x2ac] ;  /* 0x0000ab0000047ab9 */ /* 0x000fc40000000800 */
[----:B------:R-:W-:Y:S01]  /*0370*/  IMAD.IADD R37, R3, 0x1, -R37 ;  /* 0x0000000103257824 */ /* 0x000fe200078e0a25 */
[----:B------:R-:W-:Y:S01]  /*0380*/  UIADD3 UR5, UR15, UR5, URZ ;  /* 0x000000050f057290 */ /* 0x000fe2000fffe03f */
[----:B------:R-:W-:Y:S01]  /*0390*/  IMAD.U32 R13, RZ, RZ, UR15 ;  /* 0x0000000fff0d7e24 */ /* 0x000fe2000f8e00ff */
[----:B------:R-:W-:Y:S01]  /*03a0*/  LEA.HI R233, R4, R4, RZ, 0x1 ;  /* 0x0000000404e97211 */ /* 0x000fe200078f08ff */
[----:B------:R-:W-:Y:S01]  /*03b0*/  IMAD R235, R37, 0x20, R4 ;  /* 0x0000002025eb7824 */ /* 0x000fe200078e0204 */
[----:B------:R-:W-:Y:S01]  /*03c0*/  ULDC UR7, c[0x0][0x1d0] ;  /* 0x0000740000077ab9 */ /* 0x000fe20000000800 */
[----:B------:R-:W-:Y:S01]  /*03d0*/  IMAD.U32 R12, RZ, RZ, UR14 ;  /* 0x0000000eff0c7e24 */ /* 0x000fe2000f8e00ff */
[----:B------:R-:W-:Y:S01]  /*03e0*/  LOP3.LUT R233, R233, 0x7fffffe, RZ, 0xc0, !PT ;  /* 0x07fffffee9e97812 */ /* 0x000fe200078ec0ff */
[----:B----4-:R-:W-:Y:S01]  /*03f0*/  IMAD R234, R232, 0x80, R235 ;  /* 0x00000080e8ea7824 */ /* 0x010fe200078e02eb */
[----:B------:R-:W-:Y:S01]  /*0400*/  UIMAD UR7, UR4, UR7, 0x3f ;  /* 0x0000003f040774a4 */ /* 0x000fe2000f8e0207 */
[----:B------:R-:W-:Y:S01]  /*0410*/  IMAD.U32 R13, RZ, RZ, UR5 ;  /* 0x00000005ff0d7e24 */ /* 0x000fe2000f8e00ff */
[----:B------:R-:W-:Y:S01]  /*0420*/  ULDC UR9, c[0x0][0x1d0] ;  /* 0x0000740000097ab9 */ /* 0x000fe20000000800 */
[----:B------:R-:W-:Y:S01]  /*0430*/  @P0 IMAD.HI.U32 R0, R234, c[0x0][0x2c8], RZ ;  /* 0x0000b200ea000a27 */ /* 0x000fe200078e00ff */
[----:B------:R-:W-:-:S02]  /*0440*/  USHF.R.S32.HI UR5, URZ, 0x1f, UR7 ;  /* 0x0000001f3f057899 */ /* 0x000fc40008011407 */
[----:B------:R-:W-:Y:S01]  /*0450*/  UIMAD UR9, UR4, UR9, URZ ;  /* 0x00000009040972a4 */ /* 0x000fe2000f8e023f */
[----:B------:R-:W-:Y:S01]  /*0460*/  IMAD.MOV.U32 R2, RZ, RZ, R234 ;  /* 0x000000ffff027224 */ /* 0x000fe200078e00ea */
[----:B------:R-:W-:Y:S01]  /*0470*/  @P0 SHF.R.U32.HI R2, RZ, c[0x0][0x2cc], R0 ;  /* 0x0000b300ff020a19 */ /* 0x000fe20000011600 */
[----:B------:R-:W-:Y:S01]  /*0480*/  IMAD.SHL.U32 R37, R37, 0x8, RZ ;  /* 0x0000000825257824 */ /* 0x000fe200078e00ff */
[----:B------:R-:W-:Y:S01]  /*0490*/  ULEA.HI UR7, UR5, UR7, URZ, 0x6 ;  /* 0x0000000705077291 */ /* 0x000fe2000f8f303f */
[----:B------:R-:W-:Y:S01]  /*04a0*/  IMAD R232, R232, 0x80, R4 ;  /* 0x00000080e8e87824 */ /* 0x000fe200078e0204 */
[--C-:B------:R-:W-:Y:S01]  /*04b0*/  SHF.R.S32.HI R0, RZ, 0x1f, R2.reuse ;  /* 0x0000001fff007819 */ /* 0x100fe20000011402 */
[----:B------:R-:W-:Y:S01]  /*04c0*/  IMAD.MOV R16, RZ, RZ, -R2 ;  /* 0x000000ffff107224 */ /* 0x000fe200078e0a02 */
[C---:B------:R-:W-:Y:S01]  /*04d0*/  IADD3 R237, R37.reuse, 0x20, RZ ;  /* 0x0000002025ed7810 */ /* 0x040fe20007ffe0ff */
[----:B------:R-:W-:Y:S01]  /*04e0*/  IMAD.WIDE.U32 R12, R2, c[0x0][0x1b0], R12 ;  /* 0x00006c00020c7a25 */ /* 0x000fe200078e000c */
[----:B------:R-:W-:Y:S01]  /*04f0*/  IADD3 R9, R232, 0x20, RZ ;  /* 0x00000020e8097810 */ /* 0x000fe20007ffe0ff */
[----:B------:R-:W-:Y:S01]  /*0500*/  USHF.R.S32.HI UR7, URZ, 0x6, UR7 ;  /* 0x000000063f077899 */ /* 0x000fe20008011407 */
[----:B------:R-:W-:Y:S01]  /*0510*/  IADD3 R236, R37, 0x40, RZ ;  /* 0x0000004025ec7810 */ /* 0x000fe20007ffe0ff */
[----:B------:R-:W-:Y:S01]  /*0520*/  IMAD R16, R16, c[0x0][0x2c4], R234 ;  /* 0x0000b10010107a24 */ /* 0x000fe200078e02ea */
[----:B------:R-:W-:Y:S01]  /*0530*/  ISETP.GE.AND P2, PT, R9, R6, PT ;  /* 0x000000060900720c */ /* 0x000fe20003f46270 */
[----:B------:R-:W-:Y:S01]  /*0540*/  IMAD R0, R0, c[0x0][0x1b0], RZ ;  /* 0x00006c0000007a24 */ /* 0x000fe200078e02ff */
[----:B------:R-:W-:Y:S01]  /*0550*/  ISETP.GE.AND P5, PT, R37, c[0x0][0x198], PT ;  /* 0x0000660025007a0c */ /* 0x000fe20003fa6270 */
[----:B------:R-:W-:Y:S01]  /*0560*/  IMAD.IADD R233, R4, 0x1, -R233 ;  /* 0x0000000104e97824 */ /* 0x000fe200078e0ae9 */
[----:B------:R-:W-:Y:S01]  /*0570*/  SHF.R.S32.HI R11, RZ, 0x1f, R16 ;  /* 0x0000001fff0b7819 */ /* 0x000fe20000011410 */
[----:B------:R-:W-:Y:S01]  /*0580*/  IMAD R0, R2, c[0x0][0x1b4], R0 ;  /* 0x00006d0002007a24 */ /* 0x000fe200078e0200 */
[----:B------:R-:W-:Y:S01]  /*0590*/  LEA.HI R2, R8, R3, RZ, 0x3 ;  /* 0x0000000308027211 */ /* 0x000fe200078f18ff */
[----:B------:R-:W-:Y:S01]  /*05a0*/  ULDC.64 UR4, c[0x0][0x2b0] ;  /* 0x0000ac0000047ab9 */ /* 0x000fe20000000a00 */
[----:B------:R-:W-:Y:S01]  /*05b0*/  ISETP.GE.AND P4, PT, R237, c[0x0][0x198], PT ;  /* 0x00006600ed007a0c */ /* 0x000fe20003f86270 */
[----:B------:R-:W-:Y:S01]  /*05c0*/  IMAD R11, R11, c[0x0][0x1a8], RZ ;  /* 0x00006a000b0b7a24 */ /* 0x000fe200078e02ff */
[----:B------:R-:W-:Y:S01]  /*05d0*/  SHF.R.S32.HI R18, RZ, 0x3, R2 ;  /* 0x00000003ff127819 */ /* 0x000fe20000011402 */
[----:B------:R-:W-:Y:S01]  /*05e0*/  IMAD.IADD R13, R13, 0x1, R0 ;  /* 0x000000010d0d7824 */ /* 0x000fe200078e0200 */
[----:B------:R-:W-:Y:S01]  /*05f0*/  ISETP.GE.AND P3, PT, R236, c[0x0][0x198], PT ;  /* 0x00006600ec007a0c */ /* 0x000fe20003f66270 */
[----:B------:R-:W-:-:S02]  /*0600*/  IMAD R11, R16, c[0x0][0x1ac], R11 ;  /* 0x00006b00100b7a24 */ /* 0x000fc400078e020b */
[----:B------:R-:W-:Y:S02]  /*0610*/  IMAD.SHL.U32 R10, R18, 0x40, RZ ;  /* 0x00000040120a7824 */ /* 0x000fe400078e00ff */
[----:B------:R-:W-:-:S03]  /*0620*/  IMAD.WIDE.U32 R16, R16, c[0x0][0x1a8], R12 ;  /* 0x00006a0010107a25 */ /* 0x000fc600078e000c */
[----:B------:R-:W-:Y:S01]  /*0630*/  LOP3.LUT R10, R10, 0xc0, RZ, 0xc0, !PT ;  /* 0x000000c00a0a7812 */ /* 0x000fe200078ec0ff */
[----:B------:R-:W-:Y:S01]  /*0640*/  IMAD.IADD R11, R17, 0x1, R11 ;  /* 0x00000001110b7824 */ /* 0x000fe200078e020b */
[C---:B------:R-:W-:Y:S02]  /*0650*/  LEA R12, P0, R16.reuse, c[0x0][0x160], 0x1 ;  /* 0x00005800100c7a11 */ /* 0x040fe400078008ff */
[----:B------:R-:W-:Y:S02]  /*0660*/  SHF.R.U32.HI R0, RZ, 0x3, R10 ;  /* 0x00000003ff007819 */ /* 0x000fe4000001160a */
[----:B------:R-:W-:Y:S01]  /*0670*/  LEA.HI.X R11, R16, c[0x0][0x164], R11, 0x1, P0 ;  /* 0x00005900100b7a11 */ /* 0x000fe200000f0c0b */
[----:B------:R-:W-:Y:S01]  /*0680*/  SHFL.IDX PT, R24, R12, 0x1, 0x1c1f ;  /* 0x003c1f000c187f89 */ /* 0x000fe200000e0000 */
[----:B------:R-:W-:Y:S02]  /*0690*/  LOP3.LUT R10, R10, 0x18, R37, 0xf8, !PT ;  /* 0x000000180a0a7812 */ /* 0x000fe400078ef825 */
[----:B------:R-:W-:Y:S01]  /*06a0*/  ISETP.GE.AND P0, PT, R232, R6, PT ;  /* 0x00000006e800720c */ /* 0x000fe20003f06270 */
[----:B------:R-:W-:Y:S01]  /*06b0*/  SHFL.IDX PT, R16, R12, RZ, 0x1c1f ;  /* 0x001c1fff0c107589 */ /* 0x000fe200000e0000 */
[----:B------:R-:W-:-:S02]  /*06c0*/  LOP3.LUT R10, R10, R0, RZ, 0x3c, !PT ;  /* 0x000000000a0a7212 */ /* 0x000fc400078e3cff */
[----:B------:R-:W-:Y:S01]  /*06d0*/  SHF.R.S32.HI R0, RZ, 0x5, R7 ;  /* 0x00000005ff007819 */ /* 0x000fe20000011407 */
[----:B------:R-:W1:Y:S04]  /*06e0*/  SHFL.IDX PT, R17, R11, RZ, 0x1c1f ;  /* 0x001c1fff0b117589 */ /* 0x000e6800000e0000 */
[----:B------:R-:W-:Y:S01]  /*06f0*/  IMAD R233, R0, 0x8, R233 ;  /* 0x0000000800e97824 */ /* 0x000fe200078e02e9 */
[----:B------:R-:W3:Y:S03]  /*0700*/  SHFL.IDX PT, R25, R11, 0x1, 0x1c1f ;  /* 0x003c1f000b197f89 */ /* 0x000ee600000e0000 */
[----:B------:R-:W-:Y:S01]  /*0710*/  IMAD.U32 R233, R233, 0x20, R10 ;  /* 0x00000020e9e97824 */ /* 0x000fe200078e000a */
[----:B------:R-:W-:Y:S01]  /*0720*/  @!P0 SHF.R.S32.HI R10, RZ, 0x1f, R237 ;  /* 0x0000001fff0a8819 */ /* 0x000fe200000114ed */
[----:B-----5:R-:W-:Y:S01]  /*0730*/  SHFL.IDX PT, R15, R11, 0x2, 0x1c1f ;  /* 0x005c1f000b0f7f89 */ /* 0x020fe200000e0000 */
[----:B------:R-:W-:Y:S01]  /*0740*/  @!P0 SHF.R.S32.HI R9, RZ, 0x1f, R236 ;  /* 0x0000001fff098819 */ /* 0x000fe200000114ec */
[----:B------:R-:W-:Y:S01]  /*0750*/  @!P0 IMAD.SHL.U32 R13, R233, 0x2, RZ ;  /* 0x00000002e90d8824 */ /* 0x000fe200078e00ff */
[----:B------:R-:W-:Y:S01]  /*0760*/  @!P0 LEA.HI R10, R10, R237, RZ, 0x3 ;  /* 0x000000ed0a0a8211 */ /* 0x000fe200078f18ff */
[----:B------:R-:W-:Y:S01]  /*0770*/  SHFL.IDX PT, R11, R11, 0x3, 0x1c1f ;  /* 0x007c1f000b0b7f89 */ /* 0x000fe200000e0000 */
[----:B------:R-:W-:-:S02]  /*0780*/  @!P0 LEA.HI R9, R9, R236, RZ, 0x3 ;  /* 0x000000ec09098211 */ /* 0x000fc400078f18ff */
[----:B------:R-:W-:Y:S02]  /*0790*/  @!P0 LOP3.LUT R10, R10, 0xfffffff8, RZ, 0xc0, !PT ;  /* 0xfffffff80a0a8812 */ /* 0x000fe400078ec0ff */
[----:B------:R-:W-:-:S03]  /*07a0*/  @!P0 LOP3.LUT R9, R9, 0xfffffff8, RZ, 0xc0, !PT ;  /* 0xfffffff809098812 */ /* 0x000fc600078ec0ff */
[----:B-1----:R-:W-:-:S04]  /*07b0*/  @!P0 IMAD.WIDE R20, R10, 0x2, R16 ;  /* 0x000000020a148825 */ /* 0x002fc800078e0210 */
[----:B------:R-:W-:-:S04]  /*07c0*/  @!P0 IMAD.WIDE R22, R9, 0x2, R16 ;  /* 0x0000000209168825 */ /* 0x000fc800078e0210 */
[----:B------:R-:W-:-:S04]  /*07d0*/  @!P0 IMAD.WIDE R16, R37, 0x2, R16 ;  /* 0x0000000225108825 */ /* 0x000fc800078e0210 */
[----:B------:R-:W-:Y:S01]  /*07e0*/  @!P2 IMAD.SHL.U32 R10, R233, 0x2, RZ ;  /* 0x00000002e90aa824 */ /* 0x000fe200078e00ff */
[----:B------:R1:W-:Y:S04]  /*07f0*/  @!P0 LDGSTS.E.BYPASS.LTC128B.128 [R13+0x6100], [R16.64], !P5 ;  /* 0x06100000100d8fae */ /* 0x0003e8000e901d4c */
[----:B------:R4:W-:Y:S04]  /*0800*/  @!P0 LDGSTS.E.BYPASS.LTC128B.128 [R13+0x8100], [R20.64], !P4 ;  /* 0x08100000140d8fae */ /* 0x0009e8000e101d4c */
[----:B------:R5:W-:Y:S01]  /*0810*/  @!P0 LDGSTS.E.BYPASS.LTC128B.128 [R13+0xa100], [R22.64], !P3 ;  /* 0x0a100000160d8fae */ /* 0x000be2000d901d4c */
[----:B-1----:R-:W-:-:S02]  /*0820*/  @!P2 SHF.R.S32.HI R16, RZ, 0x1f, R236 ;  /* 0x0000001fff10a819 */ /* 0x002fc400000114ec */
[----:B----4-:R-:W-:Y:S02]  /*0830*/  @!P2 SHF.R.S32.HI R20, RZ, 0x1f, R237 ;  /* 0x0000001fff14a819 */ /* 0x010fe400000114ed */
[----:B------:R-:W-:Y:S02]  /*0840*/  @!P2 LEA.HI R16, R16, R236, RZ, 0x3 ;  /* 0x000000ec1010a211 */ /* 0x000fe400078f18ff */
[----:B------:R-:W-:Y:S01]  /*0850*/  @!P2 LEA.HI R20, R20, R237, RZ, 0x3 ;  /* 0x000000ed1414a211 */ /* 0x000fe200078f18ff */
[----:B-----5:R-:W-:Y:S01]  /*0860*/  IMAD.U32 R13, RZ, RZ, UR7 ;  /* 0x00000007ff0d7e24 */ /* 0x020fe2000f8e00ff */
[----:B------:R-:W-:Y:S01]  /*0870*/  @!P2 LOP3.LUT R16, R16, 0xfffffff8, RZ, 0xc0, !PT ;  /* 0xfffffff81010a812 */ /* 0x000fe200078ec0ff */
[----:B---3--:R-:W-:Y:S01]  /*0880*/  @!P2 IMAD.WIDE R22, R37, 0x2, R24 ;  /* 0x000000022516a825 */ /* 0x008fe200078e0218 */
[----:B------:R-:W-:-:S03]  /*0890*/  @!P2 LOP3.LUT R20, R20, 0xfffffff8, RZ, 0xc0, !PT ;  /* 0xfffffff81414a812 */ /* 0x000fc600078ec0ff */
[----:B------:R-:W-:Y:S01]  /*08a0*/  IMAD R13, R13, 0x40, R235 ;  /* 0x000000400d0d7824 */ /* 0x000fe200078e02eb */
[----:B------:R1:W-:Y:S01]  /*08b0*/  @!P2 LDGSTS.E.BYPASS.LTC128B.128 [R10+0x6900], [R22.64], !P5 ;  /* 0x06900000160aafae */ /* 0x0003e2000e901d4c */
[----:B------:R-:W-:-:S03]  /*08c0*/  @!P2 IMAD.WIDE R20, R20, 0x2, R24 ;  /* 0x000000021414a825 */ /* 0x000fc600078e0218 */
[----:B------:R-:W-:Y:S01]  /*08d0*/  IADD3 R13, R13, -0x40, RZ ;  /* 0xffffffc00d0d7810 */ /* 0x000fe20007ffe0ff */
[----:B------:R-:W-:Y:S01]  /*08e0*/  @!P2 IMAD.WIDE R16, R16, 0x2, R24 ;  /* 0x000000021010a825 */ /* 0x000fe200078e0218 */
[----:B------:R1:W-:Y:S04]  /*08f0*/  @!P2 LDGSTS.E.BYPASS.LTC128B.128 [R10+0x8900], [R20.64], !P4 ;  /* 0x08900000140aafae */ /* 0x0003e8000e101d4c */
[----:B------:R1:W-:Y:S01]  /*0900*/  @!P2 LDGSTS.E.BYPASS.LTC128B.128 [R10+0xa900], [R16.64], !P3 ;  /* 0x0a900000100aafae */ /* 0x0003e2000d901d4c */
[----:B------:R-:W-:-:S04]  /*0910*/  ISETP.GE.AND P2, PT, R13, UR9, PT ;  /* 0x000000090d007c0c */ /* 0x000fc8000bf46270 */
[----:B------:R-:W-:Y:S01]  /*0920*/  ISETP.GT.OR P2, PT, R235, 0x3f, P2 ;  /* 0x0000003feb00780c */ /* 0x000fe20001744670 */
[----:B-1----:R-:W1:Y:S01]  /*0930*/  SHFL.IDX PT, R10, R12, 0x3, 0x1c1f ;  /* 0x007c1f000c0a7f89 */ /* 0x002e6200000e0000 */
[----:B--2---:R2:W3:Y:S08]  /*0940*/  @P1 R2UR UR10, R5 ;  /* 0x00000000050a13c2 */ /* 0x0044f000000e0000 */
[----:B------:R4:W5:Y:S01]  /*0950*/  @P6 R2UR UR16, R14 ;  /* 0x000000000e1063c2 */ /* 0x00096200000e0000 */
[----:B------:R-:W-:Y:S01]  /*0960*/  ISETP.NE.AND P6, PT, R229, 0x1, PT ;  /* 0x00000001e500780c */ /* 0x000fe20003fc5270 */
[----:B-----5:R-:W-:Y:S01]  /*0970*/  @!UP0 UMOV UR16, UR11 ;  /* 0x0000000b00108c82 */ /* 0x020fe20008000000 */
[C---:B--2---:R-:W-:Y:S01]  /*0980*/  IADD3 R5, R232.reuse, 0x40, RZ ;  /* 0x00000040e8057810 */ /* 0x044fe20007ffe0ff */
[----:B------:R-:W-:Y:S01]  /*0990*/  USHF.R.S32.HI UR11, URZ, 0x1f, UR16 ;  /* 0x0000001f3f0b7899 */ /* 0x000fe20008011410 */
[----:B---3--:R-:W-:Y:S01]  /*09a0*/  IADD3 R13, R13, UR10, RZ ;  /* 0x0000000a0d0d7c10 */ /* 0x008fe2000fffe0ff */
[----:B------:R-:W-:Y:S01]  /*09b0*/  UIMAD.WIDE.U32 UR14, UR16, UR4, URZ ;  /* 0x00000004100e72a5 */ /* 0x000fe2000f8e003f */
[----:B------:R-:W-:Y:S01]  /*09c0*/  ISETP.GE.AND P1, PT, R5, R6, PT ;  /* 0x000000060500720c */ /* 0x000fe20003f26270 */
[----:B------:R-:W-:Y:S01]  /*09d0*/  UIMAD UR11, UR11, UR4, URZ ;  /* 0x000000040b0b72a4 */ /* 0x000fe2000f8e023f */
[----:B------:R-:W-:-:S03]  /*09e0*/  IADD3 R5, R232, 0x60, RZ ;  /* 0x00000060e8057810 */ /* 0x000fc60007ffe0ff */
[----:B------:R-:W-:Y:S01]  /*09f0*/  UIMAD UR11, UR16, UR5, UR11 ;  /* 0x00000005100b72a4 */ /* 0x000fe2000f8e020b */
[----:B------:R-:W-:Y:S02]  /*0a00*/  ISETP.GE.AND P0, PT, R5, R6, PT ;  /* 0x000000060500720c */ /* 0x000fe40003f06270 */
[----:B------:R-:W-:Y:S02]  /*0a10*/  ULDC.64 UR4, c[0x0][0x1e8] ;  /* 0x00007a0000047ab9 */ /* 0x000fe40000000a00 */
[----:B------:R-:W-:-:S03]  /*0a20*/  UIADD3 UR11, UR15, UR11, URZ ;  /* 0x0000000b0f0b7290 */ /* 0x000fc6000fffe03f */
[----:B------:R-:W-:Y:S01]  /*0a30*/  @!P1 SHF.R.S32.HI R6, RZ, 0x1f, R237 ;  /* 0x0000001fff069819 */ /* 0x000fe200000114ed */
[----:B------:R-:W-:Y:S01]  /*0a40*/  @!P1 IMAD.SHL.U32 R9, R233, 0x2, RZ ;  /* 0x00000002e9099824 */ /* 0x000fe200078e00ff */
[----:B----4-:R2:W3:Y:S01]  /*0a50*/  SHFL.IDX PT, R14, R12, 0x2, 0x1c1f ;  /* 0x005c1f000c0e7f89 */ /* 0x0104e200000e0000 */
[----:B------:R-:W-:Y:S02]  /*0a60*/  @!P1 SHF.R.S32.HI R5, RZ, 0x1f, R236 ;  /* 0x0000001fff059819 */ /* 0x000fe400000114ec */
[----:B------:R-:W-:Y:S01]  /*0a70*/  @!P1 LEA.HI R6, R6, R237, RZ, 0x3 ;  /* 0x000000ed06069211 */ /* 0x000fe200078f18ff */
[----:B-1----:R-:W-:Y:S01]  /*0a80*/  @!P0 IMAD.WIDE R20, R37, 0x2, R10 ;  /* 0x0000000225148825 */ /* 0x002fe200078e020a */
[----:B------:R-:W-:Y:S02]  /*0a90*/  @!P1 LEA.HI R5, R5, R236, RZ, 0x3 ;  /* 0x000000ec05059211 */ /* 0x000fe400078f18ff */
[----:B------:R-:W-:Y:S02]  /*0aa0*/  @!P1 LOP3.LUT R6, R6, 0xfffffff8, RZ, 0xc0, !PT ;  /* 0xfffffff806069812 */ /* 0x000fe400078ec0ff */
[----:B------:R-:W-:-:S02]  /*0ab0*/  @!P1 LOP3.LUT R5, R5, 0xfffffff8, RZ, 0xc0, !PT ;  /* 0xfffffff805059812 */ /* 0x000fc400078ec0ff */
[----:B--2---:R-:W-:Y:S01]  /*0ac0*/  @!P0 SHF.R.S32.HI R12, RZ, 0x1f, R237 ;  /* 0x0000001fff0c8819 */ /* 0x004fe200000114ed */
[----:B---3--:R-:W-:Y:S01]  /*0ad0*/  @!P1 IMAD.WIDE R22, R6, 0x2, R14 ;  /* 0x0000000206169825 */ /* 0x008fe200078e020e */
[----:B------:R-:W-:Y:S02]  /*0ae0*/  @!P0 SHF.R.S32.HI R6, RZ, 0x1f, R236 ;  /* 0x0000001fff068819 */ /* 0x000fe400000114ec */
[----:B------:R-:W-:Y:S01]  /*0af0*/  @!P0 LEA.HI R12, R12, R237, RZ, 0x3 ;  /* 0x000000ed0c0c8211 */ /* 0x000fe200078f18ff */
[--C-:B------:R-:W-:Y:S01]  /*0b00*/  @!P1 IMAD.WIDE R24, R5, 0x2, R14.reuse ;  /* 0x0000000205189825 */ /* 0x100fe200078e020e */
[----:B------:R-:W-:Y:S02]  /*0b10*/  @!P0 LEA.HI R6, R6, R236, RZ, 0x3 ;  /* 0x000000ec06068211 */ /* 0x000fe400078f18ff */
[----:B------:R-:W-:Y:S01]  /*0b20*/  @!P0 LOP3.LUT R12, R12, 0xfffffff8, RZ, 0xc0, !PT ;  /* 0xfffffff80c0c8812 */ /* 0x000fe200078ec0ff */
[----:B------:R-:W-:-:S04]  /*0b30*/  @!P1 IMAD.WIDE R14, R37, 0x2, R14 ;  /* 0x00000002250e9825 */ /* 0x000fc800078e020e */
[----:B------:R-:W-:Y:S01]  /*0b40*/  IMAD.MOV.U32 R5, RZ, RZ, R13 ;  /* 0x000000ffff057224 */ /* 0x000fe200078e000d */
[----:B------:R1:W-:Y:S04]  /*0b50*/  @!P1 LDGSTS.E.BYPASS.LTC128B.128 [R9+0x7100], [R14.64], !P5 ;  /* 0x071000000e099fae */ /* 0x0003e8000e901d4c */
[----:B------:R2:W-:Y:S04]  /*0b60*/  @!P1 LDGSTS.E.BYPASS.LTC128B.128 [R9+0x9100], [R22.64], !P4 ;  /* 0x0910000016099fae */ /* 0x0005e8000e101d4c */
[----:B------:R3:W-:Y:S01]  /*0b70*/  @!P1 LDGSTS.E.BYPASS.LTC128B.128 [R9+0xb100], [R24.64], !P3 ;  /* 0x0b10000018099fae */ /* 0x0007e2000d901d4c */
[----:B-1----:R-:W-:-:S04]  /*0b80*/  @P6 IMAD.HI.U32 R14, R13, c[0x0][0x2bc], RZ ;  /* 0x0000af000d0e6a27 */ /* 0x002fc800078e00ff */
[----:B--2---:R-:W-:Y:S01]  /*0b90*/  @!P0 IMAD.WIDE R22, R12, 0x2, R10 ;  /* 0x000000020c168825 */ /* 0x004fe200078e020a */
[----:B------:R-:W-:Y:S02]  /*0ba0*/  @P6 SHF.R.U32.HI R5, RZ, c[0x0][0x2c0], R14 ;  /* 0x0000b000ff056a19 */ /* 0x000fe4000001160e */
[----:B------:R-:W-:Y:S01]  /*0bb0*/  @!P0 LOP3.LUT R14, R6, 0xfffffff8, RZ, 0xc0, !PT ;  /* 0xfffffff8060e8812 */ /* 0x000fe200078ec0ff */
[----:B------:R-:W-:Y:S01]  /*0bc0*/  @!P0 IMAD.SHL.U32 R6, R233, 0x2, RZ ;  /* 0x00000002e9068824 */ /* 0x000fe200078e00ff */
[----:B---3--:R-:W-:-:S04]  /*0bd0*/  @!P2 IADD3 R9, P1, R5, UR14, RZ ;  /* 0x0000000e0509ac10 */ /* 0x008fc8000ff3e0ff */
[----:B------:R-:W-:Y:S01]  /*0be0*/  @!P2 LEA.HI.X.SX32 R15, R5, UR11, 0x1, P1 ;  /* 0x0000000b050fac11 */ /* 0x000fe200088f0eff */
[----:B------:R1:W-:Y:S01]  /*0bf0*/  @!P0 LDGSTS.E.BYPASS.LTC128B.128 [R6+0x7900], [R20.64], !P5 ;  /* 0x0790000014068fae */ /* 0x0003e2000e901d4c */
[----:B------:R-:W-:-:S03]  /*0c00*/  @!P2 LEA R16, P1, R9, c[0x0][0x2a0], 0x2 ;  /* 0x0000a8000910aa11 */ /* 0x000fc600078210ff */
[----:B------:R1:W-:Y:S01]  /*0c10*/  @!P0 LDGSTS.E.BYPASS.LTC128B.128 [R6+0x9900], [R22.64], !P4 ;  /* 0x0990000016068fae */ /* 0x0003e2000e101d4c */
[----:B------:R-:W-:Y:S01]  /*0c20*/  @!P2 LEA.HI.X R17, R9, c[0x0][0x2a4], R15, 0x2, P1 ;  /* 0x0000a9000911aa11 */ /* 0x000fe200008f140f */
[----:B------:R-:W-:-:S05]  /*0c30*/  @!P0 IMAD.WIDE R14, R14, 0x2, R10 ;  /* 0x000000020e0e8825 */ /* 0x000fca00078e020a */
[----:B------:R1:W-:Y:S04]  /*0c40*/  @!P0 LDGSTS.E.BYPASS.LTC128B.128 [R6+0xb900], [R14.64], !P3 ;  /* 0x0b9000000e068fae */ /* 0x0003e8000d901d4c */
[----:B------:R-:W0:Y:S04]  /*0c50*/  LDGDEPBAR ;  /* 0x00000000000079af */ /* 0x000e280000000000 */
[----:B------:R-:W-:Y:S06]  /*0c60*/  BAR.SYNC.DEFER_BLOCKING 0x0 ;  /* 0x0000000000007b1d */ /* 0x000fec0000010000 */
[----:B------:R2:W3:Y:S01]  /*0c70*/  @!P2 LDG.E R230, [R16.64] ;  /* 0x0000000c10e6a981 */ /* 0x0004e2000c1e1900 */
[----:B------:R-:W-:Y:S01]  /*0c80*/  IMAD.MOV R231, RZ, RZ, -R5 ;  /* 0x000000ffffe77224 */ /* 0x000fe200078e0a05 */
[----:B------:R-:W-:Y:S01]  /*0c90*/  UIMAD UR16, UR6, UR4, URZ ;  /* 0x00000004061072a4 */ /* 0x000fe2000f8e023f */
[----:B------:R-:W-:Y:S01]  /*0ca0*/  ISETP.GE.AND P3, PT, R37, c[0x0][0x1d4], PT ;  /* 0x0000750025007a0c */ /* 0x000fe20003f66270 */
[----:B------:R-:W-:Y:S01]  /*0cb0*/  UIMAD.WIDE.U32 UR18, UR8, UR4, URZ ;  /* 0x00000004081272a5 */ /* 0x000fe2000f8e003f */
[----:B------:R-:W-:Y:S01]  /*0cc0*/  IMAD R231, R231, c[0x0][0x2b8], R13 ;  /* 0x0000ae00e7e77a24 */ /* 0x000fe200078e020d */
[----:B------:R-:W-:Y:S01]  /*0cd0*/  UIMAD UR16, UR8, UR5, UR16 ;  /* 0x00000005081072a4 */ /* 0x000fe2000f8e0210 */
[----:B------:R-:W-:Y:S01]  /*0ce0*/  ISETP.GE.AND P4, PT, R237, c[0x0][0x1d4], PT ;  /* 0x00007500ed007a0c */ /* 0x000fe20003f86270 */
[----:B------:R-:W-:Y:S01]  /*0cf0*/  ULEA UR17, UR7, 0xffffffc0, 0x6 ;  /* 0xffffffc007117891 */ /* 0x000fe2000f8e303f */
[----:B------:R-:W-:Y:S01]  /*0d00*/  IMAD.WIDE.U32 R10, R231, c[0x0][0x1e0], RZ ;  /* 0x00007800e70a7a25 */ /* 0x000fe200078e00ff */
[----:B-1----:R-:W-:Y:S01]  /*0d10*/  SHF.R.S32.HI R6, RZ, 0x1f, R231 ;  /* 0x0000001fff067819 */ /* 0x002fe200000114e7 */
[----:B------:R-:W-:Y:S01]  /*0d20*/  UIADD3 UR16, UR19, UR16, URZ ;  /* 0x0000001013107290 */ /* 0x000fe2000fffe03f */
[----:B------:R-:W-:Y:S01]  /*0d30*/  ISETP.GE.AND P5, PT, R236, c[0x0][0x1d4], PT ;  /* 0x00007500ec007a0c */ /* 0x000fe20003fa6270 */
[----:B------:R-:W-:Y:S01]  /*0d40*/  UIADD3 UR17, UR9, -UR17, URZ ;  /* 0x8000001109117290 */ /* 0x000fe2000fffe03f */
[----:B------:R-:W-:Y:S01]  /*0d50*/  IMAD.SHL.U32 R18, R18, 0x8, RZ ;  /* 0x0000000812127824 */ /* 0x000fe200078e00ff */
[----:B------:R-:W-:Y:S01]  /*0d60*/  UISETP.GE.AND UP0, UPT, UR9, 0x1, UPT ;  /* 0x000000010900788c */ /* 0x000fe2000bf06270 */
[----:B------:R-:W-:Y:S01]  /*0d70*/  IMAD R12, R6, c[0x0][0x1e0], RZ ;  /* 0x00007800060c7a24 */ /* 0x000fe200078e02ff */
[----:B------:R-:W-:Y:S01]  /*0d80*/  ULDC.64 UR4, c[0x0][0x210] ;  /* 0x0000840000047ab9 */ /* 0x000fe20000000a00 */
[----:B------:R-:W-:Y:S01]  /*0d90*/  LOP3.LUT R7, R7, 0xffffffe0, RZ, 0xc0, !PT ;  /* 0xffffffe007077812 */ /* 0x000fe200078ec0ff */
[----:B------:R-:W-:Y:S01]  /*0da0*/  UIMAD UR6, UR6, UR4, URZ ;  /* 0x00000004060672a4 */ /* 0x000fe2000f8e023f */
[----:B------:R-:W-:Y:S01]  /*0db0*/  IMAD R12, R231, c[0x0][0x1e4], R12 ;  /* 0x00007900e70c7a24 */ /* 0x000fe200078e020c */
[----:B------:R-:W-:Y:S01]  /*0dc0*/  IADD3 R4, -R4, UR17, RZ ;  /* 0x0000001104047c10 */ /* 0x000fe2000fffe1ff */
[----:B------:R-:W-:Y:S01]  /*0dd0*/  UIMAD.WIDE.U32 UR20, UR8, UR4, URZ ;  /* 0x00000004081472a5 */ /* 0x000fe2000f8e003f */
[----:B------:R-:W-:Y:S01]  /*0de0*/  ISETP.GT.AND P2, PT, R235, 0x3f, PT ;  /* 0x0000003feb00780c */ /* 0x000fe20003f44270 */
[----:B------:R-:W-:Y:S01]  /*0df0*/  IMAD.IADD R13, R11, 0x1, R12 ;  /* 0x000000010b0d7824 */ /* 0x000fe200078e020c */
[----:B--2---:R-:W-:Y:S01]  /*0e00*/  LEA.HI R17, R8, R3, RZ, 0x4 ;  /* 0x0000000308117211 */ /* 0x004fe200078f20ff */
[----:B------:R-:W-:Y:S01]  /*0e10*/  IMAD.MOV.U32 R12, RZ, RZ, R10 ;  /* 0x000000ffff0c7224 */ /* 0x000fe200078e000a */
[----:B------:R-:W-:Y:S01]  /*0e20*/  LOP3.LUT R8, R2, 0xfffffff8, RZ, 0xc0, !PT ;  /* 0xfffffff802087812 */ /* 0x000fe200078ec0ff */
[----:B------:R-:W-:Y:S01]  /*0e30*/  UIMAD UR5, UR8, UR5, UR6 ;  /* 0x00000005080572a4 */ /* 0x000fe2000f8e0206 */
[----:B------:R-:W-:-:S02]  /*0e40*/  LOP3.LUT R10, R17, 0xfffffff0, RZ, 0xc0, !PT ;  /* 0xfffffff0110a7812 */ /* 0x000fc400078ec0ff */
[----:B------:R-:W-:Y:S01]  /*0e50*/  SHF.R.S32.HI R11, RZ, 0x4, R17 ;  /* 0x00000004ff0b7819 */ /* 0x000fe20000011411 */
[C---:B------:R-:W-:Y:S01]  /*0e60*/  IMAD.IADD R8, R3.reuse, 0x1, -R8 ;  /* 0x0000000103087824 */ /* 0x040fe200078e0a08 */
[----:B------:R-:W-:Y:S01]  /*0e70*/  ISETP.GE.AND P1, PT, R4, 0x1, PT ;  /* 0x000000010400780c */ /* 0x000fe20003f26270 */
[----:B------:R-:W-:Y:S01]  /*0e80*/  IMAD.IADD R10, R3, 0x1, -R10 ;  /* 0x00000001030a7824 */ /* 0x000fe200078e0a0a */
[----:B------:R-:W-:Y:S01]  /*0e90*/  LEA.HI R17, R17, R11, RZ, 0x1 ;  /* 0x0000000b11117211 */ /* 0x000fe200078f08ff */
[----:B------:R-:W-:Y:S01]  /*0ea0*/  UIADD3 UR5, UR21, UR5, URZ ;  /* 0x0000000515057290 */ /* 0x000fe2000fffe03f */
[----:B------:R-:W-:Y:S01]  /*0eb0*/  LEA.HI R15, R8, R8, RZ, 0x1 ;  /* 0x00000008080f7211 */ /* 0x000fe200078f08ff */
[----:B------:R-:W-:Y:S01]  /*0ec0*/  IMAD.IADD R3, R3, 0x1, -R7 ;  /* 0x0000000103037824 */ /* 0x000fe200078e0a07 */
[----:B------:R-:W-:Y:S02]  /*0ed0*/  LEA.HI R120, R10, R10, RZ, 0x1 ;  /* 0x0000000a0a787211 */ /* 0x000fe400078f08ff */
[----:B------:R-:W-:-:S02]  /*0ee0*/  LOP3.LUT R14, R15, 0x3fffffe, RZ, 0xc0, !PT ;  /* 0x03fffffe0f0e7812 */ /* 0x000fc400078ec0ff */
[----:B------:R-:W-:Y:S02]  /*0ef0*/  LOP3.LUT R17, R17, 0xfffffffe, RZ, 0xc0, !PT ;  /* 0xfffffffe11117812 */ /* 0x000fe400078ec0ff */
[----:B------:R-:W-:Y:S01]  /*0f00*/  SHF.R.S32.HI R16, RZ, 0x1f, R10 ;  /* 0x0000001fff107819 */ /* 0x000fe2000001140a */
[----:B------:R-:W-:Y:S01]  /*0f10*/  IMAD.IADD R14, R8, 0x1, -R14 ;  /* 0x00000001080e7824 */ /* 0x000fe200078e0a0e */
[----:B------:R-:W-:Y:S01]  /*0f20*/  SHF.R.S32.HI R8, RZ, 0x1, R120 ;  /* 0x00000001ff087819 */ /* 0x000fe20000011478 */
[----:B------:R-:W-:Y:S01]  /*0f30*/  IMAD.IADD R17, R11, 0x1, -R17 ;  /* 0x000000010b117824 */ /* 0x000fe200078e0a11 */
[----:B------:R-:W-:Y:S02]  /*0f40*/  @P1 SHF.R.S32.HI R11, RZ, 0x1f, R236 ;  /* 0x0000001fff0b1819 */ /* 0x000fe400000114ec */
[----:B------:R-:W-:Y:S01]  /*0f50*/  LEA.HI R16, R16, R10, RZ, 0x3 ;  /* 0x0000000a10107211 */ /* 0x000fe200078f18ff */
[----:B------:R-:W-:Y:S01]  /*0f60*/  IMAD R14, R17, 0x8, R14 ;  /* 0x00000008110e7824 */ /* 0x000fe200078e020e */
[----:B------:R-:W-:Y:S01]  /*0f70*/  @P1 LEA.HI R11, R11, R236, RZ, 0x3 ;  /* 0x000000ec0b0b1211 */ /* 0x000fe200078f18ff */
[----:B------:R-:W-:Y:S01]  /*0f80*/  IMAD.SHL.U32 R17, R17, 0x8, RZ ;  /* 0x0000000811117824 */ /* 0x000fe200078e00ff */
[----:B------:R-:W-:Y:S01]  /*0f90*/  SHF.R.S32.HI R15, RZ, 0x1, R15 ;  /* 0x00000001ff0f7819 */ /* 0x000fe2000001140f */
[----:B------:R-:W-:Y:S01]  /*0fa0*/  IMAD.SHL.U32 R16, R16, 0x20, RZ ;  /* 0x0000002010107824 */ /* 0x000fe200078e00ff */
[----:B------:R-:W-:-:S02]  /*0fb0*/  @P1 LOP3.LUT R11, R11, 0xfffffff8, RZ, 0xc0, !PT ;  /* 0xfffffff80b0b1812 */ /* 0x000fc400078ec0ff */
[----:B------:R-:W-:Y:S02]  /*0fc0*/  SEL R38, RZ, 0x10, P5 ;  /* 0x00000010ff267807 */ /* 0x000fe40002800000 */
[----:B------:R-:W-:-:S05]  /*0fd0*/  LOP3.LUT R39, R16, 0xffffff00, RZ, 0xc0, !PT ;  /* 0xffffff0010277812 */ /* 0x000fca00078ec0ff */
[----:B------:R-:W-:Y:S01]  /*0fe0*/  IMAD R0, R0, 0x200, R39 ;  /* 0x0000020000007824 */ /* 0x000fe200078e0227 */
[----:B---3--:R-:W-:Y:S01]  /*0ff0*/  SHF.R.S32.HI R5, RZ, 0x1f, R230 ;  /* 0x0000001fff057819 */ /* 0x008fe200000114e6 */
[----:B------:R-:W-:-:S04]  /*1000*/  IMAD.WIDE.U32 R12, R230, c[0x0][0x1f0], R12 ;  /* 0x00007c00e60c7a25 */ /* 0x000fc800078e000c */
[----:B------:R-:W-:Y:S01]  /*1010*/  IMAD R9, R5, c[0x0][0x1f0], RZ ;  /* 0x00007c0005097a24 */ /* 0x000fe200078e02ff */
[----:B------:R-:W-:Y:S02]  /*1020*/  IADD3 R2, P0, R12, UR18, RZ ;  /* 0x000000120c027c10 */ /* 0x000fe4000ff1e0ff */
[----:B------:R-:W-:Y:S01]  /*1030*/  @P1 SHF.R.S32.HI R12, RZ, 0x1f, R237 ;  /* 0x0000001fff0c1819 */ /* 0x000fe200000114ed */
[----:B------:R-:W-:-:S03]  /*1040*/  IMAD R9, R230, c[0x0][0x1f4], R9 ;  /* 0x00007d00e6097a24 */ /* 0x000fc600078e0209 */
[----:B------:R-:W-:Y:S02]  /*1050*/  @P1 LEA.HI R12, R12, R237, RZ, 0x3 ;  /* 0x000000ed0c0c1211 */ /* 0x000fe400078f18ff */
[----:B------:R-:W-:Y:S01]  /*1060*/  IADD3.X R9, R13, UR16, R9, P0, !PT ;  /* 0x000000100d097c10 */ /* 0x000fe200087fe409 */
[----:B------:R-:W-:Y:S01]  /*1070*/  @P1 IMAD.SHL.U32 R13, R233, 0x2, RZ ;  /* 0x00000002e90d1824 */ /* 0x000fe200078e00ff */
[----:B------:R-:W-:Y:S02]  /*1080*/  LEA R20, P0, R2, c[0x0][0x1c8], 0x1 ;  /* 0x0000720002147a11 */ /* 0x000fe400078008ff */
[----:B------:R-:W-:Y:S02]  /*1090*/  @P1 LOP3.LUT R12, R12, 0xfffffff8, RZ, 0xc0, !PT ;  /* 0xfffffff80c0c1812 */ /* 0x000fe400078ec0ff */
[----:B------:R-:W-:Y:S01]  /*10a0*/  LEA.HI.X R9, R2, c[0x0][0x1cc], R9, 0x1, P0 ;  /* 0x0000730002097a11 */ /* 0x000fe200000f0c09 */
[----:B------:R-:W-:Y:S01]  /*10b0*/  SHFL.IDX PT, R22, R20, RZ, 0x1c1f ;  /* 0x001c1fff14167589 */ /* 0x000fe200000e0000 */
[----:B------:R-:W-:-:S02]  /*10c0*/  SHF.R.S32.HI R2, RZ, 0x1f, R120 ;  /* 0x0000001fff027819 */ /* 0x000fc40000011478 */
[----:B------:R-:W-:Y:S01]  /*10d0*/  ISETP.GE.AND P0, PT, R4, 0x21, PT ;  /* 0x000000210400780c */ /* 0x000fe20003f06270 */
[----:B------:R-:W1:Y:S01]  /*10e0*/  SHFL.IDX PT, R23, R9, RZ, 0x1c1f ;  /* 0x001c1fff09177589 */ /* 0x000e6200000e0000 */
[----:B------:R-:W-:Y:S02]  /*10f0*/  LEA.HI R2, R2, R8, RZ, 0x2 ;  /* 0x0000000802027211 */ /* 0x000fe400078f10ff */
[----:B------:R-:W-:Y:S01]  /*1100*/  LOP3.LUT R120, R120, 0x7fffffe, RZ, 0xc0, !PT ;  /* 0x07fffffe78787812 */ /* 0x000fe200078ec0ff */
[----:B------:R-:W-:Y:S01]  /*1110*/  SHFL.IDX PT, R20, R20, 0x1, 0x1c1f ;  /* 0x003c1f0014147f89 */ /* 0x000fe200000e0000 */
[----:B------:R-:W-:-:S03]  /*1120*/  LOP3.LUT R2, R2, 0xfffffffc, RZ, 0xc0, !PT ;  /* 0xfffffffc02027812 */ /* 0x000fc600078ec0ff */
[----:B------:R2:W3:Y:S01]  /*1130*/  SHFL.IDX PT, R21, R9, 0x1, 0x1c1f ;  /* 0x003c1f0009157f89 */ /* 0x0004e200000e0000 */
[----:B------:R-:W-:Y:S02]  /*1140*/  IMAD.IADD R120, R10, 0x1, -R120 ;  /* 0x000000010a787824 */ /* 0x000fe400078e0a78 */
[----:B------:R-:W-:Y:S01]  /*1150*/  IMAD.IADD R2, R8, 0x1, -R2 ;  /* 0x0000000108027824 */ /* 0x000fe200078e0a02 */
[----:B------:R-:W-:Y:S01]  /*1160*/  @P0 SHF.R.S32.HI R8, RZ, 0x1f, R236 ;  /* 0x0000001fff080819 */ /* 0x000fe200000114ec */
[----:B------:R-:W-:Y:S02]  /*1170*/  @P0 IMAD.SHL.U32 R10, R233, 0x2, RZ ;  /* 0x00000002e90a0824 */ /* 0x000fe400078e00ff */
[----:B------:R-:W-:Y:S01]  /*1180*/  IMAD R228, R120, 0x20, R0 ;  /* 0x0000002078e47824 */ /* 0x000fe200078e0200 */
[----:B------:R-:W-:Y:S01]  /*1190*/  @P0 LEA.HI R8, R8, R236, RZ, 0x3 ;  /* 0x000000ec08080211 */ /* 0x000fe200078f18ff */
[----:B------:R-:W-:-:S03]  /*11a0*/  IMAD.MOV.U32 R0, RZ, RZ, 0x10 ;  /* 0x00000010ff007424 */ /* 0x000fc600078e00ff */
[----:B------:R-:W-:Y:S01]  /*11b0*/  @P0 LOP3.LUT R8, R8, 0xfffffff8, RZ, 0xc0, !PT ;  /* 0xfffffff808080812 */ /* 0x000fe200078ec0ff */
[----:B-1----:R-:W-:-:S04]  /*11c0*/  @P1 IMAD.WIDE R24, R12, 0x2, R22 ;  /* 0x000000020c181825 */ /* 0x002fc800078e0216 */
[----:B------:R-:W-:Y:S01]  /*11d0*/  @P1 IMAD.WIDE R26, R11, 0x2, R22 ;  /* 0x000000020b1a1825 */ /* 0x000fe200078e0216 */
[----:B--2---:R-:W-:-:S03]  /*11e0*/  @P0 SHF.R.S32.HI R9, RZ, 0x1f, R237 ;  /* 0x0000001fff090819 */ /* 0x004fc600000114ed */
[----:B------:R-:W-:Y:S01]  /*11f0*/  @P1 IMAD.WIDE R22, R37, 0x2, R22 ;  /* 0x0000000225161825 */ /* 0x000fe200078e0216 */
[----:B------:R-:W-:-:S04]  /*1200*/  @P0 LEA.HI R9, R9, R237, RZ, 0x3 ;  /* 0x000000ed09090211 */ /* 0x000fc800078f18ff */
[----:B------:R1:W-:Y:S01]  /*1210*/  @P1 LDGSTS.E.BYPASS.LTC128B.128 [R13+0x3100], [R22.64], !P3 ;  /* 0x03100000160d1fae */ /* 0x0003e2000d901d4c */
[----:B------:R-:W-:-:S03]  /*1220*/  @P0 LOP3.LUT R9, R9, 0xfffffff8, RZ, 0xc0, !PT ;  /* 0xfffffff809090812 */ /* 0x000fc600078ec0ff */
[----:B------:R1:W-:Y:S02]  /*1230*/  @P1 LDGSTS.E.BYPASS.LTC128B.128 [R13+0x4100], [R24.64], !P4 ;  /* 0x04100000180d1fae */ /* 0x0003e4000e101d4c */
[--C-:B---3--:R-:W-:Y:S02]  /*1240*/  @P0 IMAD.WIDE R28, R9, 0x2, R20.reuse ;  /* 0x00000002091c0825 */ /* 0x108fe400078e0214 */
[----:B------:R1:W-:Y:S01]  /*1250*/  @P1 LDGSTS.E.BYPASS.LTC128B.128 [R13+0x5100], [R26.64], !P5 ;  /* 0x051000001a0d1fae */ /* 0x0003e2000e901d4c */
[----:B------:R-:W-:Y:S01]  /*1260*/  LOP3.LUT P1, RZ, R15, 0x2, RZ, 0xc0, !PT ;  /* 0x000000020fff7812 */ /* 0x000fe2000782c0ff */
[----:B------:R-:W-:-:S04]  /*1270*/  @P0 IMAD.WIDE R8, R8, 0x2, R20 ;  /* 0x0000000208080825 */ /* 0x000fc800078e0214 */
[----:B------:R-:W-:-:S04]  /*1280*/  @P0 IMAD.WIDE R20, R37, 0x2, R20 ;  /* 0x0000000225140825 */ /* 0x000fc800078e0214 */
[----:B------:R-:W-:Y:S01]  /*1290*/  IMAD.SHL.U32 R15, R15, 0x40, RZ ;  /* 0x000000400f0f7824 */ /* 0x000fe200078e00ff */
[----:B------:R1:W-:Y:S04]  /*12a0*/  @P0 LDGSTS.E.BYPASS.LTC128B.128 [R10+0x3900], [R20.64], !P3 ;  /* 0x03900000140a0fae */ /* 0x0003e8000d901d4c */
[----:B------:R1:W-:Y:S01]  /*12b0*/  @P0 LDGSTS.E.BYPASS.LTC128B.128 [R10+0x4900], [R28.64], !P4 ;  /* 0x049000001c0a0fae */ /* 0x0003e2000e101d4c */
[----:B------:R-:W-:-:S03]  /*12c0*/  LOP3.LUT R15, R15, 0xc0, RZ, 0xc0, !PT ;  /* 0x000000c00f0f7812 */ /* 0x000fc600078ec0ff */
[----:B------:R2:W-:Y:S01]  /*12d0*/  @P0 LDGSTS.E.BYPASS.LTC128B.128 [R10+0x5900], [R8.64], !P5 ;  /* 0x05900000080a0fae */ /* 0x0005e2000e901d4c */
[----:B------:R-:W-:Y:S02]  /*12e0*/  LOP3.LUT R18, R15, 0x8, R18, 0xf8, !PT ;  /* 0x000000080f127812 */ /* 0x000fe400078ef812 */
[----:B------:R-:W-:Y:S01]  /*12f0*/  SHF.R.U32.HI R15, RZ, 0x3, R15 ;  /* 0x00000003ff0f7819 */ /* 0x000fe2000001160f */
[----:B------:R-:W0:Y:S01]  /*1300*/  LDGDEPBAR ;  /* 0x00000000000079af */ /* 0x000e220000000000 */
[----:B------:R-:W-:Y:S02]  /*1310*/  LOP3.LUT P0, RZ, R2, 0x2, RZ, 0xc0, !PT ;  /* 0x0000000202ff7812 */ /* 0x000fe4000780c0ff */
[----:B------:R-:W-:Y:S02]  /*1320*/  LOP3.LUT R15, R18, R15, RZ, 0x3c, !PT ;  /* 0x0000000f120f7212 */ /* 0x000fe400078e3cff */
[----:B------:R-:W-:Y:S02]  /*1330*/  SEL R0, R0, 0xfffffff0, !P0 ;  /* 0xfffffff000007807 */ /* 0x000fe40004000000 */
[----:B------:R-:W-:Y:S01]  /*1340*/  PLOP3.LUT P0, PT, PT, PT, UP0, 0x80, 0x0 ;  /* 0x000000000000781c */ /* 0x000fe20003f0f008 */
[----:B------:R-:W-:-:S04]  /*1350*/  IMAD.U32 R227, R14, 0x20, R15 ;  /* 0x000000200ee37824 */ /* 0x000fc800078e000f */
[----:B------:R-:W-:-:S05]  /*1360*/  IMAD.SHL.U32 R227, R227, 0x2, RZ ;  /* 0x00000002e3e37824 */ /* 0x000fca00078e00ff */
[----:B------:R-:W-:Y:S01]  /*1370*/  IADD3 R226, R227, 0x3120, RZ ;  /* 0x00003120e3e27810 */ /* 0x000fe20007ffe0ff */
[----:B--2---:R-:W-:Y:S01]  /*1380*/  IMAD.SHL.U32 R8, R2, 0x40, RZ ;  /* 0x0000004002087824 */ /* 0x004fe200078e00ff */
[----:B------:R-:W-:-:S04]  /*1390*/  DEPBAR.LE SB0, 0x1 ;  /* 0x000080400000791a */ /* 0x000fc80000000000 */
[----:B------:R-:W-:Y:S01]  /*13a0*/  LOP3.LUT R8, R8, 0xc0, RZ, 0xc0, !PT ;  /* 0x000000c008087812 */ /* 0x000fe200078ec0ff */
[----:B------:R-:W-:-:S04]  /*13b0*/  DEPBAR.LE SB0, 0x0 ;  /* 0x000080000000791a */ /* 0x000fc80000000000 */
[----:B------:R-:W-:Y:S01]  /*13c0*/  BAR.SYNC.DEFER_BLOCKING 0x0 ;  /* 0x0000000000007b1d */ /* 0x000fe20000010000 */
[----:B------:R-:W-:Y:S02]  /*13d0*/  LOP3.LUT R17, R8, 0x8, R17, 0xf8, !PT ;  /* 0x0000000808117812 */ /* 0x000fe400078ef811 */
[----:B------:R-:W-:-:S04]  /*13e0*/  SHF.R.U32.HI R8, RZ, 0x3, R8 ;  /* 0x00000003ff087819 */ /* 0x000fc80000011608 */
[----:B------:R-:W-:Y:S02]  /*13f0*/  LOP3.LUT R2, R17, R8, RZ, 0x3c, !PT ;  /* 0x0000000811027212 */ /* 0x000fe400078e3cff */
[----:B------:R-:W-:-:S03]  /*1400*/  IADD3 R8, R227, 0x3100, RZ ;  /* 0x00003100e3087810 */ /* 0x000fc60007ffe0ff */
[----:B------:R-:W-:Y:S01]  /*1410*/  IMAD.IADD R228, R2, 0x1, R228 ;  /* 0x0000000102e47824 */ /* 0x000fe200078e02e4 */
[----:B------:R-:W-:-:S03]  /*1420*/  @P1 IADD3 R226, R8, -0x20, RZ ;  /* 0xffffffe008e21810 */ /* 0x000fc60007ffe0ff */
[----:B------:R-:W-:Y:S01]  /*1430*/  IMAD.SHL.U32 R228, R228, 0x2, RZ ;  /* 0x00000002e4e47824 */ /* 0x000fe200078e00ff */
[C---:B------:R-:W-:Y:S02]  /*1440*/  IADD3 R222, R226.reuse, 0x400, RZ ;  /* 0x00000400e2de7810 */ /* 0x040fe40007ffe0ff */
[----:B------:R-:W-:Y:S01]  /*1450*/  IADD3 R221, R226, 0x800, RZ ;  /* 0x00000800e2dd7810 */ /* 0x000fe20007ffe0ff */
[----:B------:R-:W-:Y:S01]  /*1460*/  IMAD R224, R0, 0x2, R228 ;  /* 0x0000000200e07824 */ /* 0x000fe200078e02e4 */
[----:B------:R-:W-:Y:S01]  /*1470*/  IADD3 R220, R226, 0xc00, RZ ;  /* 0x00000c00e2dc7810 */ /* 0x000fe20007ffe0ff */
[----:B------:R1:W2:Y:S04]  /*1480*/  LDSM.16.M88.4 R60, [R228+0x6100] ;  /* 0x00610000e43c783b */ /* 0x0002a80000000200 */
[----:B------:R1:W3:Y:S04]  /*1490*/  LDSM.16.M88.4 R64, [R228+0x7100] ;  /* 0x00710000e440783b */ /* 0x0002e80000000200 */
[----:B------:R1:W4:Y:S04]  /*14a0*/  LDSM.16.M88.4 R88, [R227+0x3100] ;  /* 0x00310000e358783b */ /* 0x0003280000000200 */
[----:B------:R1:W1:Y:S04]  /*14b0*/  LDSM.16.M88.4 R80, [R227+0x3500] ;  /* 0x00350000e350783b */ /* 0x0002680000000200 */
[----:B------:R1:W1:Y:S04]  /*14c0*/  LDSM.16.M88.4 R72, [R227+0x3900] ;  /* 0x00390000e348783b */ /* 0x0002680000000200 */
[----:B------:R1:W1:Y:S04]  /*14d0*/  LDSM.16.M88.4 R96, [R227+0x3d00] ;  /* 0x003d0000e360783b */ /* 0x0002680000000200 */
[----:B------:R1:W1:Y:S04]  /*14e0*/  LDSM.16.M88.4 R32, [R224+0x6100] ;  /* 0x00610000e020783b */ /* 0x0002680000000200 */
[----:B------:R1:W1:Y:S04]  /*14f0*/  LDSM.16.M88.4 R56, [R224+0x7100] ;  /* 0x00710000e038783b */ /* 0x0002680000000200 */
[----:B------:R1:W1:Y:S04]  /*1500*/  LDSM.16.M88.4 R52, [R226] ;  /* 0x00000000e234783b */ /* 0x0002680000000200 */
[----:B------:R1:W1:Y:S04]  /*1510*/  LDSM.16.M88.4 R48, [R226+0x400] ;  /* 0x00040000e230783b */ /* 0x0002680000000200 */
[----:B------:R1:W1:Y:S04]  /*1520*/  LDSM.16.M88.4 R44, [R226+0x800] ;  /* 0x00080000e22c783b */ /* 0x0002680000000200 */
[----:B------:R1:W1:Y:S01]  /*1530*/  LDSM.16.M88.4 R40, [R226+0xc00] ;  /* 0x000c0000e228783b */ /* 0x0002620000000200 */
[----:B------:R-:W-:Y:S05]  /*1540*/  @!P0 BRA `(.L_x_0) ;  /* 0x0000036000008947 */ /* 0x000fea0003800000 */
[----:B--23--:R-:W-:Y:S01]  /*1550*/  IMAD R6, R6, c[0x0][0x208], RZ ;  /* 0x0000820006067a24 */ /* 0x00cfe200078e02ff */
[----:B------:R-:W-:Y:S01]  /*1560*/  ISETP.GE.AND P1, PT, R37, c[0x0][0x1d4], PT ;  /* 0x0000750025007a0c */ /* 0x000fe20003f26270 */
[----:B------:R-:W-:-:S04]  /*1570*/  IMAD.WIDE.U32 R8, R231, c[0x0][0x208], RZ ;  /* 0x00008200e7087a25 */ /* 0x000fc800078e00ff */
[----:B------:R-:W-:Y:S02]  /*1580*/  IMAD R6, R231, c[0x0][0x20c], R6 ;  /* 0x00008300e7067a24 */ /* 0x000fe400078e0206 */
[----:B------:R-:W-:Y:S02]  /*1590*/  IMAD R5, R5, c[0x0][0x218], RZ ;  /* 0x0000860005057a24 */ /* 0x000fe400078e02ff */
[----:B------:R-:W-:Y:S02]  /*15a0*/  IMAD.IADD R7, R9, 0x1, R6 ;  /* 0x0000000109077824 */ /* 0x000fe400078e0206 */
[----:B------:R-:W-:Y:S02]  /*15b0*/  IMAD.MOV.U32 R6, RZ, RZ, R8 ;  /* 0x000000ffff067224 */ /* 0x000fe400078e0008 */
[C---:B------:R-:W-:Y:S02]  /*15c0*/  IMAD R5, R230.reuse, c[0x0][0x21c], R5 ;  /* 0x00008700e6057a24 */ /* 0x040fe400078e0205 */
[----:B------:R-:W-:-:S04]  /*15d0*/  IMAD.WIDE.U32 R6, R230, c[0x0][0x218], R6 ;  /* 0x00008600e6067a25 */ /* 0x000fc800078e0006 */
[----:B------:R-:W-:Y:S01]  /*15e0*/  IMAD.WIDE R14, R37, 0x2, RZ ;  /* 0x00000002250e7825 */ /* 0x000fe200078e02ff */
[----:B------:R-:W-:Y:S02]  /*15f0*/  IADD3 R9, P0, R6, UR20, RZ ;  /* 0x0000001406097c10 */ /* 0x000fe4000ff1e0ff */
[----:B------:R-:W-:Y:S02]  /*1600*/  SHF.R.S32.HI R6, RZ, 0x1f, R237 ;  /* 0x0000001fff067819 */ /* 0x000fe400000114ed */
[----:B------:R-:W-:Y:S01]  /*1610*/  IADD3.X R5, R7, UR5, R5, P0, !PT ;  /* 0x0000000507057c10 */ /* 0x000fe200087fe405 */
[----:B------:R-:W-:Y:S01]  /*1620*/  IMAD.SHL.U32 R7, R233, 0x2, RZ ;  /* 0x00000002e9077824 */ /* 0x000fe200078e00ff */
[C---:B------:R-:W-:Y:S02]  /*1630*/  LEA R8, P0, R9.reuse, c[0x0][0x1f8], 0x1 ;  /* 0x00007e0009087a11 */ /* 0x040fe400078008ff */
[----:B------:R-:W-:Y:S02]  /*1640*/  LEA.HI R6, R6, R237, RZ, 0x3 ;  /* 0x000000ed06067211 */ /* 0x000fe400078f18ff */
[----:B------:R-:W-:Y:S01]  /*1650*/  LEA.HI.X R9, R9, c[0x0][0x1fc], R5, 0x1, P0 ;  /* 0x00007f0009097a11 */ /* 0x000fe200000f0c05 */
[----:B-1----:R-:W1:Y:S01]  /*1660*/  SHFL.IDX PT, R10, R8, RZ, 0x1c1f ;  /* 0x001c1fff080a7589 */ /* 0x002e6200000e0000 */
[----:B------:R-:W-:-:S02]  /*1670*/  LOP3.LUT R6, R6, 0xfffffff8, RZ, 0xc0, !PT ;  /* 0xfffffff806067812 */ /* 0x000fc400078ec0ff */
[----:B------:R-:W-:Y:S01]  /*1680*/  SHF.R.S32.HI R5, RZ, 0x1f, R236 ;  /* 0x0000001fff057819 */ /* 0x000fe200000114ec */
[----:B------:R-:W2:Y:S02]  /*1690*/  SHFL.IDX PT, R11, R9, RZ, 0x1c1f ;  /* 0x001c1fff090b7589 */ /* 0x000ea400000e0000 */
[----:B------:R-:W-:Y:S01]  /*16a0*/  IMAD.WIDE R16, R6, 0x2, RZ ;  /* 0x0000000206107825 */ /* 0x000fe200078e02ff */
[----:B------:R-:W-:Y:S01]  /*16b0*/  LEA.HI R5, R5, R236, RZ, 0x3 ;  /* 0x000000ec05057211 */ /* 0x000fe200078f18ff */
[----:B------:R-:W3:Y:S03]  /*16c0*/  SHFL.IDX PT, R8, R8, 0x1, 0x1c1f ;  /* 0x003c1f0008087f89 */ /* 0x000ee600000e0000 */
[----:B------:R-:W-:Y:S01]  /*16d0*/  LOP3.LUT R5, R5, 0xfffffff8, RZ, 0xc0, !PT ;  /* 0xfffffff805057812 */ /* 0x000fe200078ec0ff */
[----:B------:R-:W5:Y:S04]  /*16e0*/  SHFL.IDX PT, R9, R9, 0x1, 0x1c1f ;  /* 0x003c1f0009097f89 */ /* 0x000f6800000e0000 */
[----:B------:R-:W-:Y:S01]  /*16f0*/  IMAD.WIDE R18, R5, 0x2, RZ ;  /* 0x0000000205127825 */ /* 0x000fe200078e02ff */
[----:B-1----:R-:W-:-:S05]  /*1700*/  IADD3 R12, P0, R10, R14, RZ ;  /* 0x0000000e0a0c7210 */ /* 0x002fca0007f1e0ff */
[----:B--2---:R-:W-:Y:S01]  /*1710*/  IMAD.X R13, R11, 0x1, R15, P0 ;  /* 0x000000010b0d7824 */ /* 0x004fe200000e060f */
[----:B------:R-:W-:Y:S02]  /*1720*/  ISETP.LT.OR P0, PT, R4, 0x1, P1 ;  /* 0x000000010400780c */ /* 0x000fe40000f01670 */
[----:B------:R-:W-:-:S11]  /*1730*/  ISETP.GE.AND P1, PT, R237, c[0x0][0x1d4], PT ;  /* 0x00007500ed007a0c */ /* 0x000fd60003f26270 */
[----:B------:R1:W-:Y:S02]  /*1740*/  LDGSTS.E.BYPASS.LTC128B.128 [R7+0x100], [R12.64], !P0 ;  /* 0x001000000c077fae */ /* 0x0003e4000c101d4c */
[----:B-1----:R-:W-:-:S05]  /*1750*/  IADD3 R12, P0, R10, R16, RZ ;  /* 0x000000100a0c7210 */ /* 0x002fca0007f1e0ff */
[----:B------:R-:W-:Y:S01]  /*1760*/  IMAD.X R13, R11, 0x1, R17, P0 ;  /* 0x000000010b0d7824 */ /* 0x000fe200000e0611 */
[----:B---3--:R-:W-:-:S05]  /*1770*/  IADD3 R14, P0, R14, R8, RZ ;  /* 0x000000080e0e7210 */ /* 0x008fca0007f1e0ff */
[----:B-----5:R-:W-:Y:S01]  /*1780*/  IMAD.X R15, R15, 0x1, R9, P0 ;  /* 0x000000010f0f7824 */ /* 0x020fe200000e0609 */
[----:B------:R-:W-:-:S05]  /*1790*/  IADD3 R10, P0, R10, R18, RZ ;  /* 0x000000120a0a7210 */ /* 0x000fca0007f1e0ff */
[----:B------:R-:W-:Y:S01]  /*17a0*/  IMAD.X R11, R11, 0x1, R19, P0 ;  /* 0x000000010b0b7824 */ /* 0x000fe200000e0613 */
[----:B------:R-:W-:-:S05]  /*17b0*/  IADD3 R16, P0, R16, R8, RZ ;  /* 0x0000000810107210 */ /* 0x000fca0007f1e0ff */
[----:B------:R-:W-:Y:S01]  /*17c0*/  IMAD.X R17, R17, 0x1, R9, P0 ;  /* 0x0000000111117824 */ /* 0x000fe200000e0609 */
[----:B------:R-:W-:-:S05]  /*17d0*/  IADD3 R8, P0, R18, R8, RZ ;  /* 0x0000000812087210 */ /* 0x000fca0007f1e0ff */
[----:B------:R-:W-:Y:S01]  /*17e0*/  IMAD.X R9, R19, 0x1, R9, P0 ;  /* 0x0000000113097824 */ /* 0x000fe200000e0609 */
[C---:B------:R-:W-:Y:S02]  /*17f0*/  ISETP.LT.OR P0, PT, R4.reuse, 0x1, P1 ;  /* 0x000000010400780c */ /* 0x040fe40000f01670 */
[----:B------:R-:W-:-:S11]  /*1800*/  ISETP.LT.OR P1, PT, R4, 0x21, P1 ;  /* 0x000000210400780c */ /* 0x000fd60000f21670 */
[----:B------:R1:W-:Y:S01]  /*1810*/  LDGSTS.E.BYPASS.LTC128B.128 [R7+0x1100], [R12.64], !P0 ;  /* 0x011000000c077fae */ /* 0x0003e2000c101d4c */
[----:B------:R-:W-:-:S04]  /*1820*/  ISETP.GE.AND P0, PT, R236, c[0x0][0x1d4], PT ;  /* 0x00007500ec007a0c */ /* 0x000fc80003f06270 */
[C---:B------:R-:W-:Y:S02]  /*1830*/  ISETP.LT.OR P6, PT, R4.reuse, 0x1, P0 ;  /* 0x000000010400780c */ /* 0x040fe400007c1670 */
[----:B------:R-:W-:-:S11]  /*1840*/  ISETP.LT.OR P0, PT, R4, 0x21, P0 ;  /* 0x000000210400780c */ /* 0x000fd60000701670 */
[----:B------:R1:W-:Y:S01]  /*1850*/  LDGSTS.E.BYPASS.LTC128B.128 [R7+0x2100], [R10.64], !P6 ;  /* 0x021000000a077fae */ /* 0x0003e2000f101d4c */
[----:B------:R-:W-:-:S04]  /*1860*/  ISETP.GE.AND P6, PT, R37, c[0x0][0x1d4], PT ;  /* 0x0000750025007a0c */ /* 0x000fc80003fc6270 */
[----:B------:R-:W-:-:S13]  /*1870*/  ISETP.LT.OR P6, PT, R4, 0x21, P6 ;  /* 0x000000210400780c */ /* 0x000fda00037c1670 */
[----:B------:R1:W-:Y:S04]  /*1880*/  LDGSTS.E.BYPASS.LTC128B.128 [R7+0x900], [R14.64], !P6 ;  /* 0x009000000e077fae */ /* 0x0003e8000f101d4c */
[----:B------:R1:W-:Y:S04]  /*1890*/  LDGSTS.E.BYPASS.LTC128B.128 [R7+0x1900], [R16.64], !P1 ;  /* 0x0190000010077fae */ /* 0x0003e8000c901d4c */
[----:B------:R1:W-:Y:S02]  /*18a0*/  LDGSTS.E.BYPASS.LTC128B.128 [R7+0x2900], [R8.64], !P0 ;  /* 0x0290000008077fae */ /* 0x0003e4000c101d4c */
.L_x_0:
[C---:B-1234-:R-:W-:Y:S01]  /*18b0*/  HMMA.16816.F32.BF16 R28, R64.reuse, R88, RZ ;  /* 0x00000058401c723c */ /* 0x05efe200000418ff */
[----:B------:R-:W-:Y:S01]  /*18c0*/  LDSM.16.M88.4 R116, [R228+0x9100] ;  /* 0x00910000e474783b */ /* 0x000fe20000000200 */
[----:B------:R-:W-:Y:S01]  /*18d0*/  UISETP.GE.AND UP0, UPT, UR9, 0x41, UPT ;  /* 0x000000410900788c */ /* 0x000fe2000bf06270 */
[----:B------:R-:W-:Y:S01]  /*18e0*/  IMAD R39, R120, 0x20, R39 ;  /* 0x0000002078277824 */ /* 0x000fe200078e0227 */
[C---:B------:R-:W-:Y:S01]  /*18f0*/  IADD3 R219, R226.reuse, 0x1000, RZ ;  /* 0x00001000e2db7810 */ /* 0x040fe20007ffe0ff */
[----:B------:R-:W1:Y:S01]  /*1900*/  LDSM.16.M88.4 R112, [R227+0x4100] ;  /* 0x00410000e370783b */ /* 0x000e620000000200 */
[----:B------:R-:W-:Y:S01]  /*1910*/  IADD3 R218, R226, 0x1400, RZ ;  /* 0x00001400e2da7810 */ /* 0x000fe20007ffe0ff */
[----:B------:R-:W-:Y:S01]  /*1920*/  IMAD.IADD R2, R2, 0x1, R39 ;  /* 0x0000000102027824 */ /* 0x000fe200078e0227 */
[----:B------:R-:W-:Y:S01]  /*1930*/  HMMA.16816.F32.BF16 R20, R64, R80, RZ ;  /* 0x000000504014723c */ /* 0x000fe200000418ff */
[----:B------:R-:W2:Y:S01]  /*1940*/  LDSM.16.M88.4 R108, [R227+0x4500] ;  /* 0x00450000e36c783b */ /* 0x000ea20000000200 */
[----:B------:R-:W-:-:S02]  /*1950*/  PLOP3.LUT P0, PT, PT, PT, UP0, 0x40, 0x0 ;  /* 0x000000000000781c */ /* 0x000fc40003f0e808 */
[C---:B------:R-:W-:Y:S01]  /*1960*/  IADD3 R217, R226.reuse, 0x1800, RZ ;  /* 0x00001800e2d97810 */ /* 0x040fe20007ffe0ff */
[----:B------:R-:W3:Y:S01]  /*1970*/  LDSM.16.M88.4 R104, [R227+0x4900] ;  /* 0x00490000e368783b */ /* 0x000ee20000000200 */
[C---:B------:R-:W-:Y:S02]  /*1980*/  IADD3 R216, R226.reuse, 0x1c00, RZ ;  /* 0x00001c00e2d87810 */ /* 0x040fe40007ffe0ff */
[----:B------:R-:W-:Y:S01]  /*1990*/  HMMA.16816.F32.BF16 R12, R64, R72, RZ ;  /* 0x00000048400c723c */ /* 0x000fe200000418ff */
[----:B------:R-:W4:Y:S01]  /*19a0*/  LDSM.16.M88.4 R100, [R227+0x4d00] ;  /* 0x004d0000e364783b */ /* 0x000f220000000200 */
[C---:B------:R-:W-:Y:S02]  /*19b0*/  IADD3 R215, R226.reuse, 0x2000, RZ ;  /* 0x00002000e2d77810 */ /* 0x040fe40007ffe0ff */
[C---:B------:R-:W-:Y:S01]  /*19c0*/  IADD3 R214, R226.reuse, 0x2400, RZ ;  /* 0x00002400e2d67810 */ /* 0x040fe20007ffe0ff */
[----:B------:R-:W0:Y:S01]  /*19d0*/  LDGDEPBAR ;  /* 0x00000000000079af */ /* 0x000e220000000000 */
[----:B------:R-:W-:-:S02]  /*19e0*/  IADD3 R213, R226, 0x2800, RZ ;  /* 0x00002800e2d57810 */ /* 0x000fc40007ffe0ff */
[----:B------:R-:W-:Y:S01]  /*19f0*/  HMMA.16816.F32.BF16 R24, R64, R90, RZ ;  /* 0x0000005a4018723c */ /* 0x000fe200000418ff */
[----:B------:R-:W-:-:S07]  /*1a00*/  IADD3 R212, R226, 0x2c00, RZ ;  /* 0x00002c00e2d47810 */ /* 0x000fce0007ffe0ff */
[C---:B------:R-:W-:Y:S08]  /*1a10*/  HMMA.16816.F32.BF16 R16, R64.reuse, R82, RZ ;  /* 0x000000524010723c */ /* 0x040ff000000418ff */
[----:B------:R-:W-:Y:S08]  /*1a20*/  HMMA.16816.F32.BF16 R8, R64, R74, RZ ;  /* 0x0000004a4008723c */ /* 0x000ff000000418ff */
[C---:B------:R-:W-:Y:S08]  /*1a30*/  HMMA.16816.F32.BF16 R92, R60.reuse, R88, RZ ;  /* 0x000000583c5c723c */ /* 0x040ff000000418ff */
[C---:B------:R-:W-:Y:S08]  /*1a40*/  HMMA.16816.F32.BF16 R84, R60.reuse, R80, RZ ;  /* 0x000000503c54723c */ /* 0x040ff000000418ff */
[----:B------:R-:W-:Y:S08]  /*1a50*/  HMMA.16816.F32.BF16 R76, R60, R72, RZ ;  /* 0x000000483c4c723c */ /* 0x000ff000000418ff */
[-C--:B------:R-:W-:Y:S08]  /*1a60*/  HMMA.16816.F32.BF16 R4, R64, R96.reuse, RZ ;  /* 0x000000604004723c */ /* 0x080ff000000418ff */
[C---:B------:R-:W-:Y:S08]  /*1a70*/  HMMA.16816.F32.BF16 R68, R60.reuse, R96, RZ ;  /* 0x000000603c44723c */ /* 0x040ff000000418ff */
[C---:B------:R-:W-:Y:S08]  /*1a80*/  HMMA.16816.F32.BF16 R88, R60.reuse, R90, RZ ;  /* 0x0000005a3c58723c */ /* 0x040ff000000418ff */
[C---:B------:R-:W-:Y:S08]  /*1a90*/  HMMA.16816.F32.BF16 R80, R60.reuse, R82, RZ ;  /* 0x000000523c50723c */ /* 0x040ff000000418ff */
[----:B------:R-:W-:Y:S08]  /*1aa0*/  HMMA.16816.F32.BF16 R72, R60, R74, RZ ;  /* 0x0000004a3c48723c */ /* 0x000ff000000418ff */
[-C--:B------:R-:W-:Y:S08]  /*1ab0*/  HMMA.16816.F32.BF16 R64, R64, R98.reuse, RZ ;  /* 0x000000624040723c */ /* 0x080ff000000418ff */
[----:B------:R-:W-:Y:S01]  /*1ac0*/  HMMA.16816.F32.BF16 R60, R60, R98, RZ ;  /* 0x000000623c3c723c */ /* 0x000fe200000418ff */
[----:B------:R-:W5:Y:S07]  /*1ad0*/  LDSM.16.M88.4 R96, [R228+0x8100] ;  /* 0x00810000e460783b */ /* 0x000f6e0000000200 */
[C---:B------:R-:W-:Y:S08]  /*1ae0*/  HMMA.16816.F32.BF16 R28, R56.reuse, R52, R28 ;  /* 0x00000034381c723c */ /* 0x040ff0000004181c */
[C---:B------:R-:W-:Y:S08]  /*1af0*/  HMMA.16816.F32.BF16 R20, R56.reuse, R48, R20 ;  /* 0x000000303814723c */ /* 0x040ff00000041814 */
[C---:B------:R-:W-:Y:S08]  /*1b00*/  HMMA.16816.F32.BF16 R12, R56.reuse, R44, R12 ;  /* 0x0000002c380c723c */ /* 0x040ff0000004180c */
[C---:B------:R-:W-:Y:S08]  /*1b10*/  HMMA.16816.F32.BF16 R4, R56.reuse, R40, R4 ;  /* 0x000000283804723c */ /* 0x040ff00000041804 */
[C---:B------:R-:W-:Y:S08]  /*1b20*/  HMMA.16816.F32.BF16 R24, R56.reuse, R54, R24 ;  /* 0x000000363818723c */ /* 0x040ff00000041818 */
[C---:B------:R-:W-:Y:S08]  /*1b30*/  HMMA.16816.F32.BF16 R16, R56.reuse, R50, R16 ;  /* 0x000000323810723c */ /* 0x040ff00000041810 */
[C---:B------:R-:W-:Y:S08]  /*1b40*/  HMMA.16816.F32.BF16 R8, R56.reuse, R46, R8 ;  /* 0x0000002e3808723c */ /* 0x040ff00000041808 */
[----:B------:R-:W-:Y:S01]  /*1b50*/  HMMA.16816.F32.BF16 R64, R56, R42, R64 ;  /* 0x0000002a3840723c */ /* 0x000fe20000041840 */
[----:B------:R-:W-:Y:S07]  /*1b60*/  LDSM.16.M88.4 R56, [R224+0x9100] ;  /* 0x00910000e038783b */ /* 0x000fee0000000200 */
[C---:B------:R-:W-:Y:S08]  /*1b70*/  HMMA.16816.F32.BF16 R92, R32.reuse, R52, R92 ;  /* 0x00000034205c723c */ /* 0x040ff0000004185c */
[C---:B------:R-:W-:Y:S08]  /*1b80*/  HMMA.16816.F32.BF16 R84, R32.reuse, R48, R84 ;  /* 0x000000302054723c */ /* 0x040ff00000041854 */
[C---:B------:R-:W-:Y:S08]  /*1b90*/  HMMA.16816.F32.BF16 R76, R32.reuse, R44, R76 ;  /* 0x0000002c204c723c */ /* 0x040ff0000004184c */
[C---:B------:R-:W-:Y:S08]  /*1ba0*/  HMMA.16816.F32.BF16 R68, R32.reuse, R40, R68 ;  /* 0x000000282044723c */ /* 0x040ff00000041844 */
[C---:B------:R-:W-:Y:S01]  /*1bb0*/  HMMA.16816.F32.BF16 R88, R32.reuse, R54, R88 ;  /* 0x000000362058723c */ /* 0x040fe20000041858 */
[----:B------:R-:W3:Y:S07]  /*1bc0*/  LDSM.16.M88.4 R52, [R226+0x1000] ;  /* 0x00100000e234783b */ /* 0x000eee0000000200 */
[C---:B------:R-:W-:Y:S01]  /*1bd0*/  HMMA.16816.F32.BF16 R80, R32.reuse, R50, R80 ;  /* 0x000000322050723c */ /* 0x040fe20000041850 */
[----:B------:R-:W3:Y:S07]  /*1be0*/  LDSM.16.M88.4 R48, [R226+0x1400] ;  /* 0x00140000e230783b */ /* 0x000eee0000000200 */
[C---:B------:R-:W-:Y:S01]  /*1bf0*/  HMMA.16816.F32.BF16 R72, R32.reuse, R46, R72 ;  /* 0x0000002e2048723c */ /* 0x040fe20000041848 */
[----:B------:R-:W3:Y:S07]  /*1c00*/  LDSM.16.M88.4 R44, [R226+0x1800] ;  /* 0x00180000e22c783b */ /* 0x000eee0000000200 */
[----:B------:R-:W-:Y:S01]  /*1c10*/  HMMA.16816.F32.BF16 R60, R32, R42, R60 ;  /* 0x0000002a203c723c */ /* 0x000fe2000004183c */
[----:B------:R-:W4:Y:S04]  /*1c20*/  LDSM.16.M88.4 R40, [R226+0x1c00] ;  /* 0x001c0000e228783b */ /* 0x000f280000000200 */
[----:B------:R-:W4:Y:S03]  /*1c30*/  LDSM.16.M88.4 R32, [R224+0x8100] ;  /* 0x00810000e020783b */ /* 0x000f260000000200 */
[C---:B-1----:R-:W-:Y:S08]  /*1c40*/  HMMA.16816.F32.BF16 R28, R116.reuse, R112, R28 ;  /* 0x00000070741c723c */ /* 0x042ff0000004181c */
[C---:B--2---:R-:W-:Y:S08]  /*1c50*/  HMMA.16816.F32.BF16 R20, R116.reuse, R108, R20 ;  /* 0x0000006c7414723c */ /* 0x044ff00000041814 */
[C---:B------:R-:W-:Y:S08]  /*1c60*/  HMMA.16816.F32.BF16 R24, R116.reuse, R114, R24 ;  /* 0x000000727418723c */ /* 0x040ff00000041818 */
[C---:B------:R-:W-:Y:S08]  /*1c70*/  HMMA.16816.F32.BF16 R16, R116.reuse, R110, R16 ;  /* 0x0000006e7410723c */ /* 0x040ff00000041810 */
[C---:B---3--:R-:W-:Y:S08]  /*1c80*/  HMMA.16816.F32.BF16 R12, R116.reuse, R104, R12 ;  /* 0x00000068740c723c */ /* 0x048ff0000004180c */
[C---:B----4-:R-:W-:Y:S08]  /*1c90*/  HMMA.16816.F32.BF16 R4, R116.reuse, R100, R4 ;  /* 0x000000647404723c */ /* 0x050ff00000041804 */
[C---:B------:R-:W-:Y:S08]  /*1ca0*/  HMMA.16816.F32.BF16 R8, R116.reuse, R106, R8 ;  /* 0x0000006a7408723c */ /* 0x040ff00000041808 */
[----:B------:R-:W-:Y:S01]  /*1cb0*/  HMMA.16816.F32.BF16 R64, R116, R102, R64 ;  /* 0x000000667440723c */ /* 0x000fe20000041840 */
[----:B------:R-:W-:Y:S07]  /*1cc0*/  LDSM.16.M88.4 R116, [R228+0xa100] ;  /* 0x00a10000e474783b */ /* 0x000fee0000000200 */
[C---:B-----5:R-:W-:Y:S08]  /*1cd0*/  HMMA.16816.F32.BF16 R92, R96.reuse, R112, R92 ;  /* 0x00000070605c723c */ /* 0x060ff0000004185c */
[C---:B------:R-:W-:Y:S01]  /*1ce0*/  HMMA.16816.F32.BF16 R88, R96.reuse, R114, R88 ;  /* 0x000000726058723c */ /* 0x040fe20000041858 */
[----:B------:R-:W-:Y:S07]  /*1cf0*/  LDSM.16.M88.4 R112, [R228+0xb100] ;  /* 0x00b10000e470783b */ /* 0x000fee0000000200 */
[C---:B------:R-:W-:Y:S08]  /*1d00*/  HMMA.16816.F32.BF16 R84, R96.reuse, R108, R84 ;  /* 0x0000006c6054723c */ /* 0x040ff00000041854 */
[C---:B------:R-:W-:Y:S01]  /*1d10*/  HMMA.16816.F32.BF16 R80, R96.reuse, R110, R80 ;  /* 0x0000006e6050723c */ /* 0x040fe20000041850 */
[----:B------:R-:W1:Y:S07]  /*1d20*/  LDSM.16.M88.4 R108, [R227+0x5100] ;  /* 0x00510000e36c783b */ /* 0x000e6e0000000200 */
[C---:B------:R-:W-:Y:S08]  /*1d30*/  HMMA.16816.F32.BF16 R76, R96.reuse, R104, R76 ;  /* 0x00000068604c723c */ /* 0x040ff0000004184c */
[C---:B------:R-:W-:Y:S01]  /*1d40*/  HMMA.16816.F32.BF16 R72, R96.reuse, R106, R72 ;  /* 0x0000006a6048723c */ /* 0x040fe20000041848 */
[----:B------:R-:W2:Y:S07]  /*1d50*/  LDSM.16.M88.4 R104, [R227+0x5500] ;  /* 0x00550000e368783b */ /* 0x000eae0000000200 */
[C---:B------:R-:W-:Y:S08]  /*1d60*/  HMMA.16816.F32.BF16 R68, R96.reuse, R100, R68 ;  /* 0x000000646044723c */ /* 0x040ff00000041844 */
[----:B------:R-:W-:Y:S01]  /*1d70*/  HMMA.16816.F32.BF16 R60, R96, R102, R60 ;  /* 0x00000066603c723c */ /* 0x000fe2000004183c */
[----:B------:R-:W3:Y:S04]  /*1d80*/  LDSM.16.M88.4 R100, [R227+0x5900] ;  /* 0x00590000e364783b */ /* 0x000ee80000000200 */
[----:B------:R-:W4:Y:S03]  /*1d90*/  LDSM.16.M88.4 R96, [R227+0x5d00] ;  /* 0x005d0000e360783b */ /* 0x000f260000000200 */
        /* <DEDUP_REMOVED lines=10> */
[C---:B------:R-:W-:Y:S01]  /*1e40*/  HMMA.16816.F32.BF16 R88, R32.reuse, R54, R88 ;  /* 0x000000362058723c */ /* 0x040fe20000041858 */
[----:B------:R-:W-:Y:S07]  /*1e50*/  LDSM.16.M88.4 R52, [R224+0xb100] ;  /* 0x00b10000e034783b */ /* 0x000fee0000000200 */
[C---:B------:R-:W-:Y:S08]  /*1e60*/  HMMA.16816.F32.BF16 R84, R32.reuse, R48, R84 ;  /* 0x000000302054723c */ /* 0x040ff00000041854 */
[C---:B------:R-:W-:Y:S01]  /*1e70*/  HMMA.16816.F32.BF16 R80, R32.reuse, R50, R80 ;  /* 0x000000322050723c */ /* 0x040fe20000041850 */
[----:B------:R-:W5:Y:S07]  /*1e80*/  LDSM.16.M88.4 R48, [R226+0x2000] ;  /* 0x00200000e230783b */ /* 0x000f6e0000000200 */
[C---:B------:R-:W-:Y:S08]  /*1e90*/  HMMA.16816.F32.BF16 R76, R32.reuse, R44, R76 ;  /* 0x0000002c204c723c */ /* 0x040ff0000004184c */
[C---:B------:R-:W-:Y:S01]  /*1ea0*/  HMMA.16816.F32.BF16 R72, R32.reuse, R46, R72 ;  /* 0x0000002e2048723c */ /* 0x040fe20000041848 */
[----:B------:R-:W2:Y:S07]  /*1eb0*/  LDSM.16.M88.4 R44, [R226+0x2400] ;  /* 0x00240000e22c783b */ /* 0x000eae0000000200 */
[C---:B------:R-:W-:Y:S08]  /*1ec0*/  HMMA.16816.F32.BF16 R68, R32.reuse, R40, R68 ;  /* 0x000000282044723c */ /* 0x040ff00000041844 */
[----:B------:R-:W-:Y:S01]  /*1ed0*/  HMMA.16816.F32.BF16 R60, R32, R42, R60 ;  /* 0x0000002a203c723c */ /* 0x000fe2000004183c */
[----:B------:R-:W3:Y:S04]  /*1ee0*/  LDSM.16.M88.4 R40, [R226+0x2800] ;  /* 0x00280000e228783b */ /* 0x000ee80000000200 */
[----:B------:R-:W4:Y:S01]  /*1ef0*/  LDSM.16.M88.4 R32, [R226+0x2c00] ;  /* 0x002c0000e220783b */ /* 0x000f220000000200 */
[----:B------:R-:W-:-:S04]  /*1f00*/  DEPBAR.LE SB0, 0x0 ;  /* 0x000080000000791a */ /* 0x000fc80000000000 */
[C---:B-1----:R-:W-:Y:S08]  /*1f10*/  HMMA.16816.F32.BF16 R28, R112.reuse, R108, R28 ;  /* 0x0000006c701c723c */ /* 0x042ff0000004181c */
[C---:B------:R-:W-:Y:S08]  /*1f20*/  HMMA.16816.F32.BF16 R24, R112.reuse, R110, R24 ;  /* 0x0000006e7018723c */ /* 0x040ff00000041818 */
[C---:B--2---:R-:W-:Y:S08]  /*1f30*/  HMMA.16816.F32.BF16 R20, R112.reuse, R104, R20 ;  /* 0x000000687014723c */ /* 0x044ff00000041814 */
[C---:B------:R-:W-:Y:S08]  /*1f40*/  HMMA.16816.F32.BF16 R16, R112.reuse, R106, R16 ;  /* 0x0000006a7010723c */ /* 0x040ff00000041810 */
[C---:B---3--:R-:W-:Y:S08]  /*1f50*/  HMMA.16816.F32.BF16 R12, R112.reuse, R100, R12 ;  /* 0x00000064700c723c */ /* 0x048ff0000004180c */
[C---:B------:R-:W-:Y:S08]  /*1f60*/  HMMA.16816.F32.BF16 R8, R112.reuse, R102, R8 ;  /* 0x000000667008723c */ /* 0x040ff00000041808 */
[C---:B----4-:R-:W-:Y:S08]  /*1f70*/  HMMA.16816.F32.BF16 R4, R112.reuse, R96, R4 ;  /* 0x000000607004723c */ /* 0x050ff00000041804 */
[----:B------:R-:W-:Y:S08]  /*1f80*/  HMMA.16816.F32.BF16 R64, R112, R98, R64 ;  /* 0x000000627040723c */ /* 0x000ff00000041840 */
[C---:B------:R-:W-:Y:S08]  /*1f90*/  HMMA.16816.F32.BF16 R92, R116.reuse, R108, R92 ;  /* 0x0000006c745c723c */ /* 0x040ff0000004185c */
[C---:B------:R-:W-:Y:S08]  /*1fa0*/  HMMA.16816.F32.BF16 R88, R116.reuse, R110, R88 ;  /* 0x0000006e7458723c */ /* 0x040ff00000041858 */
[C---:B------:R-:W-:Y:S08]  /*1fb0*/  HMMA.16816.F32.BF16 R84, R116.reuse, R104, R84 ;  /* 0x000000687454723c */ /* 0x040ff00000041854 */
[C---:B------:R-:W-:Y:S08]  /*1fc0*/  HMMA.16816.F32.BF16 R80, R116.reuse, R106, R80 ;  /* 0x0000006a7450723c */ /* 0x040ff00000041850 */
[C---:B------:R-:W-:Y:S08]  /*1fd0*/  HMMA.16816.F32.BF16 R76, R116.reuse, R100, R76 ;  /* 0x00000064744c723c */ /* 0x040ff0000004184c */
[C---:B------:R-:W-:Y:S08]  /*1fe0*/  HMMA.16816.F32.BF16 R72, R116.reuse, R102, R72 ;  /* 0x000000667448723c */ /* 0x040ff00000041848 */
[C---:B------:R-:W-:Y:S08]  /*1ff0*/  HMMA.16816.F32.BF16 R68, R116.reuse, R96, R68 ;  /* 0x000000607444723c */ /* 0x040ff00000041844 */
[----:B------:R-:W-:Y:S08]  /*2000*/  HMMA.16816.F32.BF16 R60, R116, R98, R60 ;  /* 0x00000062743c723c */ /* 0x000ff0000004183c */
[C---:B-----5:R-:W-:Y:S08]  /*2010*/  HMMA.16816.F32.BF16 R28, R52.reuse, R48, R28 ;  /* 0x00000030341c723c */ /* 0x060ff0000004181c */
[C---:B------:R-:W-:Y:S08]  /*2020*/  HMMA.16816.F32.BF16 R24, R52.reuse, R50, R24 ;  /* 0x000000323418723c */ /* 0x040ff00000041818 */
[C---:B------:R-:W-:Y:S08]  /*2030*/  HMMA.16816.F32.BF16 R20, R52.reuse, R44, R20 ;  /* 0x0000002c3414723c */ /* 0x040ff00000041814 */
[C---:B------:R-:W-:Y:S08]  /*2040*/  HMMA.16816.F32.BF16 R16, R52.reuse, R46, R16 ;  /* 0x0000002e3410723c */ /* 0x040ff00000041810 */
[C---:B------:R-:W-:Y:S08]  /*2050*/  HMMA.16816.F32.BF16 R12, R52.reuse, R40, R12 ;  /* 0x00000028340c723c */ /* 0x040ff0000004180c */
[C---:B------:R-:W-:Y:S08]  /*2060*/  HMMA.16816.F32.BF16 R8, R52.reuse, R42, R8 ;  /* 0x0000002a3408723c */ /* 0x040ff00000041808 */
[C---:B------:R-:W-:Y:S08]  /*2070*/  HMMA.16816.F32.BF16 R4, R52.reuse, R32, R4 ;  /* 0x000000203404723c */ /* 0x040ff00000041804 */
        /* <DEDUP_REMOVED lines=9> */
[----:B------:R-:W-:Y:S06]  /*2110*/  BAR.SYNC.DEFER_BLOCKING 0x0 ;  /* 0x0000000000007b1d */ /* 0x000fec0000010000 */
[----:B------:R-:W-:Y:S05]  /*2120*/  @P0 BRA `(.L_x_1) ;  /* 0x0000047000000947 */ /* 0x000fea0003800000 */
[----:B------:R-:W-:Y:S01]  /*2130*/  ULEA UR4, UR7, UR10, 0x6 ;  /* 0x0000000a07047291 */ /* 0x000fe2000f8e303f */
[----:B------:R-:W-:Y:S01]  /*2140*/  ISETP.NE.AND P1, PT, R229, 0x1, PT ;  /* 0x00000001e500780c */ /* 0x000fe20003f25270 */
[----:B------:R-:W-:-:S04]  /*2150*/  IMAD.MOV.U32 R230, RZ, RZ, RZ ;  /* 0x000000ffffe67224 */ /* 0x000fc800078e00ff */
[----:B------:R-:W-:-:S05]  /*2160*/  IMAD.U32 R231, RZ, RZ, UR4 ;  /* 0x00000004ffe77e24 */ /* 0x000fca000f8e00ff */
[----:B------:R-:W-:-:S05]  /*2170*/  IADD3 R231, R231, -0x80, R235 ;  /* 0xffffff80e7e77810 */ /* 0x000fca0007ffe0eb */
[----:B------:R-:W-:-:S04]  /*2180*/  @P1 IMAD.HI.U32 R33, R231, c[0x0][0x2bc], RZ ;  /* 0x0000af00e7211a27 */ /* 0x000fc800078e00ff */
[----:B------:R-:W-:Y:S01]  /*2190*/  IMAD.MOV.U32 R32, RZ, RZ, R231 ;  /* 0x000000ffff207224 */ /* 0x000fe200078e00e7 */
[----:B------:R-:W-:-:S04]  /*21a0*/  @P1 SHF.R.U32.HI R32, RZ, c[0x0][0x2c0], R33 ;  /* 0x0000b000ff201a19 */ /* 0x000fc80000011621 */
[----:B------:R-:W-:-:S04]  /*21b0*/  @!P2 IADD3 R35, P0, R32, UR14, RZ ;  /* 0x0000000e2023ac10 */ /* 0x000fc8000ff1e0ff */
[----:B------:R-:W-:Y:S02]  /*21c0*/  @!P2 LEA.HI.X.SX32 R33, R32, UR11, 0x1, P0 ;  /* 0x0000000b2021ac11 */ /* 0x000fe400080f0eff */
[----:B------:R-:W-:-:S04]  /*21d0*/  @!P2 LEA R34, P0, R35, c[0x0][0x2a0], 0x2 ;  /* 0x0000a8002322aa11 */ /* 0x000fc800078010ff */
[----:B------:R-:W-:-:S05]  /*21e0*/  @!P2 LEA.HI.X R35, R35, c[0x0][0x2a4], R33, 0x2, P0 ;  /* 0x0000a9002323aa11 */ /* 0x000fca00000f1421 */
[----:B------:R1:W2:Y:S01]  /*21f0*/  @!P2 LDG.E R230, [R34.64] ;  /* 0x0000000c22e6a981 */ /* 0x0002a2000c1e1900 */
[----:B------:R-:W-:Y:S01]  /*2200*/  IMAD.MOV R32, RZ, RZ, -R32 ;  /* 0x000000ffff207224 */ /* 0x000fe200078e0a20 */
[----:B------:R-:W-:Y:S01]  /*2210*/  SHF.R.S32.HI R44, RZ, 0x1f, R237 ;  /* 0x0000001fff2c7819 */ /* 0x000fe200000114ed */
[----:B------:R-:W-:Y:S01]  /*2220*/  IMAD.WIDE R46, R37, 0x2, RZ ;  /* 0x00000002252e7825 */ /* 0x000fe200078e02ff */
[----:B------:R-:W-:Y:S02]  /*2230*/  SEL R41, RZ, 0x10, P3 ;  /* 0x00000010ff297807 */ /* 0x000fe40001800000 */
[----:B------:R-:W-:Y:S01]  /*2240*/  LEA.HI R44, R44, R237, RZ, 0x3 ;  /* 0x000000ed2c2c7211 */ /* 0x000fe200078f18ff */
[----:B------:R-:W-:Y:S01]  /*2250*/  IMAD R231, R32, c[0x0][0x2b8], R231 ;  /* 0x0000ae0020e77a24 */ /* 0x000fe200078e02e7 */
[----:B------:R-:W-:Y:S02]  /*2260*/  IADD3 R48, -R41, 0x10, RZ ;  /* 0x0000001029307810 */ /* 0x000fe40007ffe1ff */
[----:B------:R-:W-:-:S02]  /*2270*/  SEL R40, RZ, 0x10, P4 ;  /* 0x00000010ff287807 */ /* 0x000fc40002000000 */
[----:B------:R-:W-:Y:S02]  /*2280*/  SHF.R.S32.HI R32, RZ, 0x1f, R231 ;  /* 0x0000001fff207819 */ /* 0x000fe400000114e7 */
[----:B------:R-:W-:Y:S02]  /*2290*/  LOP3.LUT R44, R44, 0xfffffff8, RZ, 0xc0, !PT ;  /* 0xfffffff82c2c7812 */ /* 0x000fe400078ec0ff */
[----:B------:R-:W-:Y:S01]  /*22a0*/  LOP3.LUT R48, R48, 0xf, RZ, 0xc0, !PT ;  /* 0x0000000f30307812 */ /* 0x000fe200078ec0ff */
[----:B------:R-:W-:Y:S01]  /*22b0*/  IMAD R32, R32, c[0x0][0x1e0], RZ ;  /* 0x0000780020207a24 */ /* 0x000fe200078e02ff */
[----:B------:R-:W-:Y:S01]  /*22c0*/  IADD3 R33, -R38, 0x10, RZ ;  /* 0x0000001026217810 */ /* 0x000fe20007ffe1ff */
[----:B------:R-:W-:Y:S01]  /*22d0*/  IMAD.WIDE R44, R44, 0x2, RZ ;  /* 0x000000022c2c7825 */ /* 0x000fe200078e02ff */
[----:B------:R-:W-:Y:S02]  /*22e0*/  ISETP.NE.U32.AND P6, PT, R41, RZ, PT ;  /* 0x000000ff2900720c */ /* 0x000fe40003fc5070 */
[----:B------:R-:W-:Y:S01]  /*22f0*/  LOP3.LUT R33, R33, 0xf, RZ, 0xc0, !PT ;  /* 0x0000000f21217812 */ /* 0x000fe200078ec0ff */
[----:B------:R-:W-:-:S02]  /*2300*/  IMAD R32, R231, c[0x0][0x1e4], R32 ;  /* 0x00007900e7207a24 */ /* 0x000fc400078e0220 */
[----:B-1----:R-:W-:-:S04]  /*2310*/  IMAD.WIDE.U32 R34, R231, c[0x0][0x1e0], RZ ;  /* 0x00007800e7227a25 */ /* 0x002fc800078e00ff */
[----:B------:R-:W-:Y:S01]  /*2320*/  IMAD.IADD R35, R35, 0x1, R32 ;  /* 0x0000000123237824 */ /* 0x000fe200078e0220 */
[----:B--2---:R-:W-:-:S03]  /*2330*/  SHF.R.S32.HI R32, RZ, 0x1f, R230 ;  /* 0x0000001fff207819 */ /* 0x004fc600000114e6 */
[----:B------:R-:W-:-:S04]  /*2340*/  IMAD.WIDE.U32 R34, R230, c[0x0][0x1f0], R34 ;  /* 0x00007c00e6227a25 */ /* 0x000fc800078e0022 */
[----:B------:R-:W-:Y:S01]  /*2350*/  IMAD R32, R32, c[0x0][0x1f0], RZ ;  /* 0x00007c0020207a24 */ /* 0x000fe200078e02ff */
[----:B------:R-:W-:Y:S02]  /*2360*/  IADD3 R43, P0, R34, UR18, RZ ;  /* 0x00000012222b7c10 */ /* 0x000fe4000ff1e0ff */
[----:B------:R-:W-:Y:S01]  /*2370*/  IADD3 R34, -R40, 0x10, RZ ;  /* 0x0000001028227810 */ /* 0x000fe20007ffe1ff */
[----:B------:R-:W-:-:S03]  /*2380*/  IMAD R32, R230, c[0x0][0x1f4], R32 ;  /* 0x00007d00e6207a24 */ /* 0x000fc600078e0220 */
[----:B------:R-:W-:Y:S02]  /*2390*/  LOP3.LUT R34, R34, 0xf, RZ, 0xc0, !PT ;  /* 0x0000000f22227812 */ /* 0x000fe400078ec0ff */
[----:B------:R-:W-:Y:S02]  /*23a0*/  IADD3.X R32, R35, UR16, R32, P0, !PT ;  /* 0x0000001023207c10 */ /* 0x000fe400087fe420 */
[----:B------:R-:W-:-:S04]  /*23b0*/  LEA R42, P0, R43, c[0x0][0x1c8], 0x1 ;  /* 0x000072002b2a7a11 */ /* 0x000fc800078008ff */
[----:B------:R-:W-:Y:S01]  /*23c0*/  LEA.HI.X R43, R43, c[0x0][0x1cc], R32, 0x1, P0 ;  /* 0x000073002b2b7a11 */ /* 0x000fe200000f0c20 */
[----:B------:R-:W1:Y:S01]  /*23d0*/  SHFL.IDX PT, R35, R42, 0x1, 0x1c1f ;  /* 0x003c1f002a237f89 */ /* 0x000e6200000e0000 */
[----:B------:R-:W-:-:S03]  /*23e0*/  SHF.R.S32.HI R32, RZ, 0x1f, R236 ;  /* 0x0000001fff207819 */ /* 0x000fc600000114ec */
[----:B------:R-:W2:Y:S01]  /*23f0*/  SHFL.IDX PT, R39, R43, 0x1, 0x1c1f ;  /* 0x003c1f002b277f89 */ /* 0x000ea200000e0000 */
[----:B------:R-:W-:-:S03]  /*2400*/  LEA.HI R32, R32, R236, RZ, 0x3 ;  /* 0x000000ec20207211 */ /* 0x000fc600078f18ff */
[----:B------:R-:W3:Y:S01]  /*2410*/  SHFL.IDX PT, R42, R42, RZ, 0x1c1f ;  /* 0x001c1fff2a2a7589 */ /* 0x000ee200000e0000 */
[----:B------:R-:W-:-:S03]  /*2420*/  LOP3.LUT R32, R32, 0xfffffff8, RZ, 0xc0, !PT ;  /* 0xfffffff820207812 */ /* 0x000fc600078ec0ff */
[----:B------:R-:W4:Y:S02]  /*2430*/  SHFL.IDX PT, R43, R43, RZ, 0x1c1f ;  /* 0x001c1fff2b2b7589 */ /* 0x000f2400000e0000 */
[----:B------:R-:W-:Y:S01]  /*2440*/  IMAD.WIDE R50, R32, 0x2, RZ ;  /* 0x0000000220327825 */ /* 0x000fe200078e02ff */
[----:B-1----:R-:W-:-:S04]  /*2450*/  IADD3 R48, P1, P0, R48, R35, R46 ;  /* 0x0000002330307210 */ /* 0x002fc8000783e02e */
[----:B--2---:R-:W-:Y:S02]  /*2460*/  IADD3.X R49, RZ, R39, R47, P1, P0 ;  /* 0x00000027ff317210 */ /* 0x004fe40000fe042f */
[----:B------:R-:W-:Y:S01]  /*2470*/  IADD3 R52, P1, P0, R34, R35, R44 ;  /* 0x0000002322347210 */ /* 0x000fe2000783e02c */
[----:B------:R-:W-:-:S03]  /*2480*/  IMAD.SHL.U32 R34, R233, 0x2, RZ ;  /* 0x00000002e9227824 */ /* 0x000fc600078e00ff */
[----:B------:R-:W-:Y:S02]  /*2490*/  IADD3.X R53, RZ, R39, R45, P1, P0 ;  /* 0x00000027ff357210 */ /* 0x000fe40000fe042d */
[----:B------:R-:W-:-:S04]  /*24a0*/  IADD3 R32, P1, P0, R33, R35, R50 ;  /* 0x0000002321207210 */ /* 0x000fc8000783e032 */
[----:B------:R-:W-:Y:S02]  /*24b0*/  IADD3.X R33, RZ, R39, R51, P1, P0 ;  /* 0x00000027ff217210 */ /* 0x000fe40000fe0433 */
[-C--:B---3--:R-:W-:Y:S02]  /*24c0*/  IADD3 R44, P0, R44, R42.reuse, RZ ;  /* 0x0000002a2c2c7210 */ /* 0x088fe40007f1e0ff */
[----:B------:R-:W-:-:S03]  /*24d0*/  IADD3 R46, P1, R46, R42, RZ ;  /* 0x0000002a2e2e7210 */ /* 0x000fc60007f3e0ff */
[--C-:B----4-:R-:W-:Y:S01]  /*24e0*/  IMAD.X R45, R45, 0x1, R43.reuse, P0 ;  /* 0x000000012d2d7824 */ /* 0x110fe200000e062b */
[----:B------:R-:W-:Y:S01]  /*24f0*/  IADD3 R42, P0, R50, R42, RZ ;  /* 0x0000002a322a7210 */ /* 0x000fe20007f1e0ff */
[----:B------:R-:W-:Y:S01]  /*2500*/  IMAD.X R47, R47, 0x1, R43, P1 ;  /* 0x000000012f2f7824 */ /* 0x000fe200008e062b */
[----:B------:R-:W-:-:S03]  /*2510*/  ISETP.NE.U32.AND P1, PT, R40, RZ, PT ;  /* 0x000000ff2800720c */ /* 0x000fc60003f25070 */
[----:B------:R-:W-:Y:S01]  /*2520*/  IMAD.X R43, R51, 0x1, R43, P0 ;  /* 0x00000001332b7824 */ /* 0x000fe200000e062b */
[----:B------:R-:W-:Y:S01]  /*2530*/  ISETP.NE.U32.AND P0, PT, R38, RZ, PT ;  /* 0x000000ff2600720c */ /* 0x000fe20003f05070 */
[----:B------:R1:W-:Y:S04]  /*2540*/  LDGSTS.E.BYPASS.LTC128B.128 [R34+0x3100], [R46.64], !P3 ;  /* 0x031000002e227fae */ /* 0x0003e8000d901d4c */
[----:B------:R1:W-:Y:S04]  /*2550*/  LDGSTS.E.BYPASS.LTC128B.128 [R34+0x4100], [R44.64], !P4 ;  /* 0x041000002c227fae */ /* 0x0003e8000e101d4c */
[----:B------:R1:W-:Y:S04]  /*2560*/  LDGSTS.E.BYPASS.LTC128B.128 [R34+0x5100], [R42.64], !P5 ;  /* 0x051000002a227fae */ /* 0x0003e8000e901d4c */
[----:B------:R1:W-:Y:S04]  /*2570*/  LDGSTS.E.BYPASS.LTC128B.128.ZFILL [R34+0x3900], [R48.64], P6 ;  /* 0x0390000030227fae */ /* 0x0003e8000b141d4c */
[----:B------:R1:W-:Y:S04]  /*2580*/  LDGSTS.E.BYPASS.LTC128B.128.ZFILL [R34+0x4900], [R52.64], P1 ;  /* 0x0490000034227fae */ /* 0x0003e80008941d4c */
[----:B------:R1:W-:Y:S02]  /*2590*/  LDGSTS.E.BYPASS.LTC128B.128.ZFILL [R34+0x5900], [R32.64], P0 ;  /* 0x0590000020227fae */ /* 0x0003e40008141d4c */
.L_x_1:
[----:B------:R-:W-:Y:S01]  /*25a0*/  SHF.R.S32.HI R238, RZ, 0x1f, R3 ;  /* 0x0000001fffee7819 */ /* 0x000fe20000011403 */
[----:B-1----:R-:W-:Y:S01]  /*25b0*/  IMAD.U32 R45, RZ, RZ, UR17 ;  /* 0x00000011ff2d7e24 */ /* 0x002fe2000f8e00ff */
[----:B------:R-:W0:Y:S01]  /*25c0*/  LDGDEPBAR ;  /* 0x00000000000079af */ /* 0x000e220000000000 */
[----:B------:R-:W-:Y:S01]  /*25d0*/  IMAD.SHL.U32 R225, R2, 0x2, RZ ;  /* 0x0000000202e17824 */ /* 0x000fe200078e00ff */
[----:B------:R-:W-:-:S03]  /*25e0*/  LEA.HI R238, R238, R3, RZ, 0x2 ;  /* 0x00000003eeee7211 */ /* 0x000fc600078f10ff */
[----:B------:R-:W-:Y:S01]  /*25f0*/  IMAD R223, R0, 0x2, R225 ;  /* 0x0000000200df7824 */ /* 0x000fe200078e02e1 */
[----:B------:R-:W-:Y:S01]  /*2600*/  LOP3.LUT R32, R238, 0x7ffffffc, RZ, 0xc0, !PT ;  /* 0x7ffffffcee207812 */ /* 0x000fe200078ec0ff */
[----:B------:R-:W-:Y:S04]  /*2610*/  LDSM.16.MT88.4 R148, [R225+0x100] ;  /* 0x00010000e194783b */ /* 0x000fe80000004200 */
[----:B------:R-:W-:Y:S01]  /*2620*/  IMAD.IADD R32, R3, 0x1, -R32 ;  /* 0x0000000103207824 */ /* 0x000fe200078e0a20 */
[----:B------:R-:W-:Y:S03]  /*2630*/  LDSM.16.MT88.4 R104, [R223+0x1100] ;  /* 0x00110000df68783b */ /* 0x000fe60000004200 */
[----:B------:R-:W-:Y:S01]  /*2640*/  IMAD R45, R32, -0x2, R45 ;  /* 0xfffffffe202d7824 */ /* 0x000fe200078e022d */
[----:B------:R-:W-:Y:S04]  /*2650*/  LDSM.16.MT88.4 R116, [R225+0x2100] ;  /* 0x00210000e174783b */ /* 0x000fe80000004200 */
[----:B------:R-:W-:-:S02]  /*2660*/  ISETP.GT.AND P0, PT, R45, RZ, PT ;  /* 0x000000ff2d00720c */ /* 0x000fc40003f04270 */
[C---:B------:R-:W-:Y:S02]  /*2670*/  ISETP.GT.AND P1, PT, R45.reuse, 0x1, PT ;  /* 0x000000012d00780c */ /* 0x040fe40003f24270 */
[----:B------:R-:W-:Y:S02]  /*2680*/  FSEL R42, R30, -INF , P0 ;  /* 0xff8000001e2a7808 */ /* 0x000fe40000000000 */
[----:B------:R-:W-:Y:S02]  /*2690*/  FSEL R40, R28, -INF , P0 ;  /* 0xff8000001c287808 */ /* 0x000fe40000000000 */
[----:B------:R-:W-:Y:S02]  /*26a0*/  FSEL R35, R94, -INF , P0 ;  /* 0xff8000005e237808 */ /* 0x000fe40000000000 */
[----:B------:R-:W-:Y:S02]  /*26b0*/  FSEL R39, R92, -INF , P0 ;  /* 0xff8000005c277808 */ /* 0x000fe40000000000 */
[----:B------:R-:W-:-:S02]  /*26c0*/  ISETP.GT.AND P0, PT, R45, 0x8, PT ;  /* 0x000000082d00780c */ /* 0x000fc40003f04270 */
[----:B------:R-:W-:Y:S02]  /*26d0*/  FSEL R41, R31, -INF , P1 ;  /* 0xff8000001f297808 */ /* 0x000fe40000800000 */
        /* <DEDUP_REMOVED lines=13> */
[----:B------:R-:W-:Y:S01]  /*27b0*/  ISETP.GT.AND P1, PT, R45, 0x9, PT ;  /* 0x000000092d00780c */ /* 0x000fe20003f24270 */
[----:B------:R-:W-:Y:S01]  /*27c0*/  LDSM.16.MT88.4 R92, [R225+0x1100] ;  /* 0x00110000e15c783b */ /* 0x000fe20000004200 */
[----:B------:R-:W-:Y:S02]  /*27d0*/  FSEL R18, R18, -INF , P0 ;  /* 0xff80000012127808 */ /* 0x000fe40000000000 */
[----:B------:R-:W-:Y:S02]  /*27e0*/  FSEL R16, R16, -INF , P0 ;  /* 0xff80000010107808 */ /* 0x000fe40000000000 */
[----:B------:R-:W-:-:S02]  /*27f0*/  FSEL R201, R82, -INF , P0 ;  /* 0xff80000052c97808 */ /* 0x000fc40000000000 */
[----:B------:R-:W-:Y:S02]  /*2800*/  FSEL R204, R80, -INF , P0 ;  /* 0xff80000050cc7808 */ /* 0x000fe40000000000 */
[----:B------:R-:W-:Y:S02]  /*2810*/  ISETP.GT.AND P0, PT, R45, 0x20, PT ;  /* 0x000000202d00780c */ /* 0x000fe40003f04270 */
[----:B------:R-:W-:Y:S02]  /*2820*/  FSEL R27, R27, -INF , P1 ;  /* 0xff8000001b1b7808 */ /* 0x000fe40000800000 */
[----:B------:R-:W-:Y:S02]  /*2830*/  FSEL R25, R25, -INF , P1 ;  /* 0xff80000019197808 */ /* 0x000fe40000800000 */
[----:B------:R-:W-:Y:S02]  /*2840*/  FSEL R3, R91, -INF , P1 ;  /* 0xff8000005b037808 */ /* 0x000fe40000800000 */
[----:B------:R-:W-:-:S02]  /*2850*/  FSEL R89, R89, -INF , P1 ;  /* 0xff80000059597808 */ /* 0x000fc40000800000 */
[----:B------:R-:W-:Y:S02]  /*2860*/  ISETP.GT.AND P1, PT, R45, 0x11, PT ;  /* 0x000000112d00780c */ /* 0x000fe40003f24270 */
[----:B------:R-:W-:Y:S02]  /*2870*/  FSEL R175, R12, -INF , P0 ;  /* 0xff8000000caf7808 */ /* 0x000fe40000000000 */
[----:B------:R-:W-:Y:S02]  /*2880*/  FMNMX.FTZ R12, R40, R43, !PT ;  /* 0x0000002b280c7209 */ /* 0x000fe40007810000 */
[----:B------:R-:W-:Y:S02]  /*2890*/  FSEL R23, R23, -INF , P1 ;  /* 0xff80000017177808 */ /* 0x000fe40000800000 */
[----:B------:R-:W-:Y:S02]  /*28a0*/  FSEL R21, R21, -INF , P1 ;  /* 0xff80000015157808 */ /* 0x000fe40000800000 */
[----:B------:R-:W-:-:S02]  /*28b0*/  FSEL R185, R87, -INF , P1 ;  /* 0xff80000057b97808 */ /* 0x000fc40000800000 */
[----:B------:R-:W-:Y:S02]  /*28c0*/  FSEL R205, R85, -INF , P1 ;  /* 0xff80000055cd7808 */ /* 0x000fe40000800000 */
[----:B------:R-:W-:Y:S02]  /*28d0*/  ISETP.GT.AND P1, PT, R45, 0x19, PT ;  /* 0x000000192d00780c */ /* 0x000fe40003f24270 */
[----:B------:R-:W-:Y:S02]  /*28e0*/  FMNMX.FTZ R12, R44, R12, !PT ;  /* 0x0000000c2c0c7209 */ /* 0x000fe40007810000 */
[----:B------:R-:W-:Y:S02]  /*28f0*/  FSEL R33, R19, -INF , P1 ;  /* 0xff80000013217808 */ /* 0x000fe40000800000 */
[----:B------:R-:W-:Y:S02]  /*2900*/  FSEL R17, R17, -INF , P1 ;  /* 0xff80000011117808 */ /* 0x000fe40000800000 */
[----:B------:R-:W-:-:S02]  /*2910*/  FSEL R176, R83, -INF , P1 ;  /* 0xff80000053b07808 */ /* 0x000fc40000800000 */
[----:B------:R-:W-:Y:S02]  /*2920*/  FSEL R203, R81, -INF , P1 ;  /* 0xff80000051cb7808 */ /* 0x000fe40000800000 */
[----:B------:R-:W-:Y:S01]  /*2930*/  ISETP.GT.AND P1, PT, R45, 0x28, PT ;  /* 0x000000282d00780c */ /* 0x000fe20003f24270 */
[----:B------:R-:W-:Y:S01]  /*2940*/  LDSM.16.MT88.4 R80, [R223+0x100] ;  /* 0x00010000df50783b */ /* 0x000fe20000004200 */
[----:B------:R-:W-:Y:S02]  /*2950*/  FMNMX.FTZ R12, R25, R12, !PT ;  /* 0x0000000c190c7209 */ /* 0x000fe40007810000 */
[----:B------:R-:W-:Y:S02]  /*2960*/  FSEL R187, R10, -INF , P1 ;  /* 0xff8000000abb7808 */ /* 0x000fe40000800000 */
[----:B------:R-:W-:Y:S02]  /*2970*/  FMNMX.FTZ R10, R20, R12, !PT ;  /* 0x0000000c140a7209 */ /* 0x000fe40007810000 */
[----:B------:R-:W-:-:S02]  /*2980*/  FSEL R182, R8, -INF , P1 ;  /* 0xff80000008b67808 */ /* 0x000fc40000800000 */
[----:B------:R-:W-:Y:S02]  /*2990*/  FMNMX.FTZ R8, R21, R10, !PT ;  /* 0x0000000a15087209 */ /* 0x000fe40007810000 */
[----:B------:R-:W-:Y:S02]  /*29a0*/  FSEL R29, R14, -INF , P0 ;  /* 0xff8000000e1d7808 */ /* 0x000fe40000000000 */
[----:B------:R-:W-:Y:S02]  /*29b0*/  FSEL R195, R78, -INF , P0 ;  /* 0xff8000004ec37808 */ /* 0x000fe40000000000 */
[----:B------:R-:W-:Y:S02]  /*29c0*/  FSEL R191, R76, -INF , P0 ;  /* 0xff8000004cbf7808 */ /* 0x000fe40000000000 */
[----:B------:R-:W-:Y:S02]  /*29d0*/  ISETP.GT.AND P0, PT, R45, 0x29, PT ;  /* 0x000000292d00780c */ /* 0x000fe40003f04270 */
[----:B------:R-:W-:-:S02]  /*29e0*/  FMNMX.FTZ R8, R16, R8, !PT ;  /* 0x0000000810087209 */ /* 0x000fc40007810000 */
[----:B------:R-:W-:Y:S02]  /*29f0*/  FSEL R197, R74, -INF , P1 ;  /* 0xff8000004ac57808 */ /* 0x000fe40000800000 */
[----:B------:R-:W-:Y:S02]  /*2a00*/  FSEL R199, R72, -INF , P1 ;  /* 0xff80000048c77808 */ /* 0x000fe40000800000 */
[----:B------:R-:W-:Y:S02]  /*2a10*/  ISETP.GT.AND P6, PT, R45, 0x21, PT ;  /* 0x000000212d00780c */ /* 0x000fe40003fc4270 */
[----:B------:R-:W-:Y:S02]  /*2a20*/  FSEL R30, R9, -INF , P0 ;  /* 0xff800000091e7808 */ /* 0x000fe40000000000 */
[----:B------:R-:W-:Y:S02]  /*2a30*/  ISETP.GT.AND P1, PT, R45, 0x30, PT ;  /* 0x000000302d00780c */ /* 0x000fe40003f24270 */
[----:B------:R-:W-:-:S02]  /*2a40*/  FMNMX.FTZ R8, R17, R8, !PT ;  /* 0x0000000811087209 */ /* 0x000fc40007810000 */
[----:B------:R-:W-:Y:S02]  /*2a50*/  FMNMX.FTZ R9, R42, R41, !PT ;  /* 0x000000292a097209 */ /* 0x000fe40007810000 */
[----:B------:R-:W-:Y:S02]  /*2a60*/  FSEL R31, R13, -INF , P6 ;  /* 0xff8000000d1f7808 */ /* 0x000fe40003000000 */
[----:B------:R-:W-:Y:S02]  /*2a70*/  FSEL R184, R6, -INF , P1 ;  /* 0xff80000006b87808 */ /* 0x000fe40000800000 */
[----:B------:R-:W-:Y:S02]  /*2a80*/  FMNMX.FTZ R8, R175, R8, !PT ;  /* 0x00000008af087209 */ /* 0x000fe40007810000 */
[----:B------:R-:W-:Y:S02]  /*2a90*/  FMNMX.FTZ R6, R26, R9, !PT ;  /* 0x000000091a067209 */ /* 0x000fe40007810000 */
[----:B------:R-:W-:-:S02]  /*2aa0*/  FSEL R186, R11, -INF , P0 ;  /* 0xff8000000bba7808 */ /* 0x000fc40000000000 */
[----:B------:R-:W-:Y:S02]  /*2ab0*/  FSEL R198, R75, -INF , P0 ;  /* 0xff8000004bc67808 */ /* 0x000fe40000000000 */
[----:B------:R-:W-:Y:S02]  /*2ac0*/  FSEL R194, R73, -INF , P0 ;  /* 0xff80000049c27808 */ /* 0x000fe40000000000 */
[----:B------:R-:W-:Y:S02]  /*2ad0*/  FSEL R193, R4, -INF , P1 ;  /* 0xff80000004c17808 */ /* 0x000fe40000800000 */
[----:B------:R-:W-:Y:S02]  /*2ae0*/  ISETP.GT.AND P0, PT, R45, 0x31, PT ;  /* 0x000000312d00780c */ /* 0x000fe40003f04270 */
[----:B------:R-:W-:Y:S02]  /*2af0*/  FMNMX.FTZ R4, R31, R8, !PT ;  /* 0x000000081f047209 */ /* 0x000fe40007810000 */
[----:B------:R-:W-:-:S02]  /*2b00*/  FMNMX.FTZ R6, R27, R6, !PT ;  /* 0x000000061b067209 */ /* 0x000fc40007810000 */
[----:B------:R-:W-:Y:S02]  /*2b10*/  FSEL R192, R5, -INF , P0 ;  /* 0xff80000005c07808 */ /* 0x000fe40000000000 */
[----:B------:R-:W-:Y:S02]  /*2b20*/  FMNMX.FTZ R4, R182, R4, !PT ;  /* 0x00000004b6047209 */ /* 0x000fe40007810000 */
[----:B------:R-:W-:Y:S02]  /*2b30*/  FMNMX.FTZ R5, R22, R6, !PT ;  /* 0x0000000616057209 */ /* 0x000fe40007810000 */
[----:B------:R-:W-:Y:S02]  /*2b40*/  FMNMX.FTZ R4, R30, R4, !PT ;  /* 0x000000041e047209 */ /* 0x000fe40007810000 */
[----:B------:R-:W-:Y:S02]  /*2b50*/  FMNMX.FTZ R5, R23, R5, !PT ;  /* 0x0000000517057209 */ /* 0x000fe40007810000 */
[----:B------:R-:W-:-:S02]  /*2b60*/  FSEL R171, R70, -INF , P1 ;  /* 0xff80000046ab7808 */ /* 0x000fc40000800000 */
[----:B------:R-:W-:Y:S02]  /*2b70*/  FSEL R178, R68, -INF , P1 ;  /* 0xff80000044b27808 */ /* 0x000fe40000800000 */
[----:B------:R-:W-:Y:S02]  /*2b80*/  ISETP.GT.AND P1, PT, R45, 0x38, PT ;  /* 0x000000382d00780c */ /* 0x000fe40003f24270 */
[----:B------:R-:W-:Y:S02]  /*2b90*/  FMNMX.FTZ R4, R193, R4, !PT ;  /* 0x00000004c1047209 */ /* 0x000fe40007810000 */
[----:B------:R-:W-:Y:S02]  /*2ba0*/  FMNMX.FTZ R5, R18, R5, !PT ;  /* 0x0000000512057209 */ /* 0x000fe40007810000 */
[----:B------:R-:W-:Y:S02]  /*2bb0*/  FSEL R181, R7, -INF , P0 ;  /* 0xff80000007b57808 */ /* 0x000fe40000000000 */
[----:B------:R-:W-:-:S02]  /*2bc0*/  FSEL R170, R71, -INF , P0 ;  /* 0xff80000047aa7808 */ /* 0x000fc40000000000 */
[----:B------:R-:W-:Y:S02]  /*2bd0*/  FSEL R177, R69, -INF , P0 ;  /* 0xff80000045b17808 */ /* 0x000fe40000000000 */
[----:B------:R-:W-:Y:S02]  /*2be0*/  ISETP.GT.AND P0, PT, R45, 0x39, PT ;  /* 0x000000392d00780c */ /* 0x000fe40003f04270 */
[----:B------:R-:W-:Y:S02]  /*2bf0*/  FSEL R190, R64, -INF , P1 ;  /* 0xff80000040be7808 */ /* 0x000fe40000800000 */
[----:B------:R-:W-:Y:S02]  /*2c00*/  FMNMX.FTZ R4, R192, R4, !PT ;  /* 0x00000004c0047209 */ /* 0x000fe40007810000 */
[----:B------:R-:W-:Y:S02]  /*2c10*/  FMNMX.FTZ R5, R33, R5, !PT ;  /* 0x0000000521057209 */ /* 0x000fe40007810000 */
[----:B------:R-:W-:-:S02]  /*2c20*/  FSEL R188, R65, -INF , P0 ;  /* 0xff80000041bc7808 */ /* 0x000fc40000000000 */
[----:B------:R-:W-:Y:S02]  /*2c30*/  FMNMX.FTZ R4, R190, R4, !PT ;  /* 0x00000004be047209 */ /* 0x000fe40007810000 */
[----:B------:R-:W-:Y:S02]  /*2c40*/  FSEL R28, R15, -INF , P6 ;  /* 0xff8000000f1c7808 */ /* 0x000fe40003000000 */
[----:B------:R-:W-:Y:S01]  /*2c50*/  FMNMX.FTZ R7, R29, R5, !PT ;  /* 0x000000051d077209 */ /* 0x000fe20007810000 */
[----:B------:R-:W-:Y:S01]  /*2c60*/  LDSM.16.MT88.4 R12, [R223+0x1500] ;  /* 0x00150000df0c783b */ /* 0x000fe20000004200 */
[----:B------:R-:W-:Y:S02]  /*2c70*/  FMNMX.FTZ R6, R39, R38, !PT ;  /* 0x0000002627067209 */ /* 0x000fe40007810000 */
[----:B------:R-:W-:Y:S02]  /*2c80*/  FMNMX.FTZ R4, R188, R4, !PT ;  /* 0x00000004bc047209 */ /* 0x000fe40007810000 */
[----:B------:R-:W-:-:S02]  /*2c90*/  FMNMX.FTZ R7, R28, R7, !PT ;  /* 0x000000071c077209 */ /* 0x000fc40007810000 */
[----:B------:R-:W-:Y:S02]  /*2ca0*/  FMNMX.FTZ R5, R88, R6, !PT ;  /* 0x0000000658057209 */ /* 0x000fe40007810000 */
[----:B------:R-:W-:Y:S01]  /*2cb0*/  FMNMX.FTZ R7, R187, R7, !PT ;  /* 0x00000007bb077209 */ /* 0x000fe20007810000 */
[----:B------:R-:W1:Y:S01]  /*2cc0*/  SHFL.BFLY PT, R6, R4, 0x2, 0x1f ;  /* 0x0c401f0004067f89 */ /* 0x000e6200000e0000 */
[----:B------:R-:W-:Y:S02]  /*2cd0*/  FMNMX.FTZ R5, R89, R5, !PT ;  /* 0x0000000559057209 */ /* 0x000fe40007810000 */
[----:B------:R-:W-:Y:S02]  /*2ce0*/  FMNMX.FTZ R7, R186, R7, !PT ;  /* 0x00000007ba077209 */ /* 0x000fe40007810000 */
[----:B------:R-:W-:Y:S02]  /*2cf0*/  FMNMX.FTZ R5, R32, R5, !PT ;  /* 0x0000000520057209 */ /* 0x000fe40007810000 */
[----:B------:R-:W-:-:S02]  /*2d00*/  FMNMX.FTZ R7, R184, R7, !PT ;  /* 0x00000007b8077209 */ /* 0x000fc40007810000 */
[----:B------:R-:W-:Y:S02]  /*2d10*/  FMNMX.FTZ R5, R205, R5, !PT ;  /* 0x00000005cd057209 */ /* 0x000fe40007810000 */
[----:B------:R-:W-:Y:S02]  /*2d20*/  FSEL R183, R66, -INF , P1 ;  /* 0xff80000042b77808 */ /* 0x000fe40000800000 */
[----:B------:R-:W-:Y:S02]  /*2d30*/  FMNMX.FTZ R7, R181, R7, !PT ;  /* 0x00000007b5077209 */ /* 0x000fe40007810000 */
[----:B------:R-:W-:Y:S02]  /*2d40*/  FMNMX.FTZ R5, R204, R5, !PT ;  /* 0x00000005cc057209 */ /* 0x000fe40007810000 */
[----:B------:R-:W-:Y:S02]  /*2d50*/  FSEL R180, R67, -INF , P0 ;  /* 0xff80000043b47808 */ /* 0x000fe40000000000 */
[----:B------:R-:W-:-:S02]  /*2d60*/  FMNMX.FTZ R7, R183, R7, !PT ;  /* 0x00000007b7077209 */ /* 0x000fc40007810000 */
[----:B------:R-:W-:Y:S02]  /*2d70*/  FMNMX.FTZ R5, R203, R5, !PT ;  /* 0x00000005cb057209 */ /* 0x000fe40007810000 */
[----:B------:R-:W-:Y:S02]  /*2d80*/  FMNMX.FTZ R8, R35, R34, !PT ;  /* 0x0000002223087209 */ /* 0x000fe40007810000 */
[----:B------:R-:W-:Y:S02]  /*2d90*/  FMNMX.FTZ R7, R180, R7, !PT ;  /* 0x00000007b4077209 */ /* 0x000fe40007810000 */
[----:B------:R-:W-:Y:S02]  /*2da0*/  FSEL R200, R77, -INF , P6 ;  /* 0xff8000004dc87808 */ /* 0x000fe40003000000 */
[----:B------:R-:W-:Y:S02]  /*2db0*/  FMNMX.FTZ R5, R191, R5, !PT ;  /* 0x00000005bf057209 */ /* 0x000fe40007810000 */
[----:B------:R-:W-:-:S02]  /*2dc0*/  FMNMX.FTZ R8, R24, R8, !PT ;  /* 0x0000000818087209 */ /* 0x000fc40007810000 */
[----:B-1----:R-:W-:Y:S02]  /*2dd0*/  FMNMX.FTZ R6, R4, R6, !PT ;  /* 0x0000000604067209 */ /* 0x002fe40007810000 */
[----:B------:R-:W-:Y:S01]  /*2de0*/  FMNMX.FTZ R5, R200, R5, !PT ;  /* 0x00000005c8057209 */ /* 0x000fe20007810000 */
[----:B------:R-:W1:Y:S01]  /*2df0*/  SHFL.BFLY PT, R4, R7, 0x2, 0x1f ;  /* 0x0c401f0007047f89 */ /* 0x000e6200000e0000 */
[----:B------:R-:W-:Y:S02]  /*2e00*/  FMNMX.FTZ R8, R3, R8, !PT ;  /* 0x0000000803087209 */ /* 0x000fe40007810000 */
[----:B------:R-:W-:Y:S01]  /*2e10*/  FMNMX.FTZ R5, R199, R5, !PT ;  /* 0x00000005c7057209 */ /* 0x000fe20007810000 */
[----:B------:R-:W2:Y:S01]  /*2e20*/  SHFL.BFLY PT, R166, R6, 0x1, 0x1f ;  /* 0x0c201f0006a67f89 */ /* 0x000ea200000e0000 */
[----:B------:R-:W-:Y:S02]  /*2e30*/  FMNMX.FTZ R8, R202, R8, !PT ;  /* 0x00000008ca087209 */ /* 0x000fe40007810000 */
[----:B------:R-:W-:-:S02]  /*2e40*/  FMNMX.FTZ R5, R194, R5, !PT ;  /* 0x00000005c2057209 */ /* 0x000fc40007810000 */
[----:B------:R-:W-:Y:S02]  /*2e50*/  FMNMX.FTZ R8, R185, R8, !PT ;  /* 0x00000008b9087209 */ /* 0x000fe40007810000 */
[----:B------:R-:W-:Y:S02]  /*2e60*/  FMNMX.FTZ R5, R178, R5, !PT ;  /* 0x00000005b2057209 */ /* 0x000fe40007810000 */
[----:B------:R-:W-:Y:S02]  /*2e70*/  FMNMX.FTZ R8, R201, R8, !PT ;  /* 0x00000008c9087209 */ /* 0x000fe40007810000 */
[----:B------:R-:W-:Y:S02]  /*2e80*/  FSEL R174, R60, -INF , P1 ;  /* 0xff8000003cae7808 */ /* 0x000fe40000800000 */
[----:B------:R-:W-:Y:S02]  /*2e90*/  FMNMX.FTZ R5, R177, R5, !PT ;  /* 0x00000005b1057209 */ /* 0x000fe40007810000 */
[----:B------:R-:W-:-:S02]  /*2ea0*/  FMNMX.FTZ R8, R176, R8, !PT ;  /* 0x00000008b0087209 */ /* 0x000fc40007810000 */
[----:B------:R-:W-:Y:S02]  /*2eb0*/  FSEL R172, R61, -INF , P0 ;  /* 0xff8000003dac7808 */ /* 0x000fe40000000000 */
[----:B------:R-:W-:Y:S02]  /*2ec0*/  FMNMX.FTZ R5, R174, R5, !PT ;  /* 0x00000005ae057209 */ /* 0x000fe40007810000 */
[----:B------:R-:W-:Y:S02]  /*2ed0*/  FSEL R196, R79, -INF , P6 ;  /* 0xff8000004fc47808 */ /* 0x000fe40003000000 */
[----:B------:R-:W-:Y:S02]  /*2ee0*/  FMNMX.FTZ R8, R195, R8, !PT ;  /* 0x00000008c3087209 */ /* 0x000fe40007810000 */
[----:B------:R-:W-:Y:S02]  /*2ef0*/  FMNMX.FTZ R5, R172, R5, !PT ;  /* 0x00000005ac057209 */ /* 0x000fe40007810000 */
[----:B-1----:R-:W-:-:S02]  /*2f00*/  FMNMX.FTZ R4, R7, R4, !PT ;  /* 0x0000000407047209 */ /* 0x002fc40007810000 */
[----:B------:R-:W-:Y:S01]  /*2f10*/  FMNMX.FTZ R7, R196, R8, !PT ;  /* 0x00000008c4077209 */ /* 0x000fe20007810000 */
[----:B------:R-:W1:Y:S01]  /*2f20*/  SHFL.BFLY PT, R168, R5, 0x2, 0x1f ;  /* 0x0c401f0005a87f89 */ /* 0x000e6200000e0000 */
[----:B--2---:R-:W-:Y:S02]  /*2f30*/  FMNMX.FTZ R166, R6, R166, !PT ;  /* 0x000000a606a67209 */ /* 0x004fe40007810000 */
[----:B------:R-:W-:Y:S01]  /*2f40*/  FMNMX.FTZ R6, R197, R7, !PT ;  /* 0x00000007c5067209 */ /* 0x000fe20007810000 */
[----:B------:R-:W2:Y:S01]  /*2f50*/  SHFL.BFLY PT, R165, R4, 0x1, 0x1f ;  /* 0x0c201f0004a57f89 */ /* 0x000ea200000e0000 */
[----:B------:R-:W-:Y:S01]  /*2f60*/  FSEL R169, R62, -INF , P1 ;  /* 0xff8000003ea97808 */ /* 0x000fe20000800000 */
[----:B------:R-:W-:Y:S01]  /*2f70*/  FMUL.FTZ R189, R166, c[0x0][0x2d0] ;  /* 0x0000b400a6bd7a20 */ /* 0x000fe20000410000 */
[----:B------:R-:W-:Y:S01]  /*2f80*/  FMNMX.FTZ R6, R198, R6, !PT ;  /* 0x00000006c6067209 */ /* 0x000fe20007810000 */
[----:B------:R-:W-:Y:S01]  /*2f90*/  LDSM.16.MT88.4 R8, [R225+0x2500] ;  /* 0x00250000e108783b */ /* 0x000fe20000004200 */
[----:B------:R-:W-:-:S02]  /*2fa0*/  FSEL R67, R63, -INF , P0 ;  /* 0xff8000003f437808 */ /* 0x000fc40000000000 */
[----:B------:R-:W-:Y:S02]  /*2fb0*/  FMNMX.FTZ R6, R171, R6, !PT ;  /* 0x00000006ab067209 */ /* 0x000fe40007810000 */
[----:B------:R-:W-:Y:S02]  /*2fc0*/  FSETP.NEU.FTZ.AND P1, PT, R166, -INF , PT ;  /* 0xff800000a600780b */ /* 0x000fe40003f3d000 */
[----:B------:R-:W-:Y:S02]  /*2fd0*/  FMNMX.FTZ R6, R170, R6, !PT ;  /* 0x00000006aa067209 */ /* 0x000fe40007810000 */
[----:B------:R-:W-:Y:S02]  /*2fe0*/  FSEL R189, R189, RZ, P1 ;  /* 0x000000ffbdbd7208 */ /* 0x000fe40000800000 */
[----:B------:R-:W-:-:S03]  /*2ff0*/  FMNMX.FTZ R6, R169, R6, !PT ;  /* 0x00000006a9067209 */ /* 0x000fc60007810000 */
[--C-:B------:R-:W-:Y:S01]  /*3000*/  FFMA.FTZ R48, R40, c[0x0][0x2d0], -R189.reuse ;  /* 0x0000b40028307a23 */ /* 0x100fe200000108bd */
[----:B------:R-:W-:Y:S01]  /*3010*/  FMNMX.FTZ R167, R67, R6, !PT ;  /* 0x0000000643a77209 */ /* 0x000fe20007810000 */
[--C-:B------:R-:W-:Y:S01]  /*3020*/  FFMA.FTZ R47, R43, c[0x0][0x2d0], -R189.reuse ;  /* 0x0000b4002b2f7a23 */ /* 0x100fe200000108bd */
[----:B-1----:R-:W-:Y:S01]  /*3030*/  FMNMX.FTZ R168, R5, R168, !PT ;  /* 0x000000a805a87209 */ /* 0x002fe20007810000 */
[--C-:B------:R-:W-:Y:S02]  /*3040*/  FFMA.FTZ R46, R44, c[0x0][0x2d0], -R189.reuse ;  /* 0x0000b4002c2e7a23 */ /* 0x100fe400000108bd */
[----:B------:R-:W1:Y:S01]  /*3050*/  SHFL.BFLY PT, R5, R167, 0x2, 0x1f ;  /* 0x0c401f00a7057f89 */ /* 0x000e6200000e0000 */
[----:B--2---:R-:W-:Y:S01]  /*3060*/  FMNMX.FTZ R165, R4, R165, !PT ;  /* 0x000000a504a57209 */ /* 0x004fe20007810000 */
[----:B------:R-:W-:Y:S01]  /*3070*/  FFMA.FTZ R40, R25, c[0x0][0x2d0], -R189 ;  /* 0x0000b40019287a23 */ /* 0x000fe200000108bd */
[----:B------:R-:W-:Y:S01]  /*3080*/  MUFU.EX2 R48, R48 ;  /* 0x0000003000307308 */ /* 0x000fe20000000800 */
[----:B------:R-:W2:Y:S01]  /*3090*/  SHFL.BFLY PT, R4, R168, 0x1, 0x1f ;  /* 0x0c201f00a8047f89 */ /* 0x000ea200000e0000 */
[C---:B------:R-:W-:Y:S01]  /*30a0*/  FSETP.NEU.FTZ.AND P0, PT, R165.reuse, -INF , PT ;  /* 0xff800000a500780b */ /* 0x040fe20003f1d000 */
[----:B------:R-:W-:-:S02]  /*30b0*/  FMUL.FTZ R179, R165, c[0x0][0x2d0] ;  /* 0x0000b400a5b37a20 */ /* 0x000fc40000410000 */
[--C-:B------:R-:W-:Y:S02]  /*30c0*/  FFMA.FTZ R43, R20, c[0x0][0x2d0], -R189.reuse ;  /* 0x0000b400142b7a23 */ /* 0x100fe400000108bd */
[--C-:B------:R-:W-:Y:S01]  /*30d0*/  FFMA.FTZ R2, R17, c[0x0][0x2d0], -R189.reuse ;  /* 0x0000b40011027a23 */ /* 0x100fe200000108bd */
[----:B------:R-:W-:Y:S01]  /*30e0*/  FSEL R179, R179, RZ, P0 ;  /* 0x000000ffb3b37208 */ /* 0x000fe20000000000 */
[----:B------:R-:W3:Y:S01]  /*30f0*/  MUFU.EX2 R47, R47 ;  /* 0x0000002f002f7308 */ /* 0x000ee20000000800 */
[--C-:B------:R-:W-:Y:S02]  /*3100*/  FFMA.FTZ R175, R175, c[0x0][0x2d0], -R189.reuse ;  /* 0x0000b400afaf7a23 */ /* 0x100fe400000108bd */
[----:B------:R-:W-:Y:S02]  /*3110*/  FFMA.FTZ R193, R193, c[0x0][0x2d0], -R189 ;  /* 0x0000b400c1c17a23 */ /* 0x000fe400000108bd */
[--C-:B------:R-:W-:Y:S02]  /*3120*/  FFMA.FTZ R45, R42, c[0x0][0x2d0], -R179.reuse ;  /* 0x0000b4002a2d7a23 */ /* 0x100fe400000108b3 */
[--C-:B------:R-:W-:Y:S01]  /*3130*/  FFMA.FTZ R51, R41, c[0x0][0x2d0], -R179.reuse ;  /* 0x0000b40029337a23 */ /* 0x100fe200000108b3 */
[----:B------:R-:W-:Y:S01]  /*3140*/  MUFU.EX2 R46, R46 ;  /* 0x0000002e002e7308 */ /* 0x000fe20000000800 */
[----:B------:R-:W-:-:S02]  /*3150*/  FFMA.FTZ R50, R26, c[0x0][0x2d0], -R179 ;  /* 0x0000b4001a327a23 */ /* 0x000fc400000108b3 */
[--C-:B------:R-:W-:Y:S01]  /*3160*/  FFMA.FTZ R42, R27, c[0x0][0x2d0], -R179.reuse ;  /* 0x0000b4001b2a7a23 */ /* 0x100fe200000108b3 */
[----:B-1----:R-:W-:Y:S01]  /*3170*/  FMNMX.FTZ R167, R167, R5, !PT ;  /* 0x00000005a7a77209 */ /* 0x002fe20007810000 */
[--C-:B------:R-:W-:Y:S02]  /*3180*/  FFMA.FTZ R41, R22, c[0x0][0x2d0], -R179.reuse ;  /* 0x0000b40016297a23 */ /* 0x100fe400000108b3 */
[--C-:B------:R-:W-:Y:S01]  /*3190*/  FFMA.FTZ R49, R33, c[0x0][0x2d0], -R179.reuse ;  /* 0x0000b40021317a23 */ /* 0x100fe200000108b3 */
[----:B--2---:R-:W-:Y:S01]  /*31a0*/  FMNMX.FTZ R168, R168, R4, !PT ;  /* 0x00000004a8a87209 */ /* 0x004fe20007810000 */
[----:B------:R-:W1:Y:S01]  /*31b0*/  SHFL.BFLY PT, R0, R167, 0x1, 0x1f ;  /* 0x0c201f00a7007f89 */ /* 0x000e6200000e0000 */
[----:B------:R-:W2:Y:S01]  /*31c0*/  MUFU.EX2 R40, R40 ;  /* 0x0000002800287308 */ /* 0x000ea20000000800 */
[----:B---3--:R-:W-:Y:S01]  /*31d0*/  F2FP.BF16.PACK_AB R128, R47, R48 ;  /* 0x000000302f80723e */ /* 0x008fe200000010ff */
[--C-:B------:R-:W-:Y:S01]  /*31e0*/  FFMA.FTZ R187, R187, c[0x0][0x2d0], -R179.reuse ;  /* 0x0000b400bbbb7a23 */ /* 0x100fe200000108b3 */
[----:B------:R-:W3:Y:S01]  /*31f0*/  LDSM.16.MT88.4 R4, [R223+0x2100] ;  /* 0x00210000df04783b */ /* 0x000ee20000004200 */
[C---:B------:R-:W-:Y:S01]  /*3200*/  FMUL.FTZ R173, R168.reuse, c[0x0][0x2d0] ;  /* 0x0000b400a8ad7a20 */ /* 0x040fe20000410000 */
[----:B------:R-:W-:Y:S01]  /*3210*/  FSETP.NEU.FTZ.AND P0, PT, R168, -INF , PT ;  /* 0xff800000a800780b */ /* 0x000fe20003f1d000 */
[----:B------:R-:W-:-:S02]  /*3220*/  FFMA.FTZ R186, R186, c[0x0][0x2d0], -R179 ;  /* 0x0000b400baba7a23 */ /* 0x000fc400000108b3 */
[----:B------:R-:W-:Y:S01]  /*3230*/  MUFU.EX2 R45, R45 ;  /* 0x0000002d002d7308 */ /* 0x000fe20000000800 */
[----:B------:R-:W-:Y:S01]  /*3240*/  FSEL R173, R173, RZ, P0 ;  /* 0x000000ffadad7208 */ /* 0x000fe20000000000 */
[----:B------:R-:W-:Y:S02]  /*3250*/  FADD.FTZ R47, R48, R47 ;  /* 0x0000002f302f7221 */ /* 0x000fe40000010000 */
[----:B------:R-:W-:Y:S02]  /*3260*/  FFMA.FTZ R192, R192, c[0x0][0x2d0], -R189 ;  /* 0x0000b400c0c07a23 */ /* 0x000fe400000108bd */
[--C-:B------:R-:W-:Y:S02]  /*3270*/  FFMA.FTZ R58, R39, c[0x0][0x2d0], -R173.reuse ;  /* 0x0000b400273a7a23 */ /* 0x100fe400000108ad */
[----:B------:R-:W4:Y:S01]  /*3280*/  MUFU.EX2 R51, R51 ;  /* 0x0000003300337308 */ /* 0x000f220000000800 */
[--C-:B------:R-:W-:Y:S01]  /*3290*/  FFMA.FTZ R57, R38, c[0x0][0x2d0], -R173.reuse ;  /* 0x0000b40026397a23 */ /* 0x100fe200000108ad */
[----:B--2---:R-:W-:Y:S01]  /*32a0*/  F2FP.BF16.PACK_AB R130, R40, R46 ;  /* 0x0000002e2882723e */ /* 0x004fe200000010ff */
[----:B------:R-:W-:-:S02]  /*32b0*/  FFMA.FTZ R54, R88, c[0x0][0x2d0], -R173 ;  /* 0x0000b40058367a23 */ /* 0x000fc400000108ad */
[----:B------:R-:W-:Y:S01]  /*32c0*/  FFMA.FTZ R53, R89, c[0x0][0x2d0], -R173 ;  /* 0x0000b40059357a23 */ /* 0x000fe200000108ad */
[----:B-1----:R-:W-:Y:S02]  /*32d0*/  FMNMX.FTZ R167, R167, R0, !PT ;  /* 0x00000000a7a77209 */ /* 0x002fe40007810000 */
[----:B------:R-:W-:Y:S01]  /*32e0*/  MUFU.EX2 R50, R50 ;  /* 0x0000003200327308 */ /* 0x000fe20000000800 */
[----:B------:R-:W-:Y:S01]  /*32f0*/  FFMA.FTZ R38, R21, c[0x0][0x2d0], -R189 ;  /* 0x0000b40015267a23 */ /* 0x000fe200000108bd */
[C---:B------:R-:W-:Y:S01]  /*3300*/  FSETP.NEU.FTZ.AND P0, PT, R167.reuse, -INF , PT ;  /* 0xff800000a700780b */ /* 0x040fe20003f1d000 */
[----:B------:R-:W-:Y:S02]  /*3310*/  FMUL.FTZ R164, R167, c[0x0][0x2d0] ;  /* 0x0000b400a7a47a20 */ /* 0x000fe40000410000 */
[----:B------:R-:W-:-:S03]  /*3320*/  FFMA.FTZ R0, R23, c[0x0][0x2d0], -R179 ;  /* 0x0000b40017007a23 */ /* 0x000fc600000108b3 */
[----:B------:R-:W1:Y:S01]  /*3330*/  MUFU.EX2 R42, R42 ;  /* 0x0000002a002a7308 */ /* 0x000e620000000800 */
[----:B------:R-:W-:Y:S01]  /*3340*/  FSEL R164, R164, RZ, P0 ;  /* 0x000000ffa4a47208 */ /* 0x000fe20000000000 */
[----:B------:R-:W-:Y:S01]  /*3350*/  FFMA.FTZ R39, R18, c[0x0][0x2d0], -R179 ;  /* 0x0000b40012277a23 */ /* 0x000fe200000108b3 */
[----:B------:R-:W-:Y:S01]  /*3360*/  LDSM.16.MT88.4 R20, [R223+0x500] ;  /* 0x00050000df14783b */ /* 0x000fe20000004200 */
[----:B------:R-:W-:Y:S01]  /*3370*/  FFMA.FTZ R59, R32, c[0x0][0x2d0], -R173 ;  /* 0x0000b400203b7a23 */ /* 0x000fe200000108ad */
[----:B----4-:R-:W-:Y:S01]  /*3380*/  F2FP.BF16.PACK_AB R129, R51, R45 ;  /* 0x0000002d3381723e */ /* 0x010fe200000010ff */
[--C-:B------:R-:W-:Y:S01]  /*3390*/  FFMA.FTZ R56, R35, c[0x0][0x2d0], -R164.reuse ;  /* 0x0000b40023387a23 */ /* 0x100fe200000108a4 */
[----:B------:R-:W-:Y:S01]  /*33a0*/  PLOP3.LUT P0, PT, PT, PT, UP0, 0x40, 0x0 ;  /* 0x000000000000781c */ /* 0x000fe20003f0e808 */
[--C-:B------:R-:W-:Y:S01]  /*33b0*/  FFMA.FTZ R55, R34, c[0x0][0x2d0], -R164.reuse ;  /* 0x0000b40022377a23 */ /* 0x100fe200000108a4 */
[----:B------:R-:W-:Y:S01]  /*33c0*/  MUFU.EX2 R58, R58 ;  /* 0x0000003a003a7308 */ /* 0x000fe20000000800 */
[--C-:B------:R-:W-:Y:S01]  /*33d0*/  FFMA.FTZ R52, R24, c[0x0][0x2d0], -R164.reuse ;  /* 0x0000b40018347a23 */ /* 0x100fe200000108a4 */
[----:B------:R-:W-:Y:S01]  /*33e0*/  LDSM.16.MT88.4 R32, [R223+0x2500] ;  /* 0x00250000df20783b */ /* 0x000fe20000004200 */
[----:B------:R-:W-:-:S02]  /*33f0*/  FFMA.FTZ R44, R3, c[0x0][0x2d0], -R164 ;  /* 0x0000b400032c7a23 */ /* 0x000fc400000108a4 */
[----:B------:R-:W-:Y:S01]  /*3400*/  FFMA.FTZ R3, R16, c[0x0][0x2d0], -R189 ;  /* 0x0000b40010037a23 */ /* 0x000fe200000108bd */
[----:B------:R-:W2:Y:S01]  /*3410*/  LDSM.16.MT88.4 R24, [R225+0x500] ;  /* 0x00050000e118783b */ /* 0x000ea20000004200 */
[----:B-1----:R-:W-:Y:S01]  /*3420*/  F2FP.BF16.PACK_AB R131, R42, R50 ;  /* 0x000000322a83723e */ /* 0x002fe200000010ff */
[----:B------:R-:W1:Y:S01]  /*3430*/  MUFU.EX2 R57, R57 ;  /* 0x0000003900397308 */ /* 0x000e620000000800 */
[--C-:B------:R-:W-:Y:S01]  /*3440*/  FFMA.FTZ R60, R205, c[0x0][0x2d0], -R173.reuse ;  /* 0x0000b400cd3c7a23 */ /* 0x100fe200000108ad */
[----:B------:R-:W4:Y:S01]  /*3450*/  LDSM.16.MT88.4 R16, [R225+0x1500] ;  /* 0x00150000e110783b */ /* 0x000f220000004200 */
[--C-:B------:R-:W-:Y:S02]  /*3460*/  FFMA.FTZ R61, R204, c[0x0][0x2d0], -R173.reuse ;  /* 0x0000b400cc3d7a23 */ /* 0x100fe400000108ad */
[----:B------:R-:W-:Y:S01]  /*3470*/  FFMA.FTZ R62, R203, c[0x0][0x2d0], -R173 ;  /* 0x0000b400cb3e7a23 */ /* 0x000fe200000108ad */
[----:B------:R-:W-:Y:S01]  /*3480*/  HMMA.16816.F32.BF16 R156, R128, R148, RZ ;  /* 0x00000094809c723c */ /* 0x000fe200000418ff */
[--C-:B------:R-:W-:Y:S01]  /*3490*/  FFMA.FTZ R64, R202, c[0x0][0x2d0], -R164.reuse ;  /* 0x0000b400ca407a23 */ /* 0x100fe200000108a4 */
[----:B------:R-:W-:Y:S01]  /*34a0*/  MUFU.EX2 R54, R54 ;  /* 0x0000003600367308 */ /* 0x000fe20000000800 */
[----:B------:R-:W-:-:S02]  /*34b0*/  FFMA.FTZ R63, R185, c[0x0][0x2d0], -R164 ;  /* 0x0000b400b93f7a23 */ /* 0x000fc400000108a4 */
[--C-:B------:R-:W-:Y:S02]  /*34c0*/  FFMA.FTZ R65, R201, c[0x0][0x2d0], -R164.reuse ;  /* 0x0000b400c9417a23 */ /* 0x100fe400000108a4 */
[----:B------:R-:W-:Y:S01]  /*34d0*/  FFMA.FTZ R66, R176, c[0x0][0x2d0], -R164 ;  /* 0x0000b400b0427a23 */ /* 0x000fe200000108a4 */
[C---:B------:R-:W-:Y:S01]  /*34e0*/  HMMA.16816.F32.BF16 R72, R128.reuse, R80, RZ ;  /* 0x000000508048723c */ /* 0x040fe200000418ff */
[----:B------:R-:W-:Y:S01]  /*34f0*/  FFMA.FTZ R176, R31, c[0x0][0x2d0], -R189 ;  /* 0x0000b4001fb07a23 */ /* 0x000fe200000108bd */
[----:B------:R-:W5:Y:S01]  /*3500*/  MUFU.EX2 R53, R53 ;  /* 0x0000003500357308 */ /* 0x000f620000000800 */
[----:B-1----:R-:W-:Y:S01]  /*3510*/  F2FP.BF16.PACK_AB R132, R57, R58 ;  /* 0x0000003a3984723e */ /* 0x002fe200000010ff */
[----:B------:R-:W-:Y:S02]  /*3520*/  FFMA.FTZ R185, R28, c[0x0][0x2d0], -R179 ;  /* 0x0000b4001cb97a23 */ /* 0x000fe400000108b3 */
[----:B------:R-:W-:Y:S02]  /*3530*/  FADD.FTZ R57, R58, R57 ;  /* 0x000000393a397221 */ /* 0x000fe40000010000 */
[----:B------:R-:W-:Y:S01]  /*3540*/  HMMA.16816.F32.BF16 R88, R128, R92, RZ ;  /* 0x0000005c8058723c */ /* 0x000fe200000418ff */
[--C-:B------:R-:W-:Y:S01]  /*3550*/  FFMA.FTZ R191, R191, c[0x0][0x2d0], -R173.reuse ;  /* 0x0000b400bfbf7a23 */ /* 0x100fe200000108ad */
[----:B------:R-:W-:Y:S01]  /*3560*/  MUFU.EX2 R56, R56 ;  /* 0x0000003800387308 */ /* 0x000fe20000000800 */
[----:B------:R-:W-:-:S02]  /*3570*/  FFMA.FTZ R194, R194, c[0x0][0x2d0], -R173 ;  /* 0x0000b400c2c27a23 */ /* 0x000fc400000108ad */
[--C-:B------:R-:W-:Y:S02]  /*3580*/  FFMA.FTZ R195, R195, c[0x0][0x2d0], -R164.reuse ;  /* 0x0000b400c3c37a23 */ /* 0x100fe400000108a4 */
[--C-:B------:R-:W-:Y:S01]  /*3590*/  FFMA.FTZ R196, R196, c[0x0][0x2d0], -R164.reuse ;  /* 0x0000b400c4c47a23 */ /* 0x100fe200000108a4 */
[C---:B------:R-:W-:Y:S01]  /*35a0*/  HMMA.16816.F32.BF16 R100, R128.reuse, R104, RZ ;  /* 0x000000688064723c */ /* 0x040fe200000418ff */
[--C-:B------:R-:W-:Y:S01]  /*35b0*/  FFMA.FTZ R197, R197, c[0x0][0x2d0], -R164.reuse ;  /* 0x0000b400c5c57a23 */ /* 0x100fe200000108a4 */
[----:B------:R-:W1:Y:S01]  /*35c0*/  MUFU.EX2 R55, R55 ;  /* 0x0000003700377308 */ /* 0x000e620000000800 */
[----:B-----5:R-:W-:Y:S01]  /*35d0*/  F2FP.BF16.PACK_AB R134, R53, R54 ;  /* 0x000000363586723e */ /* 0x020fe200000010ff */
[----:B------:R-:W-:Y:S02]  /*35e0*/  FFMA.FTZ R198, R198, c[0x0][0x2d0], -R164 ;  /* 0x0000b400c6c67a23 */ /* 0x000fe400000108a4 */
[----:B------:R-:W-:Y:S02]  /*35f0*/  FFMA.FTZ R200, R200, c[0x0][0x2d0], -R173 ;  /* 0x0000b400c8c87a23 */ /* 0x000fe400000108ad */
[----:B------:R-:W-:Y:S01]  /*3600*/  HMMA.16816.F32.BF16 R112, R128, R116, RZ ;  /* 0x000000748070723c */ /* 0x000fe200000418ff */
[----:B------:R-:W-:Y:S01]  /*3610*/  FADD.FTZ R57, R54, R57 ;  /* 0x0000003936397221 */ /* 0x000fe20000010000 */
[----:B------:R-:W5:Y:S01]  /*3620*/  MUFU.EX2 R52, R52 ;  /* 0x0000003400347308 */ /* 0x000f620000000800 */
[----:B------:R-:W-:-:S02]  /*3630*/  FFMA.FTZ R178, R178, c[0x0][0x2d0], -R173 ;  /* 0x0000b400b2b27a23 */ /* 0x000fc400000108ad */
[----:B------:R-:W-:Y:S02]  /*3640*/  FADD.FTZ R57, R53, R57 ;  /* 0x0000003935397221 */ /* 0x000fe40000010000 */
[--C-:B------:R-:W-:Y:S01]  /*3650*/  FFMA.FTZ R171, R171, c[0x0][0x2d0], -R164.reuse ;  /* 0x0000b400abab7a23 */ /* 0x100fe200000108a4 */
[C---:B---3--:R-:W-:Y:S01]  /*3660*/  HMMA.16816.F32.BF16 R124, R128.reuse, R4, RZ ;  /* 0x00000004807c723c */ /* 0x048fe200000418ff */
[----:B------:R-:W-:Y:S01]  /*3670*/  FFMA.FTZ R177, R177, c[0x0][0x2d0], -R173 ;  /* 0x0000b400b1b17a23 */ /* 0x000fe200000108ad */
[----:B------:R-:W3:Y:S01]  /*3680*/  MUFU.EX2 R44, R44 ;  /* 0x0000002c002c7308 */ /* 0x000ee20000000800 */
[----:B-1----:R-:W-:Y:S01]  /*3690*/  F2FP.BF16.PACK_AB R133, R55, R56 ;  /* 0x000000383785723e */ /* 0x002fe200000010ff */
[----:B------:R-:W-:Y:S02]  /*36a0*/  FADD.FTZ R55, R56, R55 ;  /* 0x0000003738377221 */ /* 0x000fe40000010000 */
[----:B------:R-:W-:Y:S02]  /*36b0*/  FADD.FTZ R45, R45, R51 ;  /* 0x000000332d2d7221 */ /* 0x000fe40000010000 */
[----:B------:R-:W-:Y:S01]  /*36c0*/  HMMA.16816.F32.BF16 R152, R128, R150, RZ ;  /* 0x000000968098723c */ /* 0x000fe200000418ff */
[----:B------:R-:W-:Y:S01]  /*36d0*/  FFMA.FTZ R170, R170, c[0x0][0x2d0], -R164 ;  /* 0x0000b400aaaa7a23 */ /* 0x000fe200000108a4 */
[----:B------:R-:W1:Y:S01]  /*36e0*/  MUFU.EX2 R43, R43 ;  /* 0x0000002b002b7308 */ /* 0x000e620000000800 */
[----:B-----5:R-:W-:-:S02]  /*36f0*/  FADD.FTZ R55, R52, R55 ;  /* 0x0000003734377221 */ /* 0x020fc40000010000 */
[----:B------:R-:W-:Y:S02]  /*3700*/  FFMA.FTZ R174, R174, c[0x0][0x2d0], -R173 ;  /* 0x0000b400aeae7a23 */ /* 0x000fe400000108ad */
[----:B------:R-:W-:Y:S01]  /*3710*/  FADD.FTZ R47, R46, R47 ;  /* 0x0000002f2e2f7221 */ /* 0x000fe20000010000 */
[C---:B------:R-:W-:Y:S01]  /*3720*/  HMMA.16816.F32.BF16 R76, R128.reuse, R82, RZ ;  /* 0x00000052804c723c */ /* 0x040fe200000418ff */
[----:B------:R-:W-:Y:S01]  /*3730*/  FADD.FTZ R45, R50, R45 ;  /* 0x0000002d322d7221 */ /* 0x000fe20000010000 */
[C---:B---3--:R-:W-:Y:S01]  /*3740*/  F2FP.BF16.PACK_AB R135, R44.reuse, R52 ;  /* 0x000000342c87723e */ /* 0x048fe200000010ff */
[----:B------:R-:W3:Y:S01]  /*3750*/  MUFU.EX2 R38, R38 ;  /* 0x0000002600267308 */ /* 0x000ee20000000800 */
[----:B------:R-:W-:Y:S02]  /*3760*/  FADD.FTZ R55, R44, R55 ;  /* 0x000000372c377221 */ /* 0x000fe40000010000 */
[----:B------:R-:W-:Y:S02]  /*3770*/  FFMA.FTZ R169, R169, c[0x0][0x2d0], -R164 ;  /* 0x0000b400a9a97a23 */ /* 0x000fe400000108a4 */
[----:B------:R-:W-:Y:S01]  /*3780*/  HMMA.16816.F32.BF16 R144, R128, R94, RZ ;  /* 0x0000005e8090723c */ /* 0x000fe200000418ff */
[----:B------:R-:W-:-:S02]  /*3790*/  FFMA.FTZ R172, R172, c[0x0][0x2d0], -R173 ;  /* 0x0000b400acac7a23 */ /* 0x000fc400000108ad */
[----:B------:R-:W5:Y:S01]  /*37a0*/  MUFU.EX2 R3, R3 ;  /* 0x0000000300037308 */ /* 0x000f620000000800 */
[----:B------:R-:W-:Y:S02]  /*37b0*/  FADD.FTZ R47, R40, R47 ;  /* 0x0000002f282f7221 */ /* 0x000fe40000010000 */
[----:B------:R-:W-:Y:S02]  /*37c0*/  FADD.FTZ R45, R42, R45 ;  /* 0x0000002d2a2d7221 */ /* 0x000fe40000010000 */
[----:B------:R-:W-:Y:S01]  /*37d0*/  HMMA.16816.F32.BF16 R140, R128, R106, RZ ;  /* 0x0000006a808c723c */ /* 0x000fe200000418ff */
[----:B------:R-:W-:Y:S02]  /*37e0*/  FFMA.FTZ R67, R67, c[0x0][0x2d0], -R164 ;  /* 0x0000b40043437a23 */ /* 0x000fe400000108a4 */
[----:B------:R-:W-:Y:S01]  /*37f0*/  MUFU.EX2 R2, R2 ;  /* 0x0000000200027308 */ /* 0x000fe20000000800 */
[----:B-1----:R-:W-:Y:S02]  /*3800*/  FADD.FTZ R47, R43, R47 ;  /* 0x0000002f2b2f7221 */ /* 0x002fe40000010000 */
[----:B------:R-:W-:-:S02]  /*3810*/  FFMA.FTZ R190, R190, c[0x0][0x2d0], -R189 ;  /* 0x0000b400bebe7a23 */ /* 0x000fc400000108bd */
[C---:B------:R-:W-:Y:S01]  /*3820*/  HMMA.16816.F32.BF16 R136, R128.reuse, R118, RZ ;  /* 0x000000768088723c */ /* 0x040fe200000418ff */
[----:B------:R-:W-:Y:S02]  /*3830*/  FFMA.FTZ R252, R188, c[0x0][0x2d0], -R189 ;  /* 0x0000b400bcfc7a23 */ /* 0x000fe400000108bd */
[----:B------:R-:W1:Y:S01]  /*3840*/  MUFU.EX2 R41, R41 ;  /* 0x0000002900297308 */ /* 0x000e620000000800 */
[--C-:B------:R-:W-:Y:S02]  /*3850*/  FFMA.FTZ R184, R184, c[0x0][0x2d0], -R179.reuse ;  /* 0x0000b400b8b87a23 */ /* 0x100fe400000108b3 */
[--C-:B------:R-:W-:Y:S02]  /*3860*/  FFMA.FTZ R181, R181, c[0x0][0x2d0], -R179.reuse ;  /* 0x0000b400b5b57a23 */ /* 0x100fe400000108b3 */
[----:B------:R-:W-:Y:S01]  /*3870*/  HMMA.16816.F32.BF16 R128, R128, R6, RZ ;  /* 0x000000068080723c */ /* 0x000fe200000418ff */
[--C-:B------:R-:W-:Y:S02]  /*3880*/  FFMA.FTZ R183, R183, c[0x0][0x2d0], -R179.reuse ;  /* 0x0000b400b7b77a23 */ /* 0x100fe400000108b3 */
[----:B------:R-:W2:Y:S01]  /*3890*/  MUFU.EX2 R0, R0 ;  /* 0x0000000000007308 */ /* 0x000ea20000000800 */
[----:B------:R-:W-:-:S02]  /*38a0*/  FFMA.FTZ R249, R180, c[0x0][0x2d0], -R179 ;  /* 0x0000b400b4f97a23 */ /* 0x000fc400000108b3 */
[----:B---3--:R-:W-:Y:S02]  /*38b0*/  FADD.FTZ R47, R38, R47 ;  /* 0x0000002f262f7221 */ /* 0x008fe40000010000 */
[C---:B------:R-:W-:Y:S02]  /*38c0*/  HMMA.16816.F32.BF16 R120, R132.reuse, R4, RZ ;  /* 0x000000048478723c */ /* 0x040fe400000418ff */
[----:B-----5:R-:W-:Y:S01]  /*38d0*/  FADD.FTZ R47, R3, R47 ;  /* 0x0000002f032f7221 */ /* 0x020fe20000010000 */
[----:B------:R-:W3:Y:S01]  /*38e0*/  MUFU.EX2 R39, R39 ;  /* 0x0000002700277308 */ /* 0x000ee20000000800 */
[----:B-1----:R-:W-:Y:S02]  /*38f0*/  FADD.FTZ R45, R41, R45 ;  /* 0x0000002d292d7221 */ /* 0x002fe40000010000 */
[----:B------:R-:W-:Y:S01]  /*3900*/  FADD.FTZ R47, R2, R47 ;  /* 0x0000002f022f7221 */ /* 0x000fe20000010000 */
[----:B------:R-:W-:Y:S01]  /*3910*/  F2FP.BF16.PACK_AB R4, R38, R43 ;  /* 0x0000002b2604723e */ /* 0x000fe200000010ff */
[----:B------:R-:W-:Y:S03]  /*3920*/  HMMA.16816.F32.BF16 R160, R132, R148, RZ ;  /* 0x0000009484a0723c */ /* 0x000fe600000418ff */
[----:B------:R-:W1:Y:S01]  /*3930*/  MUFU.EX2 R49, R49 ;  /* 0x0000003100317308 */ /* 0x000e620000000800 */
[C---:B--2---:R-:W-:Y:S01]  /*3940*/  F2FP.BF16.PACK_AB R5, R0.reuse, R41 ;  /* 0x000000290005723e */ /* 0x044fe200000010ff */
[----:B------:R-:W-:-:S03]  /*3950*/  FADD.FTZ R45, R0, R45 ;  /* 0x0000002d002d7221 */ /* 0x000fc60000010000 */
[----:B------:R-:W-:Y:S03]  /*3960*/  HMMA.16816.F32.BF16 R68, R132, R80, RZ ;  /* 0x000000508444723c */ /* 0x000fe600000418ff */
[----:B------:R-:W2:Y:S01]  /*3970*/  MUFU.EX2 R59, R59 ;  /* 0x0000003b003b7308 */ /* 0x000ea20000000800 */
[----:B---3--:R-:W-:-:S04]  /*3980*/  FADD.FTZ R45, R39, R45 ;  /* 0x0000002d272d7221 */ /* 0x008fc80000010000 */
[----:B------:R-:W-:Y:S03]  /*3990*/  HMMA.16816.F32.BF16 R84, R132, R92, RZ ;  /* 0x0000005c8454723c */ /* 0x000fe600000418ff */
[----:B------:R-:W3:Y:S01]  /*39a0*/  MUFU.EX2 R60, R60 ;  /* 0x0000003c003c7308 */ /* 0x000ee20000000800 */
[----:B-1----:R-:W-:-:S04]  /*39b0*/  FADD.FTZ R45, R49, R45 ;  /* 0x0000002d312d7221 */ /* 0x002fc80000010000 */
[----:B------:R-:W-:Y:S03]  /*39c0*/  HMMA.16816.F32.BF16 R96, R132, R104, RZ ;  /* 0x000000688460723c */ /* 0x000fe600000418ff */
[----:B------:R-:W1:Y:S01]  /*39d0*/  MUFU.EX2 R61, R61 ;  /* 0x0000003d003d7308 */ /* 0x000e620000000800 */
[----:B--2---:R-:W-:-:S04]  /*39e0*/  FADD.FTZ R57, R59, R57 ;  /* 0x000000393b397221 */ /* 0x004fc80000010000 */
        /* <DEDUP_REMOVED lines=20> */
[----:B---3--:R-:W-:-:S03]  /*3b30*/  FADD.FTZ R55, R66, R55 ;  /* 0x0000003742377221 */ /* 0x008fc60000010000 */
[----:B------:R-:W-:Y:S02]  /*3b40*/  F2FP.BF16.PACK_AB R6, R2, R3 ;  /* 0x000000030206723e */ /* 0x000fe400000010ff */
[----:B------:R-:W-:Y:S02]  /*3b50*/  F2FP.BF16.PACK_AB R7, R49, R39 ;  /* 0x000000273107723e */ /* 0x000fe400000010ff */
[----:B------:R-:W-:Y:S01]  /*3b60*/  MUFU.EX2 R185, R185 ;  /* 0x000000b900b97308 */ /* 0x000fe20000000800 */
[----:B-1----:R-:W-:-:S04]  /*3b70*/  FADD.FTZ R47, R175, R47 ;  /* 0x0000002faf2f7221 */ /* 0x002fc80000010000 */
[----:B------:R-:W-:Y:S03]  /*3b80*/  HMMA.16816.F32.BF16 R156, R4, R24, R156 ;  /* 0x00000018049c723c */ /* 0x000fe6000004189c */
[----:B------:R-:W-:Y:S01]  /*3b90*/  MUFU.EX2 R187, R187 ;  /* 0x000000bb00bb7308 */ /* 0x000fe20000000800 */
[----:B--2---:R-:W-:-:S04]  /*3ba0*/  FADD.FTZ R47, R176, R47 ;  /* 0x0000002fb02f7221 */ /* 0x004fc80000010000 */
[C---:B------:R-:W-:Y:S03]  /*3bb0*/  HMMA.16816.F32.BF16 R72, R4.reuse, R20, R72 ;  /* 0x000000140448723c */ /* 0x040fe60000041848 */
[----:B------:R-:W-:Y:S05]  /*3bc0*/  MUFU.EX2 R186, R186 ;  /* 0x000000ba00ba7308 */ /* 0x000fea0000000800 */
[C---:B----4-:R-:W-:Y:S03]  /*3bd0*/  HMMA.16816.F32.BF16 R88, R4.reuse, R16, R88 ;  /* 0x000000100458723c */ /* 0x050fe60000041858 */
[----:B------:R-:W1:Y:S05]  /*3be0*/  MUFU.EX2 R191, R191 ;  /* 0x000000bf00bf7308 */ /* 0x000e6a0000000800 */
[C---:B------:R-:W-:Y:S03]  /*3bf0*/  HMMA.16816.F32.BF16 R100, R4.reuse, R12, R100 ;  /* 0x0000000c0464723c */ /* 0x040fe60000041864 */
[----:B------:R-:W-:Y:S05]  /*3c00*/  MUFU.EX2 R194, R194 ;  /* 0x000000c200c27308 */ /* 0x000fea0000000800 */
[----:B------:R-:W-:Y:S03]  /*3c10*/  HMMA.16816.F32.BF16 R112, R4, R8, R112 ;  /* 0x000000080470723c */ /* 0x000fe60000041870 */
[----:B------:R-:W2:Y:S01]  /*3c20*/  MUFU.EX2 R195, R195 ;  /* 0x000000c300c37308 */ /* 0x000ea20000000800 */
[----:B-1----:R-:W-:-:S04]  /*3c30*/  FADD.FTZ R57, R191, R57 ;  /* 0x00000039bf397221 */ /* 0x002fc80000010000 */
[C---:B------:R-:W-:Y:S03]  /*3c40*/  HMMA.16816.F32.BF16 R124, R4.reuse, R32, R124 ;  /* 0x00000020047c723c */ /* 0x040fe6000004187c */
[----:B------:R-:W1:Y:S05]  /*3c50*/  MUFU.EX2 R196, R196 ;  /* 0x000000c400c47308 */ /* 0x000e6a0000000800 */
[----:B------:R-:W-:Y:S03]  /*3c60*/  HMMA.16816.F32.BF16 R152, R4, R26, R152 ;  /* 0x0000001a0498723c */ /* 0x000fe60000041898 */
[----:B------:R-:W3:Y:S01]  /*3c70*/  MUFU.EX2 R197, R197 ;  /* 0x000000c500c57308 */ /* 0x000ee20000000800 */
[----:B--2---:R-:W-:-:S04]  /*3c80*/  FADD.FTZ R55, R195, R55 ;  /* 0x00000037c3377221 */ /* 0x004fc80000010000 */
[----:B------:R-:W-:Y:S03]  /*3c90*/  HMMA.16816.F32.BF16 R76, R4, R22, R76 ;  /* 0x00000016044c723c */ /* 0x000fe6000004184c */
[----:B------:R-:W2:Y:S01]  /*3ca0*/  MUFU.EX2 R198, R198 ;  /* 0x000000c600c67308 */ /* 0x000ea20000000800 */
[----:B-1----:R-:W-:-:S04]  /*3cb0*/  FADD.FTZ R55, R196, R55 ;  /* 0x00000037c4377221 */ /* 0x002fc80000010000 */
[----:B------:R-:W-:Y:S03]  /*3cc0*/  HMMA.16816.F32.BF16 R144, R4, R18, R144 ;  /* 0x000000120490723c */ /* 0x000fe60000041890 */
[----:B------:R-:W-:Y:S01]  /*3cd0*/  MUFU.EX2 R178, R178 ;  /* 0x000000b200b27308 */ /* 0x000fe20000000800 */
[----:B---3--:R-:W-:-:S04]  /*3ce0*/  FADD.FTZ R55, R197, R55 ;  /* 0x00000037c5377221 */ /* 0x008fc80000010000 */
[----:B------:R-:W-:Y:S03]  /*3cf0*/  HMMA.16816.F32.BF16 R140, R4, R14, R140 ;  /* 0x0000000e048c723c */ /* 0x000fe6000004188c */
[----:B------:R-:W1:Y:S01]  /*3d00*/  MUFU.EX2 R171, R171 ;  /* 0x000000ab00ab7308 */ /* 0x000e620000000800 */
[----:B--2---:R-:W-:-:S04]  /*3d10*/  FADD.FTZ R55, R198, R55 ;  /* 0x00000037c6377221 */ /* 0x004fc80000010000 */
[C---:B------:R-:W-:Y:S03]  /*3d20*/  HMMA.16816.F32.BF16 R136, R4.reuse, R10, R136 ;  /* 0x0000000a0488723c */ /* 0x040fe60000041888 */
[----:B------:R-:W-:Y:S05]  /*3d30*/  MUFU.EX2 R177, R177 ;  /* 0x000000b100b17308 */ /* 0x000fea0000000800 */
[----:B------:R-:W-:Y:S03]  /*3d40*/  HMMA.16816.F32.BF16 R128, R4, R34, R128 ;  /* 0x000000220480723c */ /* 0x000fe60000041880 */
[----:B------:R-:W2:Y:S01]  /*3d50*/  MUFU.EX2 R170, R170 ;  /* 0x000000aa00aa7308 */ /* 0x000ea20000000800 */
[----:B-1----:R-:W-:-:S03]  /*3d60*/  FADD.FTZ R55, R171, R55 ;  /* 0x00000037ab377221 */ /* 0x002fc60000010000 */
[----:B------:R-:W-:Y:S02]  /*3d70*/  F2FP.BF16.PACK_AB R4, R60, R59 ;  /* 0x0000003b3c04723e */ /* 0x000fe400000010ff */
[----:B------:R-:W-:Y:S02]  /*3d80*/  F2FP.BF16.PACK_AB R5, R63, R64 ;  /* 0x000000403f05723e */ /* 0x000fe400000010ff */
[----:B------:R-:W-:Y:S01]  /*3d90*/  F2FP.BF16.PACK_AB R6, R62, R61 ;  /* 0x0000003d3e06723e */ /* 0x000fe200000010ff */
[----:B------:R-:W-:Y:S01]  /*3da0*/  MUFU.EX2 R174, R174 ;  /* 0x000000ae00ae7308 */ /* 0x000fe20000000800 */
[----:B------:R-:W-:Y:S01]  /*3db0*/  F2FP.BF16.PACK_AB R7, R66, R65 ;  /* 0x000000414207723e */ /* 0x000fe200000010ff */
[----:B--2---:R-:W-:-:S06]  /*3dc0*/  FADD.FTZ R55, R170, R55 ;  /* 0x00000037aa377221 */ /* 0x004fcc0000010000 */
[C---:B------:R-:W-:Y:S01]  /*3dd0*/  HMMA.16816.F32.BF16 R120, R4.reuse, R32, R120 ;  /* 0x000000200478723c */ /* 0x040fe20000041878 */
[----:B------:R-:W1:Y:S06]  /*3de0*/  MUFU.EX2 R169, R169 ;  /* 0x000000a900a97308 */ /* 0x000e6c0000000800 */
[--C-:B------:R-:W-:Y:S01]  /*3df0*/  FFMA.FTZ R32, R182, c[0x0][0x2d0], -R189.reuse ;  /* 0x0000b400b6207a23 */ /* 0x100fe200000108bd */
[----:B------:R-:W-:Y:S01]  /*3e00*/  HMMA.16816.F32.BF16 R160, R4, R24, R160 ;  /* 0x0000001804a0723c */ /* 0x000fe200000418a0 */
[----:B------:R-:W-:Y:S01]  /*3e10*/  FFMA.FTZ R33, R30, c[0x0][0x2d0], -R189 ;  /* 0x0000b4001e217a23 */ /* 0x000fe200000108bd */
[----:B------:R-:W-:Y:S01]  /*3e20*/  MUFU.EX2 R172, R172 ;  /* 0x000000ac00ac7308 */ /* 0x000fe20000000800 */
[----:B------:R-:W-:-:S02]  /*3e30*/  FFMA.FTZ R182, R29, c[0x0][0x2d0], -R179 ;  /* 0x0000b4001db67a23 */ /* 0x000fc400000108b3 */
[----:B------:R-:W2:Y:S03]  /*3e40*/  LDSM.16.MT88.4 R28, [R225+0x900] ;  /* 0x00090000e11c783b */ /* 0x000ea60000004200 */
[C---:B------:R-:W-:Y:S01]  /*3e50*/  HMMA.16816.F32.BF16 R68, R4.reuse, R20, R68 ;  /* 0x000000140444723c */ /* 0x040fe20000041844 */
[----:B-1----:R-:W-:Y:S01]  /*3e60*/  FADD.FTZ R55, R169, R55 ;  /* 0x00000037a9377221 */ /* 0x002fe20000010000 */
[----:B------:R-:W1:Y:S06]  /*3e70*/  MUFU.EX2 R32, R32 ;  /* 0x0000002000207308 */ /* 0x000e6c0000000800 */
[C---:B------:R-:W-:Y:S02]  /*3e80*/  HMMA.16816.F32.BF16 R84, R4.reuse, R16, R84 ;  /* 0x000000100454723c */ /* 0x040fe40000041854 */
[----:B------:R-:W3:Y:S06]  /*3e90*/  MUFU.EX2 R33, R33 ;  /* 0x0000002100217308 */ /* 0x000eec0000000800 */
[----:B------:R-:W-:Y:S02]  /*3ea0*/  HMMA.16816.F32.BF16 R96, R4, R12, R96 ;  /* 0x0000000c0460723c */ /* 0x000fe40000041860 */
[----:B------:R-:W4:Y:S01]  /*3eb0*/  MUFU.EX2 R182, R182 ;  /* 0x000000b600b67308 */ /* 0x000f220000000800 */
[----:B-1----:R-:W-:-:S05]  /*3ec0*/  FADD.FTZ R47, R32, R47 ;  /* 0x0000002f202f7221 */ /* 0x002fca0000010000 */
[----:B------:R-:W-:Y:S02]  /*3ed0*/  HMMA.16816.F32.BF16 R108, R4, R8, R108 ;  /* 0x00000008046c723c */ /* 0x000fe4000004186c */
[----:B------:R-:W1:Y:S01]  /*3ee0*/  MUFU.EX2 R67, R67 ;  /* 0x0000004300437308 */ /* 0x000e620000000800 */
[----:B---3--:R-:W-:-:S05]  /*3ef0*/  FADD.FTZ R47, R33, R47 ;  /* 0x0000002f212f7221 */ /* 0x008fca0000010000 */
[----:B------:R-:W-:Y:S01]  /*3f00*/  HMMA.16816.F32.BF16 R148, R4, R26, R148 ;  /* 0x0000001a0494723c */ /* 0x000fe20000041894 */
[----:B------:R-:W3:Y:S01]  /*3f10*/  LDSM.16.MT88.4 R24, [R223+0x900] ;  /* 0x00090000df18783b */ /* 0x000ee20000004200 */
[----:B------:R-:W5:Y:S01]  /*3f20*/  MUFU.EX2 R193, R193 ;  /* 0x000000c100c17308 */ /* 0x000f620000000800 */
[----:B----4-:R-:W-:-:S04]  /*3f30*/  FADD.FTZ R45, R182, R45 ;  /* 0x0000002db62d7221 */ /* 0x010fc80000010000 */
[----:B------:R-:W-:Y:S01]  /*3f40*/  FADD.FTZ R45, R185, R45 ;  /* 0x0000002db92d7221 */ /* 0x000fe20000010000 */
[----:B------:R-:W-:Y:S01]  /*3f50*/  HMMA.16816.F32.BF16 R80, R4, R22, R80 ;  /* 0x000000160450723c */ /* 0x000fe20000041850 */
[----:B------:R-:W4:Y:S01]  /*3f60*/  LDSM.16.MT88.4 R20, [R225+0x1900] ;  /* 0x00190000e114783b */ /* 0x000f220000004200 */
[----:B------:R-:W2:Y:S01]  /*3f70*/  MUFU.EX2 R192, R192 ;  /* 0x000000c000c07308 */ /* 0x000ea20000000800 */
[----:B-1----:R-:W-:Y:S02]  /*3f80*/  FADD.FTZ R0, R67, R55 ;  /* 0x0000003743007221 */ /* 0x002fe40000010000 */
[----:B------:R-:W-:-:S03]  /*3f90*/  FADD.FTZ R45, R187, R45 ;  /* 0x0000002dbb2d7221 */ /* 0x000fc60000010000 */
[----:B------:R-:W-:Y:S01]  /*3fa0*/  HMMA.16816.F32.BF16 R92, R4, R18, R92 ;  /* 0x00000012045c723c */ /* 0x000fe2000004185c */
[----:B------:R-:W1:Y:S01]  /*3fb0*/  LDSM.16.MT88.4 R16, [R223+0x1900] ;  /* 0x00190000df10783b */ /* 0x000e620000004200 */
[----:B------:R-:W3:Y:S01]  /*3fc0*/  MUFU.EX2 R190, R190 ;  /* 0x000000be00be7308 */ /* 0x000ee20000000800 */
[----:B------:R-:W-:Y:S02]  /*3fd0*/  FADD.FTZ R45, R186, R45 ;  /* 0x0000002dba2d7221 */ /* 0x000fe40000010000 */
[----:B-----5:R-:W-:-:S03]  /*3fe0*/  FADD.FTZ R47, R193, R47 ;  /* 0x0000002fc12f7221 */ /* 0x020fc60000010000 */
[----:B------:R-:W-:Y:S01]  /*3ff0*/  HMMA.16816.F32.BF16 R104, R4, R14, R104 ;  /* 0x0000000e0468723c */ /* 0x000fe20000041868 */
[----:B------:R-:W5:Y:S01]  /*4000*/  LDSM.16.MT88.4 R12, [R225+0x2900] ;  /* 0x00290000e10c783b */ /* 0x000f620000004200 */
[----:B------:R-:W-:Y:S01]  /*4010*/  MUFU.EX2 R252, R252 ;  /* 0x000000fc00fc7308 */ /* 0x000fe20000000800 */
[----:B--2---:R-:W-:-:S05]  /*4020*/  FADD.FTZ R47, R192, R47 ;  /* 0x0000002fc02f7221 */ /* 0x004fca0000010000 */
[----:B------:R-:W-:Y:S01]  /*4030*/  HMMA.16816.F32.BF16 R116, R4, R10, R116 ;  /* 0x0000000a0474723c */ /* 0x000fe20000041874 */
[----:B------:R-:W2:Y:S01]  /*4040*/  LDSM.16.MT88.4 R8, [R223+0x2900] ;  /* 0x00290000df08783b */ /* 0x000ea20000004200 */
[----:B------:R-:W4:Y:S01]  /*4050*/  MUFU.EX2 R184, R184 ;  /* 0x000000b800b87308 */ /* 0x000f220000000800 */
[----:B---3--:R-:W-:-:S05]  /*4060*/  FADD.FTZ R47, R190, R47 ;  /* 0x0000002fbe2f7221 */ /* 0x008fca0000010000 */
[----:B------:R-:W-:Y:S02]  /*4070*/  HMMA.16816.F32.BF16 R132, R4, R34, R132 ;  /* 0x000000220484723c */ /* 0x000fe40000041884 */
[----:B------:R-:W3:Y:S05]  /*4080*/  MUFU.EX2 R34, R200 ;  /* 0x000000c800227308 */ /* 0x000eea0000000800 */
[----:B------:R-:W-:Y:S01]  /*4090*/  FFMA.FTZ R35, R199, c[0x0][0x2d0], -R173 ;  /* 0x0000b400c7237a23 */ /* 0x000fe200000108ad */
[----:B------:R-:W-:Y:S02]  /*40a0*/  F2FP.BF16.PACK_AB R4, R176, R175 ;  /* 0x000000afb004723e */ /* 0x000fe400000010ff */
[----:B------:R-:W-:Y:S01]  /*40b0*/  F2FP.BF16.PACK_AB R5, R185, R182 ;  /* 0x000000b6b905723e */ /* 0x000fe200000010ff */
[----:B------:R-:W1:Y:S01]  /*40c0*/  MUFU.EX2 R181, R181 ;  /* 0x000000b500b57308 */ /* 0x000e620000000800 */
[----:B------:R-:W-:Y:S01]  /*40d0*/  F2FP.BF16.PACK_AB R6, R33, R32 ;  /* 0x000000202106723e */ /* 0x000fe200000010ff */
[----:B----4-:R-:W-:Y:S01]  /*40e0*/  FADD.FTZ R45, R184, R45 ;  /* 0x0000002db82d7221 */ /* 0x010fe20000010000 */
[----:B------:R-:W-:Y:S01]  /*40f0*/  F2FP.BF16.PACK_AB R7, R186, R187 ;  /* 0x000000bbba07723e */ /* 0x000fe200000010ff */
[----:B---3--:R-:W-:-:S04]  /*4100*/  FADD.FTZ R57, R34, R57 ;  /* 0x0000003922397221 */ /* 0x008fc80000010000 */
[----:B------:R-:W3:Y:S02]  /*4110*/  MUFU.EX2 R35, R35 ;  /* 0x0000002300237308 */ /* 0x000ee40000000800 */
[C---:B------:R-:W-:Y:S06]  /*4120*/  HMMA.16816.F32.BF16 R156, R4.reuse, R28, R156 ;  /* 0x0000001c049c723c */ /* 0x040fec000004189c */
[----:B------:R-:W4:Y:S01]  /*4130*/  MUFU.EX2 R183, R183 ;  /* 0x000000b700b77308 */ /* 0x000f220000000800 */
[----:B-1----:R-:W-:Y:S01]  /*4140*/  FADD.FTZ R45, R181, R45 ;  /* 0x0000002db52d7221 */ /* 0x002fe20000010000 */
[----:B------:R-:W-:Y:S01]  /*4150*/  HMMA.16816.F32.BF16 R72, R4, R24, R72 ;  /* 0x000000180448723c */ /* 0x000fe20000041848 */
[----:B---3--:R-:W-:-:S05]  /*4160*/  FADD.FTZ R57, R35, R57 ;  /* 0x0000003923397221 */ /* 0x008fca0000010000 */
[----:B------:R-:W1:Y:S02]  /*4170*/  MUFU.EX2 R249, R249 ;  /* 0x000000f900f97308 */ /* 0x000e640000000800 */
[----:B------:R-:W-:Y:S01]  /*4180*/  HMMA.16816.F32.BF16 R88, R4, R20, R88 ;  /* 0x000000140458723c */ /* 0x000fe20000041858 */
[----:B------:R-:W-:-:S04]  /*4190*/  FADD.FTZ R57, R194, R57 ;  /* 0x00000039c2397221 */ /* 0x000fc80000010000 */
[----:B------:R-:W-:-:S03]  /*41a0*/  FADD.FTZ R57, R178, R57 ;  /* 0x00000039b2397221 */ /* 0x000fc60000010000 */
[----:B------:R-:W-:Y:S01]  /*41b0*/  HMMA.16816.F32.BF16 R100, R4, R16, R100 ;  /* 0x000000100464723c */ /* 0x000fe20000041864 */
[----:B----4-:R-:W-:Y:S02]  /*41c0*/  FADD.FTZ R45, R183, R45 ;  /* 0x0000002db72d7221 */ /* 0x010fe40000010000 */
[----:B------:R-:W-:-:S04]  /*41d0*/  FADD.FTZ R57, R177, R57 ;  /* 0x00000039b1397221 */ /* 0x000fc80000010000 */
[----:B------:R-:W-:Y:S01]  /*41e0*/  FADD.FTZ R57, R174, R57 ;  /* 0x00000039ae397221 */ /* 0x000fe20000010000 */
[----:B-----5:R-:W-:Y:S03]  /*41f0*/  HMMA.16816.F32.BF16 R112, R4, R12, R112 ;  /* 0x0000000c0470723c */ /* 0x020fe60000041870 */
[----:B------:R-:W-:-:S05]  /*4200*/  FADD.FTZ R2, R172, R57 ;  /* 0x00000039ac027221 */ /* 0x000fca0000010000 */
[C---:B--2---:R-:W-:Y:S01]  /*4210*/  HMMA.16816.F32.BF16 R124, R4.reuse, R8, R124 ;  /* 0x00000008047c723c */ /* 0x044fe2000004187c */
[----:B------:R-:W-:Y:S04]  /*4220*/  STL [R1+0x4], R2 ;  /* 0x0000040201007387 */ /* 0x000fe80000100800 */
[----:B------:R-:W-:Y:S03]  /*4230*/  STL [R1], R0 ;  /* 0x0000000001007387 */ /* 0x000fe60000100800 */
[C---:B------:R-:W-:Y:S08]  /*4240*/  HMMA.16816.F32.BF16 R152, R4.reuse, R30, R152 ;  /* 0x0000001e0498723c */ /* 0x040ff00000041898 */
[C---:B------:R-:W-:Y:S08]  /*4250*/  HMMA.16816.F32.BF16 R76, R4.reuse, R26, R76 ;  /* 0x0000001a044c723c */ /* 0x040ff0000004184c */
[C---:B------:R-:W-:Y:S08]  /*4260*/  HMMA.16816.F32.BF16 R144, R4.reuse, R22, R144 ;  /* 0x000000160490723c */ /* 0x040ff00000041890 */
[C---:B------:R-:W-:Y:S08]  /*4270*/  HMMA.16816.F32.BF16 R140, R4.reuse, R18, R140 ;  /* 0x00000012048c723c */ /* 0x040ff0000004188c */
[C---:B------:R-:W-:Y:S08]  /*4280*/  HMMA.16816.F32.BF16 R136, R4.reuse, R14, R136 ;  /* 0x0000000e0488723c */ /* 0x040ff00000041888 */
[----:B------:R-:W-:Y:S07]  /*4290*/  HMMA.16816.F32.BF16 R128, R4, R10, R128 ;  /* 0x0000000a0480723c */ /* 0x000fee0000041880 */
[----:B------:R-:W-:-:S02]  /*42a0*/  F2FP.BF16.PACK_AB R4, R34, R191 ;  /* 0x000000bf2204723e */ /* 0x000fc400000010ff */
[----:B------:R-:W-:Y:S02]  /*42b0*/  F2FP.BF16.PACK_AB R5, R196, R195 ;  /* 0x000000c3c405723e */ /* 0x000fe400000010ff */
[----:B------:R-:W-:Y:S02]  /*42c0*/  F2FP.BF16.PACK_AB R6, R194, R35 ;  /* 0x00000023c206723e */ /* 0x000fe400000010ff */
[----:B------:R-:W-:-:S07]  /*42d0*/  F2FP.BF16.PACK_AB R7, R198, R197 ;  /* 0x000000c5c607723e */ /* 0x000fce00000010ff */
[C---:B------:R-:W-:Y:S08]  /*42e0*/  HMMA.16816.F32.BF16 R160, R4.reuse, R28, R160 ;  /* 0x0000001c04a0723c */ /* 0x040ff000000418a0 */
[C---:B------:R-:W-:Y:S01]  /*42f0*/  HMMA.16816.F32.BF16 R148, R4.reuse, R30, R148 ;  /* 0x0000001e0494723c */ /* 0x040fe20000041894 */
[----:B------:R-:W2:Y:S07]  /*4300*/  LDSM.16.MT88.4 R28, [R225+0xd00] ;  /* 0x000d0000e11c783b */ /* 0x000eae0000004200 */
[C---:B------:R-:W-:Y:S08]  /*4310*/  HMMA.16816.F32.BF16 R68, R4.reuse, R24, R68 ;  /* 0x000000180444723c */ /* 0x040ff00000041844 */
[C---:B------:R-:W-:Y:S01]  /*4320*/  HMMA.16816.F32.BF16 R80, R4.reuse, R26, R80 ;  /* 0x0000001a0450723c */ /* 0x040fe20000041850 */
[----:B------:R-:W3:Y:S07]  /*4330*/  LDSM.16.MT88.4 R24, [R223+0xd00] ;  /* 0x000d0000df18783b */ /* 0x000eee0000004200 */
[C---:B------:R-:W-:Y:S08]  /*4340*/  HMMA.16816.F32.BF16 R84, R4.reuse, R20, R84 ;  /* 0x000000140454723c */ /* 0x040ff00000041854 */
[C---:B------:R-:W-:Y:S01]  /*4350*/  HMMA.16816.F32.BF16 R92, R4.reuse, R22, R92 ;  /* 0x00000016045c723c */ /* 0x040fe2000004185c */
[----:B------:R-:W4:Y:S07]  /*4360*/  LDSM.16.MT88.4 R20, [R225+0x1d00] ;  /* 0x001d0000e114783b */ /* 0x000f2e0000004200 */
[C---:B------:R-:W-:Y:S08]  /*4370*/  HMMA.16816.F32.BF16 R96, R4.reuse, R16, R96 ;  /* 0x000000100460723c */ /* 0x040ff00000041860 */
[C---:B------:R-:W-:Y:S01]  /*4380*/  HMMA.16816.F32.BF16 R104, R4.reuse, R18, R104 ;  /* 0x000000120468723c */ /* 0x040fe20000041868 */
[----:B------:R-:W5:Y:S07]  /*4390*/  LDSM.16.MT88.4 R16, [R223+0x1d00] ;  /* 0x001d0000df10783b */ /* 0x000f6e0000004200 */
[C---:B------:R-:W-:Y:S08]  /*43a0*/  HMMA.16816.F32.BF16 R108, R4.reuse, R12, R108 ;  /* 0x0000000c046c723c */ /* 0x040ff0000004186c */
[C---:B------:R-:W-:Y:S01]  /*43b0*/  HMMA.16816.F32.BF16 R116, R4.reuse, R14, R116 ;  /* 0x0000000e0474723c */ /* 0x040fe20000041874 */
[----:B------:R-:W3:Y:S07]  /*43c0*/  LDSM.16.MT88.4 R12, [R225+0x2d00] ;  /* 0x002d0000e10c783b */ /* 0x000eee0000004200 */
[C---:B------:R-:W-:Y:S08]  /*43d0*/  HMMA.16816.F32.BF16 R120, R4.reuse, R8, R120 ;  /* 0x000000080478723c */ /* 0x040ff00000041878 */
[----:B------:R-:W-:Y:S01]  /*43e0*/  HMMA.16816.F32.BF16 R132, R4, R10, R132 ;  /* 0x0000000a0484723c */ /* 0x000fe20000041884 */
[----:B------:R-:W4:Y:S06]  /*43f0*/  LDSM.16.MT88.4 R8, [R223+0x2d00] ;  /* 0x002d0000df08783b */ /* 0x000f2c0000004200 */
[----:B------:R-:W-:-:S02]  /*4400*/  F2FP.BF16.PACK_AB R4, R192, R193 ;  /* 0x000000c1c004723e */ /* 0x000fc400000010ff */
[----:B------:R-:W-:Y:S02]  /*4410*/  F2FP.BF16.PACK_AB R5, R181, R184 ;  /* 0x000000b8b505723e */ /* 0x000fe400000010ff */
[C---:B------:R-:W-:Y:S01]  /*4420*/  F2FP.BF16.PACK_AB R6, R252.reuse, R190 ;  /* 0x000000befc06723e */ /* 0x040fe200000010ff */
[----:B------:R-:W-:Y:S01]  /*4430*/  FADD.FTZ R252, R252, R47 ;  /* 0x0000002ffcfc7221 */ /* 0x000fe20000010000 */
[C---:B-1----:R-:W-:Y:S01]  /*4440*/  F2FP.BF16.PACK_AB R7, R249.reuse, R183 ;  /* 0x000000b7f907723e */ /* 0x042fe200000010ff */
[----:B------:R-:W-:-:S06]  /*4450*/  FADD.FTZ R249, R249, R45 ;  /* 0x0000002df9f97221 */ /* 0x000fcc0000010000 */
[C---:B--2---:R-:W-:Y:S08]  /*4460*/  HMMA.16816.F32.BF16 R156, R4.reuse, R28, R156 ;  /* 0x0000001c049c723c */ /* 0x044ff0000004189c */
[C---:B------:R-:W-:Y:S08]  /*4470*/  HMMA.16816.F32.BF16 R152, R4.reuse, R30, R152 ;  /* 0x0000001e0498723c */ /* 0x040ff00000041898 */
[C---:B---3--:R-:W-:Y:S08]  /*4480*/  HMMA.16816.F32.BF16 R72, R4.reuse, R24, R72 ;  /* 0x000000180448723c */ /* 0x048ff00000041848 */
[C---:B------:R-:W-:Y:S08]  /*4490*/  HMMA.16816.F32.BF16 R76, R4.reuse, R26, R76 ;  /* 0x0000001a044c723c */ /* 0x040ff0000004184c */
[C---:B----4-:R-:W-:Y:S08]  /*44a0*/  HMMA.16816.F32.BF16 R88, R4.reuse, R20, R88 ;  /* 0x000000140458723c */ /* 0x050ff00000041858 */
[C---:B------:R-:W-:Y:S08]  /*44b0*/  HMMA.16816.F32.BF16 R144, R4.reuse, R22, R144 ;  /* 0x000000160490723c */ /* 0x040ff00000041890 */
[C---:B-----5:R-:W-:Y:S08]  /*44c0*/  HMMA.16816.F32.BF16 R100, R4.reuse, R16, R100 ;  /* 0x000000100464723c */ /* 0x060ff00000041864 */
        /* <DEDUP_REMOVED lines=21> */
[----:B------:R-:W-:Y:S07]  /*4620*/  @P0 BRA `(.L_x_2) ;  /* 0x0000343000000947 */ /* 0x000fee0003800000 */
[----:B------:R-:W-:Y:S01]  /*4630*/  SHF.R.S32.HI R246, RZ, 0x1f, R237 ;  /* 0x0000001ffff67819 */ /* 0x000fe200000114ed */
[----:B------:R-:W-:Y:S01]  /*4640*/  IMAD.MOV.U32 R3, RZ, RZ, R167 ;  /* 0x000000ffff037224 */ /* 0x000fe200078e00a7 */
[----:B------:R-:W-:Y:S01]  /*4650*/  SHF.R.S32.HI R248, RZ, 0x1f, R236 ;  /* 0x0000001ffff87819 */ /* 0x000fe200000114ec */
[----:B------:R-:W-:Y:S01]  /*4660*/  IMAD.MOV.U32 R164, RZ, RZ, R168 ;  /* 0x000000ffffa47224 */ /* 0x000fe200078e00a8 */
[----:B------:R-:W-:Y:S01]  /*4670*/  LEA.HI R246, R246, R237, RZ, 0x3 ;  /* 0x000000edf6f67211 */ /* 0x000fe200078f18ff */
[----:B------:R-:W-:Y:S01]  /*4680*/  IMAD.MOV.U32 R0, RZ, RZ, R165 ;  /* 0x000000ffff007224 */ /* 0x000fe200078e00a5 */
[----:B------:R-:W-:Y:S01]  /*4690*/  LEA.HI R248, R248, R236, RZ, 0x3 ;  /* 0x000000ecf8f87211 */ /* 0x000fe200078f18ff */
[----:B------:R-:W-:Y:S01]  /*46a0*/  IMAD.MOV.U32 R2, RZ, RZ, R166 ;  /* 0x000000ffff027224 */ /* 0x000fe200078e00a6 */
[----:B------:R-:W-:Y:S01]  /*46b0*/  LOP3.LUT R246, R246, 0xfffffff8, RZ, 0xc0, !PT ;  /* 0xfffffff8f6f67812 */ /* 0x000fe200078ec0ff */
[----:B------:R-:W-:Y:S01]  /*46c0*/  IMAD.WIDE R250, R37, 0x2, RZ ;  /* 0x0000000225fa7825 */ /* 0x000fe200078e02ff */
[----:B------:R-:W-:Y:S01]  /*46d0*/  LOP3.LUT R248, R248, 0xfffffff8, RZ, 0xc0, !PT ;  /* 0xfffffff8f8f87812 */ /* 0x000fe200078ec0ff */
[----:B------:R-:W-:Y:S01]  /*46e0*/  UIADD3 UR7, UR7, -0x2, URZ ;  /* 0xfffffffe07077890 */ /* 0x000fe2000fffe03f */
[----:B------:R-:W-:-:S02]  /*46f0*/  SHF.R.S32.HI R245, RZ, 0x1f, R246 ;  /* 0x0000001ffff57819 */ /* 0x000fc400000114f6 */
[----:B------:R-:W-:Y:S02]  /*4700*/  SHF.R.S32.HI R247, RZ, 0x1f, R248 ;  /* 0x0000001ffff77819 */ /* 0x000fe400000114f8 */
[----:B------:R-:W-:Y:S01]  /*4710*/  SEL R243, RZ, 0x10, P3 ;  /* 0x00000010fff37807 */ /* 0x000fe20001800000 */
[----:B------:R-:W-:Y:S01]  /*4720*/  IMAD.SHL.U32 R244, R233, 0x2, RZ ;  /* 0x00000002e9f47824 */ /* 0x000fe200078e00ff */
[----:B------:R-:W-:Y:S02]  /*4730*/  SEL R242, RZ, 0x10, P4 ;  /* 0x00000010fff27807 */ /* 0x000fe40002000000 */
[----:B------:R-:W-:Y:S02]  /*4740*/  SEL R4, RZ, 0x10, P5 ;  /* 0x00000010ff047807 */ /* 0x000fe40002800000 */
[----:B------:R-:W-:Y:S02]  /*4750*/  IADD3 R241, -R243, 0x10, RZ ;  /* 0x00000010f3f17810 */ /* 0x000fe40007ffe1ff */
[----:B------:R-:W-:Y:S02]  /*4760*/  IADD3 R240, -R242, 0x10, RZ ;  /* 0x00000010f2f07810 */ /* 0x000fe40007ffe1ff */
[----:B------:R-:W-:-:S02]  /*4770*/  IADD3 R239, -R4, 0x10, RZ ;  /* 0x0000001004ef7810 */ /* 0x000fc40007ffe1ff */
[C---:B------:R-:W-:Y:S01]  /*4780*/  SHF.L.U64.HI R245, R246.reuse, 0x1, R245 ;  /* 0x00000001f6f57819 */ /* 0x040fe200000102f5 */
[----:B------:R-:W-:Y:S01]  /*4790*/  IMAD.SHL.U32 R246, R246, 0x2, RZ ;  /* 0x00000002f6f67824 */ /* 0x000fe200078e00ff */
[C---:B------:R-:W-:Y:S01]  /*47a0*/  SHF.L.U64.HI R247, R248.reuse, 0x1, R247 ;  /* 0x00000001f8f77819 */ /* 0x040fe200000102f7 */
[----:B------:R-:W-:Y:S01]  /*47b0*/  IMAD.SHL.U32 R248, R248, 0x2, RZ ;  /* 0x00000002f8f87824 */ /* 0x000fe200078e00ff */
[----:B------:R-:W-:Y:S02]  /*47c0*/  ISETP.NE.U32.AND P1, PT, R243, RZ, PT ;  /* 0x000000fff300720c */ /* 0x000fe40003f25070 */
[----:B------:R-:W-:Y:S02]  /*47d0*/  ISETP.NE.U32.AND P0, PT, R242, RZ, PT ;  /* 0x000000fff200720c */ /* 0x000fe40003f05070 */
[----:B------:R-:W-:Y:S02]  /*47e0*/  LOP3.LUT R241, R241, 0xf, RZ, 0xc0, !PT ;  /* 0x0000000ff1f17812 */ /* 0x000fe400078ec0ff */
[----:B------:R-:W-:-:S02]  /*47f0*/  LOP3.LUT R240, R240, 0xf, RZ, 0xc0, !PT ;  /* 0x0000000ff0f07812 */ /* 0x000fc400078ec0ff */
[----:B------:R-:W-:Y:S02]  /*4800*/  LOP3.LUT R239, R239, 0xf, RZ, 0xc0, !PT ;  /* 0x0000000fefef7812 */ /* 0x000fe400078ec0ff */
[----:B------:R-:W-:Y:S01]  /*4810*/  ISETP.NE.U32.AND P6, PT, R4, RZ, PT ;  /* 0x000000ff0400720c */ /* 0x000fe20003fc5070 */
[----:B------:R-:W-:Y:S05]  /*4820*/  BRA `(.L_x_3) ;  /* 0x0000033000007947 */ /* 0x000fea0003800000 */
.L_x_5:
[----:B------:R-:W-:Y:S01]  /*4830*/  ULEA UR4, UR7, UR10, 0x6 ;  /* 0x0000000a07047291 */ /* 0x000fe2000f8e303f */
[----:B------:R-:W-:Y:S01]  /*4840*/  ISETP.NE.AND P1, PT, R229, 0x1, PT ;  /* 0x00000001e500780c */ /* 0x000fe20003f25270 */
[----:B------:R-:W-:Y:S04]  /*4850*/  IMAD.MOV.U32 R230, RZ, RZ, RZ ;  /* 0x000000ffffe67224 */ /* 0x000fe800078e00ff */
[----:B------:R-:W-:Y:S05]  /*4860*/  IMAD.U32 R231, RZ, RZ, UR4 ;  /* 0x00000004ffe77e24 */ /* 0x000fea000f8e00ff */
[----:B------:R-:W-:Y:S05]  /*4870*/  IADD3 R231, R231, -0x40, R235 ;  /* 0xffffffc0e7e77810 */ /* 0x000fea0007ffe0eb */
[----:B------:R-:W-:Y:S04]  /*4880*/  @P1 IMAD.HI.U32 R166, R231, c[0x0][0x2bc], RZ ;  /* 0x0000af00e7a61a27 */ /* 0x000fe800078e00ff */
[----:B------:R-:W-:Y:S01]  /*4890*/  IMAD.MOV.U32 R165, RZ, RZ, R231 ;  /* 0x000000ffffa57224 */ /* 0x000fe200078e00e7 */
[----:B------:R-:W-:Y:S04]  /*48a0*/  @P1 SHF.R.U32.HI R165, RZ, c[0x0][0x2c0], R166 ;  /* 0x0000b000ffa51a19 */ /* 0x000fe800000116a6 */
[C---:B------:R-:W-:Y:S04]  /*48b0*/  @!P2 IADD3 R167, P0, R165.reuse, UR14, RZ ;  /* 0x0000000ea5a7ac10 */ /* 0x040fe8000ff1e0ff */
[----:B------:R-:W-:Y:S01]  /*48c0*/  @!P2 LEA.HI.X.SX32 R166, R165, UR11, 0x1, P0 ;  /* 0x0000000ba5a6ac11 */ /* 0x000fe200080f0eff */
[----:B------:R-:W-:Y:S01]  /*48d0*/  IMAD.MOV R165, RZ, RZ, -R165 ;  /* 0x000000ffffa57224 */ /* 0x000fe200078e0aa5 */
[----:B------:R-:W-:Y:S03]  /*48e0*/  @!P2 LEA R168, P0, R167, c[0x0][0x2a0], 0x2 ;  /* 0x0000a800a7a8aa11 */ /* 0x000fe600078010ff */
[----:B------:R-:W-:Y:S01]  /*48f0*/  IMAD R231, R165, c[0x0][0x2b8], R231 ;  /* 0x0000ae00a5e77a24 */ /* 0x000fe200078e02e7 */
[----:B------:R-:W-:Y:S04]  /*4900*/  @!P2 LEA.HI.X R169, R167, c[0x0][0x2a4], R166, 0x2, P0 ;  /* 0x0000a900a7a9aa11 */ /* 0x000fe800000f14a6 */
[----:B------:R-:W-:Y:S01]  /*4910*/  SHF.R.S32.HI R165, RZ, 0x1f, R231 ;  /* 0x0000001fffa57819 */ /* 0x000fe200000114e7 */
[----:B------:R1:W2:Y:S04]  /*4920*/  @!P2 LDG.E R230, [R168.64] ;  /* 0x0000000ca8e6a981 */ /* 0x0002a8000c1e1900 */
[----:B------:R-:W-:Y:S04]  /*4930*/  IMAD R165, R165, c[0x0][0x1e0], RZ ;  /* 0x00007800a5a57a24 */ /* 0x000fe800078e02ff */
[C---:B------:R-:W-:Y:S02]  /*4940*/  IMAD R165, R231.reuse, c[0x0][0x1e4], R165 ;  /* 0x00007900e7a57a24 */ /* 0x040fe400078e02a5 */
[----:B-1----:R-:W-:Y:S04]  /*4950*/  IMAD.WIDE.U32 R168, R231, c[0x0][0x1e0], RZ ;  /* 0x00007800e7a87a25 */ /* 0x002fe800078e00ff */
[----:B------:R-:W-:Y:S01]  /*4960*/  IMAD.IADD R169, R169, 0x1, R165 ;  /* 0x00000001a9a97824 */ /* 0x000fe200078e02a5 */
[----:B--2---:R-:W-:Y:S03]  /*4970*/  SHF.R.S32.HI R165, RZ, 0x1f, R230 ;  /* 0x0000001fffa57819 */ /* 0x004fe600000114e6 */
[----:B------:R-:W-:Y:S04]  /*4980*/  IMAD.WIDE.U32 R168, R230, c[0x0][0x1f0], R168 ;  /* 0x00007c00e6a87a25 */ /* 0x000fe800078e00a8 */
[----:B------:R-:W-:Y:S01]  /*4990*/  IMAD R165, R165, c[0x0][0x1f0], RZ ;  /* 0x00007c00a5a57a24 */ /* 0x000fe200078e02ff */
[----:B------:R-:W-:Y:S03]  /*49a0*/  IADD3 R167, P0, R168, UR18, RZ ;  /* 0x00000012a8a77c10 */ /* 0x000fe6000ff1e0ff */
[----:B------:R-:W-:Y:S05]  /*49b0*/  IMAD R165, R230, c[0x0][0x1f4], R165 ;  /* 0x00007d00e6a57a24 */ /* 0x000fea00078e02a5 */
[----:B------:R-:W-:Y:S02]  /*49c0*/  IADD3.X R165, R169, UR16, R165, P0, !PT ;  /* 0x00000010a9a57c10 */ /* 0x000fe400087fe4a5 */
[C---:B------:R-:W-:Y:S04]  /*49d0*/  LEA R166, P0, R167.reuse, c[0x0][0x1c8], 0x1 ;  /* 0x00007200a7a67a11 */ /* 0x040fe800078008ff */
[----:B------:R-:W-:Y:S02]  /*49e0*/  LEA.HI.X R165, R167, c[0x0][0x1cc], R165, 0x1, P0 ;  /* 0x00007300a7a57a11 */ /* 0x000fe400000f0ca5 */
[----:B------:R-:W1:Y:S04]  /*49f0*/  SHFL.IDX PT, R167, R166, RZ, 0x1c1f ;  /* 0x001c1fffa6a77589 */ /* 0x000e6800000e0000 */
[----:B------:R-:W2:Y:S04]  /*4a00*/  SHFL.IDX PT, R168, R165, RZ, 0x1c1f ;  /* 0x001c1fffa5a87589 */ /* 0x000ea800000e0000 */
[----:B------:R-:W3:Y:S04]  /*4a10*/  SHFL.IDX PT, R166, R166, 0x1, 0x1c1f ;  /* 0x003c1f00a6a67f89 */ /* 0x000ee800000e0000 */
[----:B------:R-:W4:Y:S01]  /*4a20*/  SHFL.IDX PT, R165, R165, 0x1, 0x1c1f ;  /* 0x003c1f00a5a57f89 */ /* 0x000f2200000e0000 */
[----:B-1----:R-:W-:Y:S05]  /*4a30*/  IADD3 R172, P0, R250, R167, RZ ;  /* 0x000000a7faac7210 */ /* 0x002fea0007f1e0ff */
[----:B--2---:R-:W-:Y:S01]  /*4a40*/  IMAD.X R173, R251, 0x1, R168, P0 ;  /* 0x00000001fbad7824 */ /* 0x004fe200000e06a8 */
[C---:B------:R-:W-:Y:S04]  /*4a50*/  IADD3 R170, P0, R167.reuse, R246, RZ ;  /* 0x000000f6a7aa7210 */ /* 0x040fe80007f1e0ff */
[----:B------:R1:W-:Y:S01]  /*4a60*/  LDGSTS.E.BYPASS.LTC128B.128 [R244+0x3100], [R172.64], !P3 ;  /* 0x03100000acf47fae */ /* 0x0003e2000d901d4c */
[C---:B------:R-:W-:Y:S01]  /*4a70*/  IMAD.X R171, R168.reuse, 0x1, R245, P0 ;  /* 0x00000001a8ab7824 */ /* 0x040fe200000e06f5 */
[----:B------:R-:W-:Y:S04]  /*4a80*/  IADD3 R174, P0, R167, R248, RZ ;  /* 0x000000f8a7ae7210 */ /* 0x000fe80007f1e0ff */
[----:B------:R1:W-:Y:S01]  /*4a90*/  LDGSTS.E.BYPASS.LTC128B.128 [R244+0x4100], [R170.64], !P4 ;  /* 0x04100000aaf47fae */ /* 0x0003e2000e101d4c */
[----:B------:R-:W-:Y:S01]  /*4aa0*/  IMAD.X R175, R168, 0x1, R247, P0 ;  /* 0x00000001a8af7824 */ /* 0x000fe200000e06f7 */
[----:B---3--:R-:W-:Y:S04]  /*4ab0*/  IADD3 R176, P0, R250, R166, RZ ;  /* 0x000000a6fab07210 */ /* 0x008fe80007f1e0ff */
[----:B------:R1:W-:Y:S01]  /*4ac0*/  LDGSTS.E.BYPASS.LTC128B.128 [R244+0x5100], [R174.64], !P5 ;  /* 0x05100000aef47fae */ /* 0x0003e2000e901d4c */
[----:B----4-:R-:W-:Y:S01]  /*4ad0*/  IMAD.X R177, R251, 0x1, R165, P0 ;  /* 0x00000001fbb17824 */ /* 0x010fe200000e06a5 */
[C---:B------:R-:W-:Y:S04]  /*4ae0*/  IADD3 R168, P0, R166.reuse, R246, RZ ;  /* 0x000000f6a6a87210 */ /* 0x040fe80007f1e0ff */
[----:B------:R1:W-:Y:S01]  /*4af0*/  LDGSTS.E.BYPASS.LTC128B.128 [R244+0x3900], [R176.64], !P3 ;  /* 0x03900000b0f47fae */ /* 0x0003e2000d901d4c */
[C---:B------:R-:W-:Y:S01]  /*4b00*/  IMAD.X R169, R165.reuse, 0x1, R245, P0 ;  /* 0x00000001a5a97824 */ /* 0x040fe200000e06f5 */
[----:B------:R-:W-:Y:S04]  /*4b10*/  IADD3 R166, P0, R166, R248, RZ ;  /* 0x000000f8a6a67210 */ /* 0x000fe80007f1e0ff */
[----:B------:R1:W-:Y:S01]  /*4b20*/  LDGSTS.E.BYPASS.LTC128B.128 [R244+0x4900], [R168.64], !P4 ;  /* 0x04900000a8f47fae */ /* 0x0003e2000e101d4c */
[----:B------:R-:W-:Y:S05]  /*4b30*/  IMAD.X R167, R165, 0x1, R247, P0 ;  /* 0x00000001a5a77824 */ /* 0x000fea00000e06f7 */
[----:B------:R1:W-:Y:S01]  /*4b40*/  LDGSTS.E.BYPASS.LTC128B.128 [R244+0x5900], [R166.64], !P5 ;  /* 0x05900000a6f47fae */ /* 0x0003e2000e901d4c */
[----:B------:R-:W-:-:S05]  /*4b50*/  BRA `(.L_x_4) ;  /* 0x00000b4000007947 */ /* 0x000fca0003800000 */
.L_x_3:
[----:B------:R-:W-:Y:S01]  /*4b60*/  SHF.R.S32.HI R4, RZ, 0x1f, R231 ;  /* 0x0000001fff047819 */ /* 0x000fe200000114e7 */
[----:B------:R-:W-:Y:S01]  /*4b70*/  IMAD.WIDE.U32 R6, R231, c[0x0][0x208], RZ ;  /* 0x00008200e7067a25 */ /* 0x000fe200078e00ff */
[----:B------:R-:W-:Y:S01]  /*4b80*/  SHF.R.S32.HI R5, RZ, 0x1f, R230 ;  /* 0x0000001fff057819 */ /* 0x000fe200000114e6 */
[----:B------:R-:W-:Y:S04]  /*4b90*/  DEPBAR.LE SB0, 0x0 ;  /* 0x000080000000791a */ /* 0x000fe80000000000 */
[----:B------:R-:W-:Y:S01]  /*4ba0*/  IMAD R4, R4, c[0x0][0x208], RZ ;  /* 0x0000820004047a24 */ /* 0x000fe200078e02ff */
[----:B------:R-:W-:Y:S01]  /*4bb0*/  BAR.SYNC.DEFER_BLOCKING 0x0 ;  /* 0x0000000000007b1d */ /* 0x000fe20000010000 */
[----:B------:R-:W-:Y:S01]  /*4bc0*/  IMAD R5, R5, c[0x0][0x218], RZ ;  /* 0x0000860005057a24 */ /* 0x000fe200078e02ff */
[----:B------:R-:W-:Y:S01]  /*4bd0*/  UISETP.GE.AND UP0, UPT, UR7, 0x1, UPT ;  /* 0x000000010700788c */ /* 0x000fe2000bf06270 */
[----:B------:R-:W-:Y:S02]  /*4be0*/  IMAD R4, R231, c[0x0][0x20c], R4 ;  /* 0x00008300e7047a24 */ /* 0x000fe400078e0204 */
[C---:B------:R-:W-:Y:S02]  /*4bf0*/  IMAD R5, R230.reuse, c[0x0][0x21c], R5 ;  /* 0x00008700e6057a24 */ /* 0x040fe400078e0205 */
[----:B------:R-:W-:Y:S04]  /*4c00*/  IMAD.IADD R7, R7, 0x1, R4 ;  /* 0x0000000107077824 */ /* 0x000fe800078e0204 */
[----:B------:R-:W-:Y:S05]  /*4c10*/  IMAD.WIDE.U32 R6, R230, c[0x0][0x218], R6 ;  /* 0x00008600e6067a25 */ /* 0x000fea00078e0006 */
[----:B------:R-:W-:Y:S04]  /*4c20*/  IADD3 R4, P0, R6, UR20, RZ ;  /* 0x0000001406047c10 */ /* 0x000fe8000ff1e0ff */
[----:B------:R-:W-:Y:S02]  /*4c30*/  IADD3.X R5, R7, UR5, R5, P0, !PT ;  /* 0x0000000507057c10 */ /* 0x000fe400087fe405 */
[C---:B------:R-:W-:Y:S01]  /*4c40*/  LEA R196, P0, R4.reuse, c[0x0][0x1f8], 0x1 ;  /* 0x00007e0004c47a11 */ /* 0x040fe200078008ff */
[----:B------:R-:W-:Y:S03]  /*4c50*/  LDSM.16.M88.4 R64, [R228+0x6100] ;  /* 0x00610000e440783b */ /* 0x000fe60000000200 */
[----:B------:R-:W-:Y:S04]  /*4c60*/  LEA.HI.X R4, R4, c[0x0][0x1fc], R5, 0x1, P0 ;  /* 0x00007f0004047a11 */ /* 0x000fe800000f0c05 */
[----:B------:R-:W1:Y:S07]  /*4c70*/  SHFL.IDX PT, R166, R196, 0x1, 0x1c1f ;  /* 0x003c1f00c4a67f89 */ /* 0x000e6e00000e0000 */
[----:B------:R-:W2:Y:S07]  /*4c80*/  SHFL.IDX PT, R5, R4, 0x1, 0x1c1f ;  /* 0x003c1f0004057f89 */ /* 0x000eae00000e0000 */
[----:B------:R-:W3:Y:S07]  /*4c90*/  SHFL.IDX PT, R196, R196, RZ, 0x1c1f ;  /* 0x001c1fffc4c47589 */ /* 0x000eee00000e0000 */
[----:B------:R-:W-:Y:S07]  /*4ca0*/  LDSM.16.M88.4 R16, [R227+0x3100] ;  /* 0x00310000e310783b */ /* 0x000fee0000000200 */
[----:B------:R-:W4:Y:S07]  /*4cb0*/  SHFL.IDX PT, R4, R4, RZ, 0x1c1f ;  /* 0x001c1fff04047589 */ /* 0x000f2e00000e0000 */
[----:B------:R-:W5:Y:S07]  /*4cc0*/  LDSM.16.M88.4 R60, [R228+0x7100] ;  /* 0x00710000e43c783b */ /* 0x000f6e0000000200 */
[----:B------:R-:W1:Y:S07]  /*4cd0*/  LDSM.16.M88.4 R32, [R227+0x3500] ;  /* 0x00350000e320783b */ /* 0x000e6e0000000200 */
[----:B------:R-:W1:Y:S07]  /*4ce0*/  LDSM.16.M88.4 R48, [R227+0x3900] ;  /* 0x00390000e330783b */ /* 0x000e6e0000000200 */
[----:B------:R-:W2:Y:S07]  /*4cf0*/  LDSM.16.M88.4 R168, [R227+0x3d00] ;  /* 0x003d0000e3a8783b */ /* 0x000eae0000000200 */
[----:B------:R-:W-:Y:S07]  /*4d00*/  LDSM.16.M88.4 R172, [R224+0x6100] ;  /* 0x00610000e0ac783b */ /* 0x000fee0000000200 */
[----:B------:R-:W3:Y:S07]  /*4d10*/  LDSM.16.M88.4 R176, [R226] ;  /* 0x00000000e2b0783b */ /* 0x000eee0000000200 */
[----:B------:R-:W5:Y:S07]  /*4d20*/  LDSM.16.M88.4 R180, [R224+0x7100] ;  /* 0x00710000e0b4783b */ /* 0x000f6e0000000200 */
[----:B------:R-:W-:Y:S07]  /*4d30*/  LDSM.16.M88.4 R184, [R221] ;  /* 0x00000000ddb8783b */ /* 0x000fee0000000200 */
[----:B------:R-:W-:Y:S01]  /*4d40*/  LDSM.16.M88.4 R188, [R220] ;  /* 0x00000000dcbc783b */ /* 0x000fe20000000200 */
[-C--:B-1----:R-:W-:Y:S04]  /*4d50*/  IADD3 R194, P1, P0, R241, R166.reuse, R250 ;  /* 0x000000a6f1c27210 */ /* 0x082fe8000783e0fa */
[-C--:B--2---:R-:W-:Y:S02]  /*4d60*/  IADD3.X R195, RZ, R5.reuse, R251, P1, P0 ;  /* 0x00000005ffc37210 */ /* 0x084fe40000fe04fb */
[-C--:B------:R-:W-:Y:S04]  /*4d70*/  IADD3 R192, P1, P0, R240, R166.reuse, R246 ;  /* 0x000000a6f0c07210 */ /* 0x080fe8000783e0f6 */
[-C--:B------:R-:W-:Y:S02]  /*4d80*/  IADD3.X R193, RZ, R5.reuse, R245, P1, P0 ;  /* 0x00000005ffc17210 */ /* 0x080fe40000fe04f5 */
[----:B------:R-:W-:Y:S04]  /*4d90*/  IADD3 R166, P1, P0, R239, R166, R248 ;  /* 0x000000a6efa67210 */ /* 0x000fe8000783e0f8 */
[----:B------:R-:W-:Y:S02]  /*4da0*/  IADD3.X R167, RZ, R5, R247, P1, P0 ;  /* 0x00000005ffa77210 */ /* 0x000fe40000fe04f7 */
[----:B---3--:R-:W-:Y:S02]  /*4db0*/  IADD3 R200, P0, R250, R196, RZ ;  /* 0x000000c4fac87210 */ /* 0x008fe40007f1e0ff */
[----:B------:R-:W-:Y:S03]  /*4dc0*/  ISETP.NE.U32.AND P1, PT, R242, RZ, PT ;  /* 0x000000fff200720c */ /* 0x000fe60003f25070 */
[----:B----4-:R-:W-:Y:S01]  /*4dd0*/  IMAD.X R201, R251, 0x1, R4, P0 ;  /* 0x00000001fbc97824 */ /* 0x010fe200000e0604 */
[----:B------:R-:W-:Y:S05]  /*4de0*/  IADD3 R198, P0, R196, R246, RZ ;  /* 0x000000f6c4c67210 */ /* 0x000fea0007f1e0ff */
[----:B------:R-:W-:Y:S01]  /*4df0*/  IMAD.X R199, R4, 0x1, R245, P0 ;  /* 0x0000000104c77824 */ /* 0x000fe200000e06f5 */
[----:B------:R-:W-:Y:S05]  /*4e00*/  IADD3 R196, P0, R196, R248, RZ ;  /* 0x000000f8c4c47210 */ /* 0x000fea0007f1e0ff */
[----:B------:R-:W-:Y:S01]  /*4e10*/  IMAD.X R197, R4, 0x1, R247, P0 ;  /* 0x0000000104c57824 */ /* 0x000fe200000e06f7 */
[----:B------:R-:W-:Y:S01]  /*4e20*/  ISETP.NE.U32.AND P0, PT, R243, RZ, PT ;  /* 0x000000fff300720c */ /* 0x000fe20003f05070 */
[-C--:B------:R-:W-:Y:S08]  /*4e30*/  HMMA.16816.F32.BF16 R4, R64, R16.reuse, RZ ;  /* 0x000000104004723c */ /* 0x080ff000000418ff */
[C---:B-----5:R-:W-:Y:S08]  /*4e40*/  HMMA.16816.F32.BF16 R8, R60.reuse, R16, RZ ;  /* 0x000000103c08723c */ /* 0x060ff000000418ff */
[-C--:B------:R-:W-:Y:S08]  /*4e50*/  HMMA.16816.F32.BF16 R12, R60, R18.reuse, RZ ;  /* 0x000000123c0c723c */ /* 0x080ff000000418ff */
[C---:B------:R-:W-:Y:S08]  /*4e60*/  HMMA.16816.F32.BF16 R16, R64.reuse, R18, RZ ;  /* 0x000000124010723c */ /* 0x040ff000000418ff */
        /* <DEDUP_REMOVED lines=11> */
[----:B------:R-:W-:Y:S01]  /*4f20*/  HMMA.16816.F32.BF16 R64, R64, R170, RZ ;  /* 0x000000aa4040723c */ /* 0x000fe200000418ff */
[----:B------:R-:W1:Y:S07]  /*4f30*/  LDSM.16.M88.4 R168, [R222] ;  /* 0x00000000dea8783b */ /* 0x000e6e0000000200 */
[-C--:B------:R-:W-:Y:S01]  /*4f40*/  HMMA.16816.F32.BF16 R4, R172, R176.reuse, R4 ;  /* 0x000000b0ac04723c */ /* 0x080fe20000041804 */
[----:B------:R-:W-:Y:S01]  /*4f50*/  @!PT LDS RZ, [RZ] ;  /* 0x00000000fffff984 */ /* 0x000fe20000000800 */
[----:B------:R-:W-:Y:S01]  /*4f60*/  @!PT LDS RZ, [RZ] ;  /* 0x00000000fffff984 */ /* 0x000fe20000000800 */
[----:B------:R-:W-:Y:S01]  /*4f70*/  @!PT LDS RZ, [RZ] ;  /* 0x00000000fffff984 */ /* 0x000fe20000000800 */
[----:B------:R2:W-:Y:S07]  /*4f80*/  LDGSTS.E.BYPASS.LTC128B.128 [R244+0x100], [R200.64], !P3 ;  /* 0x00100000c8f47fae */ /* 0x0005ee000d901d4c */
[C---:B------:R-:W-:Y:S01]  /*4f90*/  HMMA.16816.F32.BF16 R8, R180.reuse, R176, R8 ;  /* 0x000000b0b408723c */ /* 0x040fe20000041808 */
[----:B------:R3:W-:Y:S07]  /*4fa0*/  LDGSTS.E.BYPASS.LTC128B.128 [R244+0x1100], [R198.64], !P4 ;  /* 0x01100000c6f47fae */ /* 0x0007ee000e101d4c */
[-C--:B------:R-:W-:Y:S01]  /*4fb0*/  HMMA.16816.F32.BF16 R12, R180, R178.reuse, R12 ;  /* 0x000000b2b40c723c */ /* 0x080fe2000004180c */
[----:B------:R3:W-:Y:S07]  /*4fc0*/  LDGSTS.E.BYPASS.LTC128B.128 [R244+0x2100], [R196.64], !P5 ;  /* 0x02100000c4f47fae */ /* 0x0007ee000e901d4c */
[C---:B------:R-:W-:Y:S01]  /*4fd0*/  HMMA.16816.F32.BF16 R16, R172.reuse, R178, R16 ;  /* 0x000000b2ac10723c */ /* 0x040fe20000041810 */
[----:B------:R4:W-:Y:S01]  /*4fe0*/  LDGSTS.E.BYPASS.LTC128B.128.ZFILL [R244+0x900], [R194.64], P0 ;  /* 0x00900000c2f47fae */ /* 0x0009e20008141d4c */
[----:B------:R-:W-:Y:S06]  /*4ff0*/  PLOP3.LUT P0, PT, PT, PT, UP0, 0x80, 0x0 ;  /* 0x000000000000781c */ /* 0x000fec0003f0f008 */
[----:B------:R4:W-:Y:S01]  /*5000*/  LDGSTS.E.BYPASS.LTC128B.128.ZFILL [R244+0x1900], [R192.64], P1 ;  /* 0x01900000c0f47fae */ /* 0x0009e20008941d4c */
[-C--:B-1----:R-:W-:Y:S06]  /*5010*/  HMMA.16816.F32.BF16 R20, R172, R168.reuse, R20 ;  /* 0x000000a8ac14723c */ /* 0x082fec0000041814 */
[----:B------:R1:W-:Y:S02]  /*5020*/  LDGSTS.E.BYPASS.LTC128B.128.ZFILL [R244+0x2900], [R166.64], P6 ;  /* 0x02900000a6f47fae */ /* 0x0003e4000b141d4c */
[C---:B------:R-:W-:Y:S05]  /*5030*/  HMMA.16816.F32.BF16 R24, R180.reuse, R168, R24 ;  /* 0x000000a8b418723c */ /* 0x040fea0000041818 */
[----:B---3--:R-:W-:Y:S03]  /*5040*/  LDSM.16.M88.4 R196, [R227+0x4100] ;  /* 0x00410000e3c4783b */ /* 0x008fe60000000200 */
[-C--:B------:R-:W-:Y:S04]  /*5050*/  HMMA.16816.F32.BF16 R28, R180, R170.reuse, R28 ;  /* 0x000000aab41c723c */ /* 0x080fe8000004181c */
[----:B------:R-:W0:Y:S04]  /*5060*/  LDGDEPBAR ;  /* 0x00000000000079af */ /* 0x000e280000000000 */
[C---:B------:R-:W-:Y:S03]  /*5070*/  HMMA.16816.F32.BF16 R32, R172.reuse, R170, R32 ;  /* 0x000000aaac20723c */ /* 0x040fe60000041820 */
[----:B----4-:R-:W3:Y:S05]  /*5080*/  LDSM.16.M88.4 R192, [R228+0x8100] ;  /* 0x00810000e4c0783b */ /* 0x010eea0000000200 */
[-C--:B------:R-:W-:Y:S02]  /*5090*/  HMMA.16816.F32.BF16 R36, R172, R184.reuse, R36 ;  /* 0x000000b8ac24723c */ /* 0x080fe40000041824 */
[----:B--2---:R-:W2:Y:S06]  /*50a0*/  LDSM.16.M88.4 R200, [R228+0x9100] ;  /* 0x00910000e4c8783b */ /* 0x004eac0000000200 */
[C---:B------:R-:W-:Y:S01]  /*50b0*/  HMMA.16816.F32.BF16 R40, R180.reuse, R184, R40 ;  /* 0x000000b8b428723c */ /* 0x040fe20000041828 */
[----:B------:R-:W4:Y:S07]  /*50c0*/  LDSM.16.M88.4 R176, [R227+0x4500] ;  /* 0x00450000e3b0783b */ /* 0x000f2e0000000200 */
[-C--:B------:R-:W-:Y:S01]  /*50d0*/  HMMA.16816.F32.BF16 R44, R180, R186.reuse, R44 ;  /* 0x000000bab42c723c */ /* 0x080fe2000004182c */
[----:B------:R-:W5:Y:S07]  /*50e0*/  LDSM.16.M88.4 R168, [R227+0x4900] ;  /* 0x00490000e3a8783b */ /* 0x000f6e0000000200 */
[C---:B------:R-:W-:Y:S01]  /*50f0*/  HMMA.16816.F32.BF16 R48, R172.reuse, R186, R48 ;  /* 0x000000baac30723c */ /* 0x040fe20000041830 */
[----:B------:R-:W-:Y:S07]  /*5100*/  LDSM.16.M88.4 R184, [R219] ;  /* 0x00000000dbb8783b */ /* 0x000fee0000000200 */
[-C--:B------:R-:W-:Y:S01]  /*5110*/  HMMA.16816.F32.BF16 R52, R172, R188.reuse, R52 ;  /* 0x000000bcac34723c */ /* 0x080fe20000041834 */
[----:B------:R-:W-:Y:S07]  /*5120*/  LDSM.16.M88.4 R204, [R217] ;  /* 0x00000000d9cc783b */ /* 0x000fee0000000200 */
[C---:B------:R-:W-:Y:S01]  /*5130*/  HMMA.16816.F32.BF16 R56, R180.reuse, R188, R56 ;  /* 0x000000bcb438723c */ /* 0x040fe20000041838 */
[----:B------:R-:W-:Y:S07]  /*5140*/  LDSM.16.M88.4 R208, [R216] ;  /* 0x00000000d8d0783b */ /* 0x000fee0000000200 */
[-C--:B------:R-:W-:Y:S01]  /*5150*/  HMMA.16816.F32.BF16 R60, R180, R190.reuse, R60 ;  /* 0x000000beb43c723c */ /* 0x080fe2000004183c */
[----:B------:R-:W1:Y:S07]  /*5160*/  LDSM.16.M88.4 R180, [R227+0x4d00] ;  /* 0x004d0000e3b4783b */ /* 0x000e6e0000000200 */
[----:B------:R-:W-:Y:S01]  /*5170*/  HMMA.16816.F32.BF16 R64, R172, R190, R64 ;  /* 0x000000beac40723c */ /* 0x000fe20000041840 */
[----:B------:R-:W1:Y:S07]  /*5180*/  LDSM.16.M88.4 R172, [R224+0x8100] ;  /* 0x00810000e0ac783b */ /* 0x000e6e0000000200 */
[-C--:B---3--:R-:W-:Y:S01]  /*5190*/  HMMA.16816.F32.BF16 R4, R192, R196.reuse, R4 ;  /* 0x000000c4c004723c */ /* 0x088fe20000041804 */
[----:B------:R-:W3:Y:S07]  /*51a0*/  LDSM.16.M88.4 R188, [R224+0x9100] ;  /* 0x00910000e0bc783b */ /* 0x000eee0000000200 */
[C---:B--2---:R-:W-:Y:S08]  /*51b0*/  HMMA.16816.F32.BF16 R8, R200.reuse, R196, R8 ;  /* 0x000000c4c808723c */ /* 0x044ff00000041808 */
[-C--:B------:R-:W-:Y:S08]  /*51c0*/  HMMA.16816.F32.BF16 R12, R200, R198.reuse, R12 ;  /* 0x000000c6c80c723c */ /* 0x080ff0000004180c */
[C---:B------:R-:W-:Y:S01]  /*51d0*/  HMMA.16816.F32.BF16 R16, R192.reuse, R198, R16 ;  /* 0x000000c6c010723c */ /* 0x040fe20000041810 */
[----:B------:R-:W2:Y:S07]  /*51e0*/  LDSM.16.M88.4 R196, [R218] ;  /* 0x00000000dac4783b */ /* 0x000eae0000000200 */
[-C--:B----4-:R-:W-:Y:S08]  /*51f0*/  HMMA.16816.F32.BF16 R20, R192, R176.reuse, R20 ;  /* 0x000000b0c014723c */ /* 0x090ff00000041814 */
[C---:B------:R-:W-:Y:S08]  /*5200*/  HMMA.16816.F32.BF16 R24, R200.reuse, R176, R24 ;  /* 0x000000b0c818723c */ /* 0x040ff00000041818 */
[-C--:B------:R-:W-:Y:S08]  /*5210*/  HMMA.16816.F32.BF16 R28, R200, R178.reuse, R28 ;  /* 0x000000b2c81c723c */ /* 0x080ff0000004181c */
[C---:B------:R-:W-:Y:S01]  /*5220*/  HMMA.16816.F32.BF16 R32, R192.reuse, R178, R32 ;  /* 0x000000b2c020723c */ /* 0x040fe20000041820 */
[----:B------:R-:W-:Y:S07]  /*5230*/  LDSM.16.M88.4 R176, [R227+0x5100] ;  /* 0x00510000e3b0783b */ /* 0x000fee0000000200 */
[-C--:B-----5:R-:W-:Y:S08]  /*5240*/  HMMA.16816.F32.BF16 R36, R192, R168.reuse, R36 ;  /* 0x000000a8c024723c */ /* 0x0a0ff00000041824 */
[C---:B------:R-:W-:Y:S08]  /*5250*/  HMMA.16816.F32.BF16 R40, R200.reuse, R168, R40 ;  /* 0x000000a8c828723c */ /* 0x040ff00000041828 */
[-C--:B------:R-:W-:Y:S08]  /*5260*/  HMMA.16816.F32.BF16 R44, R200, R170.reuse, R44 ;  /* 0x000000aac82c723c */ /* 0x080ff0000004182c */
[C---:B------:R-:W-:Y:S01]  /*5270*/  HMMA.16816.F32.BF16 R48, R192.reuse, R170, R48 ;  /* 0x000000aac030723c */ /* 0x040fe20000041830 */
[----:B------:R-:W4:Y:S07]  /*5280*/  LDSM.16.M88.4 R168, [R228+0xa100] ;  /* 0x00a10000e4a8783b */ /* 0x000f2e0000000200 */
[-C--:B-1----:R-:W-:Y:S08]  /*5290*/  HMMA.16816.F32.BF16 R52, R192, R180.reuse, R52 ;  /* 0x000000b4c034723c */ /* 0x082ff00000041834 */
[C---:B------:R-:W-:Y:S08]  /*52a0*/  HMMA.16816.F32.BF16 R56, R200.reuse, R180, R56 ;  /* 0x000000b4c838723c */ /* 0x040ff00000041838 */
[-C--:B------:R-:W-:Y:S01]  /*52b0*/  HMMA.16816.F32.BF16 R60, R200, R182.reuse, R60 ;  /* 0x000000b6c83c723c */ /* 0x080fe2000004183c */
[----:B------:R-:W-:Y:S07]  /*52c0*/  LDSM.16.M88.4 R200, [R224+0xb100] ;  /* 0x00b10000e0c8783b */ /* 0x000fee0000000200 */
[----:B------:R-:W-:Y:S01]  /*52d0*/  HMMA.16816.F32.BF16 R64, R192, R182, R64 ;  /* 0x000000b6c040723c */ /* 0x000fe20000041840 */
[----:B------:R-:W1:Y:S07]  /*52e0*/  LDSM.16.M88.4 R180, [R228+0xb100] ;  /* 0x00b10000e4b4783b */ /* 0x000e6e0000000200 */
[-C--:B------:R-:W-:Y:S01]  /*52f0*/  HMMA.16816.F32.BF16 R4, R172, R184.reuse, R4 ;  /* 0x000000b8ac04723c */ /* 0x080fe20000041804 */
[----:B------:R-:W-:Y:S07]  /*5300*/  LDSM.16.M88.4 R192, [R227+0x5d00] ;  /* 0x005d0000e3c0783b */ /* 0x000fee0000000200 */
[C---:B---3--:R-:W-:Y:S08]  /*5310*/  HMMA.16816.F32.BF16 R8, R188.reuse, R184, R8 ;  /* 0x000000b8bc08723c */ /* 0x048ff00000041808 */
[-C--:B------:R-:W-:Y:S08]  /*5320*/  HMMA.16816.F32.BF16 R12, R188, R186.reuse, R12 ;  /* 0x000000babc0c723c */ /* 0x080ff0000004180c */
[C---:B------:R-:W-:Y:S01]  /*5330*/  HMMA.16816.F32.BF16 R16, R172.reuse, R186, R16 ;  /* 0x000000baac10723c */ /* 0x040fe20000041810 */
[----:B------:R-:W3:Y:S07]  /*5340*/  LDSM.16.M88.4 R184, [R227+0x5500] ;  /* 0x00550000e3b8783b */ /* 0x000eee0000000200 */
[-C--:B--2---:R-:W-:Y:S08]  /*5350*/  HMMA.16816.F32.BF16 R20, R172, R196.reuse, R20 ;  /* 0x000000c4ac14723c */ /* 0x084ff00000041814 */
[C---:B------:R-:W-:Y:S08]  /*5360*/  HMMA.16816.F32.BF16 R24, R188.reuse, R196, R24 ;  /* 0x000000c4bc18723c */ /* 0x040ff00000041818 */
[-C--:B------:R-:W-:Y:S08]  /*5370*/  HMMA.16816.F32.BF16 R28, R188, R198.reuse, R28 ;  /* 0x000000c6bc1c723c */ /* 0x080ff0000004181c */
[C---:B------:R-:W-:Y:S01]  /*5380*/  HMMA.16816.F32.BF16 R32, R172.reuse, R198, R32 ;  /* 0x000000c6ac20723c */ /* 0x040fe20000041820 */
[----:B------:R-:W-:Y:S07]  /*5390*/  LDSM.16.M88.4 R196, [R215] ;  /* 0x00000000d7c4783b */ /* 0x000fee0000000200 */
[-C--:B------:R-:W-:Y:S08]  /*53a0*/  HMMA.16816.F32.BF16 R36, R172, R204.reuse, R36 ;  /* 0x000000ccac24723c */ /* 0x080ff00000041824 */
[C---:B------:R-:W-:Y:S08]  /*53b0*/  HMMA.16816.F32.BF16 R40, R188.reuse, R204, R40 ;  /* 0x000000ccbc28723c */ /* 0x040ff00000041828 */
[-C--:B------:R-:W-:Y:S08]  /*53c0*/  HMMA.16816.F32.BF16 R44, R188, R206.reuse, R44 ;  /* 0x000000cebc2c723c */ /* 0x080ff0000004182c */
[C---:B------:R-:W-:Y:S01]  /*53d0*/  HMMA.16816.F32.BF16 R48, R172.reuse, R206, R48 ;  /* 0x000000ceac30723c */ /* 0x040fe20000041830 */
[----:B------:R-:W-:Y:S07]  /*53e0*/  LDSM.16.M88.4 R204, [R214] ;  /* 0x00000000d6cc783b */ /* 0x000fee0000000200 */
[-C--:B------:R-:W-:Y:S08]  /*53f0*/  HMMA.16816.F32.BF16 R52, R172, R208.reuse, R52 ;  /* 0x000000d0ac34723c */ /* 0x080ff00000041834 */
[C---:B------:R-:W-:Y:S08]  /*5400*/  HMMA.16816.F32.BF16 R56, R188.reuse, R208, R56 ;  /* 0x000000d0bc38723c */ /* 0x040ff00000041838 */
[-C--:B------:R-:W-:Y:S01]  /*5410*/  HMMA.16816.F32.BF16 R60, R188, R210.reuse, R60 ;  /* 0x000000d2bc3c723c */ /* 0x080fe2000004183c */
[----:B------:R-:W2:Y:S07]  /*5420*/  LDSM.16.M88.4 R188, [R227+0x5900] ;  /* 0x00590000e3bc783b */ /* 0x000eae0000000200 */
[----:B------:R-:W-:Y:S01]  /*5430*/  HMMA.16816.F32.BF16 R64, R172, R210, R64 ;  /* 0x000000d2ac40723c */ /* 0x000fe20000041840 */
[----:B------:R-:W5:Y:S07]  /*5440*/  LDSM.16.M88.4 R172, [R224+0xa100] ;  /* 0x00a10000e0ac783b */ /* 0x000f6e0000000200 */
[-C--:B----4-:R-:W-:Y:S01]  /*5450*/  HMMA.16816.F32.BF16 R4, R168, R176.reuse, R4 ;  /* 0x000000b0a804723c */ /* 0x090fe20000041804 */
[----:B------:R-:W4:Y:S07]  /*5460*/  LDSM.16.M88.4 R208, [R213] ;  /* 0x00000000d5d0783b */ /* 0x000f2e0000000200 */
[C---:B-1----:R-:W-:Y:S08]  /*5470*/  HMMA.16816.F32.BF16 R8, R180.reuse, R176, R8 ;  /* 0x000000b0b408723c */ /* 0x042ff00000041808 */
[-C--:B------:R-:W-:Y:S08]  /*5480*/  HMMA.16816.F32.BF16 R12, R180, R178.reuse, R12 ;  /* 0x000000b2b40c723c */ /* 0x080ff0000004180c */
[C---:B------:R-:W-:Y:S01]  /*5490*/  HMMA.16816.F32.BF16 R16, R168.reuse, R178, R16 ;  /* 0x000000b2a810723c */ /* 0x040fe20000041810 */
[----:B------:R-:W1:Y:S01]  /*54a0*/  LDSM.16.M88.4 R176, [R212] ;  /* 0x00000000d4b0783b */ /* 0x000e620000000200 */
[----:B------:R-:W-:Y:S06]  /*54b0*/  DEPBAR.LE SB0, 0x0 ;  /* 0x000080000000791a */ /* 0x000fec0000000000 */
[-C--:B---3--:R-:W-:Y:S01]  /*54c0*/  HMMA.16816.F32.BF16 R20, R168, R184.reuse, R20 ;  /* 0x000000b8a814723c */ /* 0x088fe20000041814 */
[----:B------:R-:W-:Y:S07]  /*54d0*/  BAR.SYNC.DEFER_BLOCKING 0x0 ;  /* 0x0000000000007b1d */ /* 0x000fee0000010000 */
[C---:B------:R-:W-:Y:S08]  /*54e0*/  HMMA.16816.F32.BF16 R24, R180.reuse, R184, R24 ;  /* 0x000000b8b418723c */ /* 0x040ff00000041818 */
[-C--:B------:R-:W-:Y:S08]  /*54f0*/  HMMA.16816.F32.BF16 R28, R180, R186.reuse, R28 ;  /* 0x000000bab41c723c */ /* 0x080ff0000004181c */
[C---:B------:R-:W-:Y:S08]  /*5500*/  HMMA.16816.F32.BF16 R32, R168.reuse, R186, R32 ;  /* 0x000000baa820723c */ /* 0x040ff00000041820 */
[-C--:B--2---:R-:W-:Y:S08]  /*5510*/  HMMA.16816.F32.BF16 R36, R168, R188.reuse, R36 ;  /* 0x000000bca824723c */ /* 0x084ff00000041824 */
[C---:B------:R-:W-:Y:S08]  /*5520*/  HMMA.16816.F32.BF16 R40, R180.reuse, R188, R40 ;  /* 0x000000bcb428723c */ /* 0x040ff00000041828 */
[-C--:B------:R-:W-:Y:S08]  /*5530*/  HMMA.16816.F32.BF16 R44, R180, R190.reuse, R44 ;  /* 0x000000beb42c723c */ /* 0x080ff0000004182c */
[C---:B------:R-:W-:Y:S08]  /*5540*/  HMMA.16816.F32.BF16 R48, R168.reuse, R190, R48 ;  /* 0x000000bea830723c */ /* 0x040ff00000041830 */
[-C--:B------:R-:W-:Y:S08]  /*5550*/  HMMA.16816.F32.BF16 R52, R168, R192.reuse, R52 ;  /* 0x000000c0a834723c */ /* 0x080ff00000041834 */
[C---:B------:R-:W-:Y:S08]  /*5560*/  HMMA.16816.F32.BF16 R56, R180.reuse, R192, R56 ;  /* 0x000000c0b438723c */ /* 0x040ff00000041838 */
[-C--:B------:R-:W-:Y:S08]  /*5570*/  HMMA.16816.F32.BF16 R60, R180, R194.reuse, R60 ;  /* 0x000000c2b43c723c */ /* 0x080ff0000004183c */
[----:B------:R-:W-:Y:S08]  /*5580*/  HMMA.16816.F32.BF16 R64, R168, R194, R64 ;  /* 0x000000c2a840723c */ /* 0x000ff00000041840 */
[-C--:B-----5:R-:W-:Y:S08]  /*5590*/  HMMA.16816.F32.BF16 R4, R172, R196.reuse, R4 ;  /* 0x000000c4ac04723c */ /* 0x0a0ff00000041804 */
[C---:B------:R-:W-:Y:S08]  /*55a0*/  HMMA.16816.F32.BF16 R8, R200.reuse, R196, R8 ;  /* 0x000000c4c808723c */ /* 0x040ff00000041808 */
[-C--:B------:R-:W-:Y:S08]  /*55b0*/  HMMA.16816.F32.BF16 R12, R200, R198.reuse, R12 ;  /* 0x000000c6c80c723c */ /* 0x080ff0000004180c */
[C---:B------:R-:W-:Y:S08]  /*55c0*/  HMMA.16816.F32.BF16 R16, R172.reuse, R198, R16 ;  /* 0x000000c6ac10723c */ /* 0x040ff00000041810 */
[-C--:B------:R-:W-:Y:S08]  /*55d0*/  HMMA.16816.F32.BF16 R20, R172, R204.reuse, R20 ;  /* 0x000000ccac14723c */ /* 0x080ff00000041814 */
[C---:B------:R-:W-:Y:S08]  /*55e0*/  HMMA.16816.F32.BF16 R24, R200.reuse, R204, R24 ;  /* 0x000000ccc818723c */ /* 0x040ff00000041818 */
[-C--:B------:R-:W-:Y:S08]  /*55f0*/  HMMA.16816.F32.BF16 R28, R200, R206.reuse, R28 ;  /* 0x000000cec81c723c */ /* 0x080ff0000004181c */
[C---:B------:R-:W-:Y:S08]  /*5600*/  HMMA.16816.F32.BF16 R32, R172.reuse, R206, R32 ;  /* 0x000000ceac20723c */ /* 0x040ff00000041820 */
[-C--:B----4-:R-:W-:Y:S08]  /*5610*/  HMMA.16816.F32.BF16 R36, R172, R208.reuse, R36 ;  /* 0x000000d0ac24723c */ /* 0x090ff00000041824 */
[C---:B------:R-:W-:Y:S08]  /*5620*/  HMMA.16816.F32.BF16 R40, R200.reuse, R208, R40 ;  /* 0x000000d0c828723c */ /* 0x040ff00000041828 */
[-C--:B------:R-:W-:Y:S08]  /*5630*/  HMMA.16816.F32.BF16 R44, R200, R210.reuse, R44 ;  /* 0x000000d2c82c723c */ /* 0x080ff0000004182c */
[C---:B------:R-:W-:Y:S08]  /*5640*/  HMMA.16816.F32.BF16 R48, R172.reuse, R210, R48 ;  /* 0x000000d2ac30723c */ /* 0x040ff00000041830 */
[-C--:B-1----:R-:W-:Y:S08]  /*5650*/  HMMA.16816.F32.BF16 R52, R172, R176.reuse, R52 ;  /* 0x000000b0ac34723c */ /* 0x082ff00000041834 */
[C---:B------:R-:W-:Y:S08]  /*5660*/  HMMA.16816.F32.BF16 R56, R200.reuse, R176, R56 ;  /* 0x000000b0c838723c */ /* 0x040ff00000041838 */
[-C--:B------:R-:W-:Y:S08]  /*5670*/  HMMA.16816.F32.BF16 R60, R200, R178.reuse, R60 ;  /* 0x000000b2c83c723c */ /* 0x080ff0000004183c */
[----:B------:R-:W-:Y:S01]  /*5680*/  HMMA.16816.F32.BF16 R64, R172, R178, R64 ;  /* 0x000000b2ac40723c */ /* 0x000fe20000041840 */
[----:B------:R-:W-:-:S07]  /*5690*/  @P0 BRA `(.L_x_5) ;  /* 0xfffff19000000947 */ /* 0x000fce000383ffff */
.L_x_4:
[----:B-1----:R-:W-:Y:S01]  /*56a0*/  FMNMX.FTZ R169, R8, R2, !PT ;  /* 0x0000000208a97209 */ /* 0x002fe20007810000 */
[----:B------:R-:W-:Y:S01]  /*56b0*/  LDSM.16.MT88.4 R172, [R225+0x100] ;  /* 0x00010000e1ac783b */ /* 0x000fe20000004200 */
[----:B------:R-:W-:Y:S01]  /*56c0*/  FMNMX.FTZ R168, R4, R164, !PT ;  /* 0x000000a404a87209 */ /* 0x000fe20007810000 */
[----:B------:R-:W-:Y:S01]  /*56d0*/  UIADD3 UR4, UR7, -0x1, URZ ;  /* 0xffffffff07047890 */ /* 0x000fe2000fffe03f */
[----:B------:R-:W-:Y:S02]  /*56e0*/  FMNMX.FTZ R169, R9, R169, !PT ;  /* 0x000000a909a97209 */ /* 0x000fe40007810000 */
[----:B------:R-:W-:Y:S02]  /*56f0*/  FMNMX.FTZ R167, R6, R3, !PT ;  /* 0x0000000306a77209 */ /* 0x000fe40007810000 */
[----:B------:R-:W-:Y:S01]  /*5700*/  FMNMX.FTZ R169, R12, R169, !PT ;  /* 0x000000a90ca97209 */ /* 0x000fe20007810000 */
[----:B------:R-:W-:Y:S01]  /*5710*/  LDSM.16.MT88.4 R176, [R223+0x100] ;  /* 0x00010000dfb0783b */ /* 0x000fe20000004200 */
[----:B------:R-:W-:Y:S02]  /*5720*/  FMNMX.FTZ R168, R5, R168, !PT ;  /* 0x000000a805a87209 */ /* 0x000fe40007810000 */
[----:B------:R-:W-:Y:S02]  /*5730*/  FMNMX.FTZ R169, R13, R169, !PT ;  /* 0x000000a90da97209 */ /* 0x000fe40007810000 */
[----:B------:R-:W-:Y:S02]  /*5740*/  FMNMX.FTZ R167, R7, R167, !PT ;  /* 0x000000a707a77209 */ /* 0x000fe40007810000 */
[----:B------:R-:W-:Y:S01]  /*5750*/  FMNMX.FTZ R169, R24, R169, !PT ;  /* 0x000000a918a97209 */ /* 0x000fe20007810000 */
[----:B------:R-:W0:Y:S01]  /*5760*/  LDGDEPBAR ;  /* 0x00000000000079af */ /* 0x000e220000000000 */
[----:B------:R-:W-:Y:S02]  /*5770*/  FMNMX.FTZ R168, R16, R168, !PT ;  /* 0x000000a810a87209 */ /* 0x000fe40007810000 */
        /* <DEDUP_REMOVED lines=22> */
[----:B------:R-:W-:Y:S01]  /*58e0*/  FMNMX.FTZ R168, R32, R168, !PT ;  /* 0x000000a820a87209 */ /* 0x000fe20007810000 */
[----:B------:R-:W1:Y:S01]  /*58f0*/  SHFL.BFLY PT, R165, R169, 0x2, 0x1f ;  /* 0x0c401f00a9a57f89 */ /* 0x000e6200000e0000 */
        /* <DEDUP_REMOVED lines=14> */
[----:B-1----:R-:W-:Y:S02]  /*59e0*/  FMNMX.FTZ R165, R169, R165, !PT ;  /* 0x000000a5a9a57209 */ /* 0x002fe40007810000 */
[----:B------:R-:W-:Y:S02]  /*59f0*/  FMNMX.FTZ R168, R49, R168, !PT ;  /* 0x000000a831a87209 */ /* 0x000fe40007810000 */
[----:B------:R-:W-:Y:S02]  /*5a00*/  FMNMX.FTZ R167, R51, R167, !PT ;  /* 0x000000a733a77209 */ /* 0x000fe40007810000 */
[----:B------:R-:W-:Y:S02]  /*5a10*/  FMNMX.FTZ R169, R43, R166, !PT ;  /* 0x000000a62ba97209 */ /* 0x000fe40007810000 */
        /* <DEDUP_REMOVED lines=13> */
[----:B------:R-:W2:Y:S01]  /*5af0*/  SHFL.BFLY PT, R170, R167, 0x2, 0x1f ;  /* 0x0c401f00a7aa7f89 */ /* 0x000ea200000e0000 */
[----:B------:R-:W-:Y:S02]  /*5b00*/  FMNMX.FTZ R169, R62, R169, !PT ;  /* 0x000000a93ea97209 */ /* 0x000fe40007810000 */
[----:B-1----:R-:W-:Y:S02]  /*5b10*/  FMNMX.FTZ R166, R165, R166, !PT ;  /* 0x000000a6a5a67209 */ /* 0x002fe40007810000 */
[----:B------:R-:W-:Y:S02]  /*5b20*/  FMNMX.FTZ R169, R63, R169, !PT ;  /* 0x000000a93fa97209 */ /* 0x000fe40007810000 */
[----:B------:R-:W-:Y:S01]  /*5b30*/  ISETP.LT.AND P0, PT, RZ, UR7, PT ;  /* 0x00000007ff007c0c */ /* 0x000fe2000bf01270 */
[----:B------:R-:W1:Y:S01]  /*5b40*/  SHFL.BFLY PT, R171, R168, 0x2, 0x1f ;  /* 0x0c401f00a8ab7f89 */ /* 0x000e6200000e0000 */
[C---:B------:R-:W-:Y:S01]  /*5b50*/  FMUL.FTZ R194, R166.reuse, c[0x0][0x2d0] ;  /* 0x0000b400a6c27a20 */ /* 0x040fe20000410000 */
[----:B------:R-:W-:Y:S01]  /*5b60*/  UMOV UR7, UR4 ;  /* 0x0000000400077c82 */ /* 0x000fe20008000000 */
[----:B------:R-:W-:Y:S02]  /*5b70*/  FADD.FTZ R2, -R166, R2 ;  /* 0x00000002a6027221 */ /* 0x000fe40000010100 */
[--C-:B------:R-:W-:Y:S02]  /*5b80*/  FFMA.FTZ R186, R12, c[0x0][0x2d0], -R194.reuse ;  /* 0x0000b4000cba7a23 */ /* 0x100fe400000108c2 */
[--C-:B------:R-:W-:Y:S01]  /*5b90*/  FFMA.FTZ R187, R13, c[0x0][0x2d0], -R194.reuse ;  /* 0x0000b4000dbb7a23 */ /* 0x100fe200000108c2 */
[----:B------:R-:W3:Y:S01]  /*5ba0*/  SHFL.BFLY PT, R165, R169, 0x2, 0x1f ;  /* 0x0c401f00a9a57f89 */ /* 0x000ee200000e0000 */
[----:B------:R-:W-:Y:S02]  /*5bb0*/  FMUL.FTZ R2, R2, c[0x0][0x2d0] ;  /* 0x0000b40002027a20 */ /* 0x000fe40000410000 */
[--C-:B------:R-:W-:Y:S01]  /*5bc0*/  FFMA.FTZ R188, R8, c[0x0][0x2d0], -R194.reuse ;  /* 0x0000b40008bc7a23 */ /* 0x100fe200000108c2 */
[----:B------:R-:W-:Y:S01]  /*5bd0*/  MUFU.EX2 R186, R186 ;  /* 0x000000ba00ba7308 */ /* 0x000fe20000000800 */
[--C-:B------:R-:W-:Y:S02]  /*5be0*/  FFMA.FTZ R185, R9, c[0x0][0x2d0], -R194.reuse ;  /* 0x0000b40009b97a23 */ /* 0x100fe400000108c2 */
[--C-:B------:R-:W-:Y:S01]  /*5bf0*/  FFMA.FTZ R195, R24, c[0x0][0x2d0], -R194.reuse ;  /* 0x0000b40018c37a23 */ /* 0x100fe200000108c2 */
[----:B--2---:R-:W-:Y:S01]  /*5c00*/  FMNMX.FTZ R170, R167, R170, !PT ;  /* 0x000000aaa7aa7209 */ /* 0x004fe20007810000 */
[--C-:B------:R-:W-:Y:S02]  /*5c10*/  FFMA.FTZ R198, R25, c[0x0][0x2d0], -R194.reuse ;  /* 0x0000b40019c67a23 */ /* 0x100fe400000108c2 */
[--C-:B------:R-:W-:Y:S02]  /*5c20*/  FFMA.FTZ R201, R28, c[0x0][0x2d0], -R194.reuse ;  /* 0x0000b4001cc97a23 */ /* 0x100fe400000108c2 */
[----:B------:R-:W2:Y:S01]  /*5c30*/  SHFL.BFLY PT, R167, R170, 0x1, 0x1f ;  /* 0x0c201f00aaa77f89 */ /* 0x000ea200000e0000 */
[----:B------:R-:W4:Y:S01]  /*5c40*/  MUFU.EX2 R2, R2 ;  /* 0x0000000200027308 */ /* 0x000f220000000800 */
[--C-:B------:R-:W-:Y:S01]  /*5c50*/  FFMA.FTZ R202, R29, c[0x0][0x2d0], -R194.reuse ;  /* 0x0000b4001dca7a23 */ /* 0x100fe200000108c2 */
[----:B-1----:R-:W-:Y:S01]  /*5c60*/  FMNMX.FTZ R171, R168, R171, !PT ;  /* 0x000000aba8ab7209 */ /* 0x002fe20007810000 */
[--C-:B------:R-:W-:Y:S02]  /*5c70*/  FFMA.FTZ R40, R40, c[0x0][0x2d0], -R194.reuse ;  /* 0x0000b40028287a23 */ /* 0x100fe400000108c2 */
[--C-:B------:R-:W-:Y:S02]  /*5c80*/  FFMA.FTZ R41, R41, c[0x0][0x2d0], -R194.reuse ;  /* 0x0000b40029297a23 */ /* 0x100fe400000108c2 */
[----:B------:R-:W1:Y:S01]  /*5c90*/  SHFL.BFLY PT, R168, R171, 0x1, 0x1f ;  /* 0x0c201f00aba87f89 */ /* 0x000e6200000e0000 */
[--C-:B------:R-:W-:Y:S01]  /*5ca0*/  FFMA.FTZ R44, R44, c[0x0][0x2d0], -R194.reuse ;  /* 0x0000b4002c2c7a23 */ /* 0x100fe200000108c2 */
[----:B---3--:R-:W-:Y:S01]  /*5cb0*/  FMNMX.FTZ R169, R169, R165, !PT ;  /* 0x000000a5a9a97209 */ /* 0x008fe20007810000 */
[----:B------:R-:W-:Y:S01]  /*5cc0*/  MUFU.EX2 R188, R188 ;  /* 0x000000bc00bc7308 */ /* 0x000fe20000000800 */
[--C-:B------:R-:W-:Y:S02]  /*5cd0*/  FFMA.FTZ R45, R45, c[0x0][0x2d0], -R194.reuse ;  /* 0x0000b4002d2d7a23 */ /* 0x100fe400000108c2 */
[----:B------:R-:W-:Y:S02]  /*5ce0*/  FFMA.FTZ R60, R60, c[0x0][0x2d0], -R194 ;  /* 0x0000b4003c3c7a23 */ /* 0x000fe400000108c2 */
[----:B------:R-:W3:Y:S05]  /*5cf0*/  SHFL.BFLY PT, R165, R169, 0x1, 0x1f ;  /* 0x0c201f00a9a57f89 */ /* 0x000eea00000e0000 */
[----:B------:R-:W5:Y:S01]  /*5d00*/  MUFU.EX2 R185, R185 ;  /* 0x000000b900b97308 */ /* 0x000f620000000800 */
[----:B--2---:R-:W-:Y:S01]  /*5d10*/  FMNMX.FTZ R167, R170, R167, !PT ;  /* 0x000000a7aaa77209 */ /* 0x004fe20007810000 */
[C---:B----4-:R-:W-:Y:S02]  /*5d20*/  FMUL.FTZ R8, R2.reuse, R156 ;  /* 0x0000009c02087220 */ /* 0x050fe40000410000 */
[----:B------:R-:W-:Y:S02]  /*5d30*/  FMUL.FTZ R9, R2, R157 ;  /* 0x0000009d02097220 */ /* 0x000fe40000410000 */
[C---:B------:R-:W-:Y:S02]  /*5d40*/  FMUL.FTZ R196, R167.reuse, c[0x0][0x2d0] ;  /* 0x0000b400a7c47a20 */ /* 0x040fe40000410000 */
[----:B------:R-:W-:Y:S01]  /*5d50*/  FADD.FTZ R3, -R167, R3 ;  /* 0x00000003a7037221 */ /* 0x000fe20000010100 */
[----:B-1----:R-:W-:Y:S01]  /*5d60*/  FMNMX.FTZ R168, R171, R168, !PT ;  /* 0x000000a8aba87209 */ /* 0x002fe20007810000 */
[----:B------:R-:W-:Y:S01]  /*5d70*/  FFMA.FTZ R183, R18, c[0x0][0x2d0], -R196 ;  /* 0x0000b40012b77a23 */ /* 0x000fe200000108c4 */
[----:B------:R-:W-:Y:S01]  /*5d80*/  MUFU.EX2 R187, R187 ;  /* 0x000000bb00bb7308 */ /* 0x000fe20000000800 */
[----:B------:R-:W-:Y:S02]  /*5d90*/  FMUL.FTZ R3, R3, c[0x0][0x2d0] ;  /* 0x0000b40003037a20 */ /* 0x000fe40000410000 */
[C---:B------:R-:W-:Y:S02]  /*5da0*/  FMUL.FTZ R197, R168.reuse, c[0x0][0x2d0] ;  /* 0x0000b400a8c57a20 */ /* 0x040fe40000410000 */
[----:B------:R-:W-:Y:S01]  /*5db0*/  FADD.FTZ R164, -R168, R164 ;  /* 0x000000a4a8a47221 */ /* 0x000fe20000010100 */
[----:B---3--:R-:W-:Y:S01]  /*5dc0*/  FMNMX.FTZ R165, R169, R165, !PT ;  /* 0x000000a5a9a57209 */ /* 0x008fe20007810000 */
[--C-:B------:R-:W-:Y:S02]  /*5dd0*/  FFMA.FTZ R171, R16, c[0x0][0x2d0], -R197.reuse ;  /* 0x0000b40010ab7a23 */ /* 0x100fe400000108c5 */
[--C-:B------:R-:W-:Y:S01]  /*5de0*/  FFMA.FTZ R181, R17, c[0x0][0x2d0], -R197.reuse ;  /* 0x0000b40011b57a23 */ /* 0x100fe200000108c5 */
[----:B------:R-:W1:Y:S01]  /*5df0*/  MUFU.EX2 R3, R3 ;  /* 0x0000000300037308 */ /* 0x000e620000000800 */
[--C-:B------:R-:W-:Y:S01]  /*5e00*/  FFMA.FTZ R169, R19, c[0x0][0x2d0], -R196.reuse ;  /* 0x0000b40013a97a23 */ /* 0x100fe200000108c4 */
[----:B-----5:R-:W-:Y:S01]  /*5e10*/  F2FP.BF16.PACK_AB R156, R185, R188 ;  /* 0x000000bcb99c723e */ /* 0x020fe200000010ff */
[----:B------:R-:W-:Y:S02]  /*5e20*/  FMUL.FTZ R164, R164, c[0x0][0x2d0] ;  /* 0x0000b400a4a47a20 */ /* 0x000fe40000410000 */
[--C-:B------:R-:W-:Y:S02]  /*5e30*/  FFMA.FTZ R184, R6, c[0x0][0x2d0], -R196.reuse ;  /* 0x0000b40006b87a23 */ /* 0x100fe400000108c4 */
[----:B------:R-:W-:Y:S02]  /*5e40*/  FFMA.FTZ R182, R7, c[0x0][0x2d0], -R196 ;  /* 0x0000b40007b67a23 */ /* 0x000fe400000108c4 */
[--C-:B------:R-:W-:Y:S01]  /*5e50*/  FFMA.FTZ R180, R4, c[0x0][0x2d0], -R197.reuse ;  /* 0x0000b40004b47a23 */ /* 0x100fe200000108c5 */
[----:B------:R-:W2:Y:S01]  /*5e60*/  MUFU.EX2 R164, R164 ;  /* 0x000000a400a47308 */ /* 0x000ea20000000800 */
[----:B------:R-:W-:Y:S02]  /*5e70*/  FFMA.FTZ R170, R5, c[0x0][0x2d0], -R197 ;  /* 0x0000b40005aa7a23 */ /* 0x000fe400000108c5 */
[C---:B------:R-:W-:Y:S02]  /*5e80*/  FMUL.FTZ R193, R165.reuse, c[0x0][0x2d0] ;  /* 0x0000b400a5c17a20 */ /* 0x040fe40000410000 */
[----:B------:R-:W-:Y:S02]  /*5e90*/  FADD.FTZ R0, -R165, R0 ;  /* 0x00000000a5007221 */ /* 0x000fe40000010100 */
[--C-:B------:R-:W-:Y:S02]  /*5ea0*/  FFMA.FTZ R190, R14, c[0x0][0x2d0], -R193.reuse ;  /* 0x0000b4000ebe7a23 */ /* 0x100fe400000108c1 */
[--C-:B------:R-:W-:Y:S01]  /*5eb0*/  FFMA.FTZ R191, R15, c[0x0][0x2d0], -R193.reuse ;  /* 0x0000b4000fbf7a23 */ /* 0x100fe200000108c1 */
[----:B------:R-:W-:Y:S01]  /*5ec0*/  MUFU.EX2 R180, R180 ;  /* 0x000000b400b47308 */ /* 0x000fe20000000800 */
[----:B------:R-:W-:Y:S02]  /*5ed0*/  FMUL.FTZ R0, R0, c[0x0][0x2d0] ;  /* 0x0000b40000007a20 */ /* 0x000fe40000410000 */
[--C-:B------:R-:W-:Y:S02]  /*5ee0*/  FFMA.FTZ R192, R10, c[0x0][0x2d0], -R193.reuse ;  /* 0x0000b4000ac07a23 */ /* 0x100fe400000108c1 */
[----:B------:R-:W-:Y:S02]  /*5ef0*/  FFMA.FTZ R189, R11, c[0x0][0x2d0], -R193 ;  /* 0x0000b4000bbd7a23 */ /* 0x000fe400000108c1 */
[C---:B-1----:R-:W-:Y:S02]  /*5f00*/  FMUL.FTZ R6, R3.reuse, R162 ;  /* 0x000000a203067220 */ /* 0x042fe40000410000 */
[C---:B------:R-:W-:Y:S01]  /*5f10*/  FMUL.FTZ R7, R3.reuse, R163 ;  /* 0x000000a303077220 */ /* 0x040fe20000410000 */
[----:B------:R-:W1:Y:S01]  /*5f20*/  MUFU.EX2 R170, R170 ;  /* 0x000000aa00aa7308 */ /* 0x000e620000000800 */
[C---:B------:R-:W-:Y:S02]  /*5f30*/  FMUL.FTZ R12, R2.reuse, R152 ;  /* 0x00000098020c7220 */ /* 0x040fe40000410000 */
[----:B------:R-:W-:Y:S02]  /*5f40*/  FMUL.FTZ R13, R2, R153 ;  /* 0x00000099020d7220 */ /* 0x000fe40000410000 */
[C---:B--2---:R-:W-:Y:S02]  /*5f50*/  FMUL.FTZ R4, R164.reuse, R160 ;  /* 0x000000a0a4047220 */ /* 0x044fe40000410000 */
[C---:B------:R-:W-:Y:S02]  /*5f60*/  FMUL.FTZ R5, R164.reuse, R161 ;  /* 0x000000a1a4057220 */ /* 0x040fe40000410000 */
[C---:B------:R-:W-:Y:S01]  /*5f70*/  FMUL.FTZ R16, R164.reuse, R148 ;  /* 0x00000094a4107220 */ /* 0x040fe20000410000 */
[----:B------:R-:W-:Y:S01]  /*5f80*/  MUFU.EX2 R171, R171 ;  /* 0x000000ab00ab7308 */ /* 0x000fe20000000800 */
[C---:B------:R-:W-:Y:S02]  /*5f90*/  FMUL.FTZ R17, R164.reuse, R149 ;  /* 0x00000095a4117220 */ /* 0x040fe40000410000 */
[C---:B------:R-:W-:Y:S02]  /*5fa0*/  FMUL.FTZ R18, R3.reuse, R150 ;  /* 0x0000009603127220 */ /* 0x040fe40000410000 */
[C---:B------:R-:W-:Y:S02]  /*5fb0*/  FMUL.FTZ R19, R3.reuse, R151 ;  /* 0x0000009703137220 */ /* 0x040fe40000410000 */
[----:B------:R-:W2:Y:S01]  /*5fc0*/  LDSM.16.MT88.4 R148, [R225+0x1100] ;  /* 0x00110000e194783b */ /* 0x000ea20000004200 */
[C---:B------:R-:W-:Y:S02]  /*5fd0*/  FMUL.FTZ R68, R164.reuse, R68 ;  /* 0x00000044a4447220 */ /* 0x040fe40000410000 */
[----:B------:R-:W3:Y:S01]  /*5fe0*/  MUFU.EX2 R181, R181 ;  /* 0x000000b500b57308 */ /* 0x000ee20000000800 */
[----:B------:R-:W-:Y:S02]  /*5ff0*/  FMUL.FTZ R69, R164, R69 ;  /* 0x00000045a4457220 */ /* 0x000fe40000410000 */
[C---:B------:R-:W-:Y:S01]  /*6000*/  FMUL.FTZ R70, R3.reuse, R70 ;  /* 0x0000004603467220 */ /* 0x040fe20000410000 */
[----:B-1----:R-:W-:Y:S01]  /*6010*/  F2FP.BF16.PACK_AB R160, R170, R180 ;  /* 0x000000b4aaa0723e */ /* 0x002fe200000010ff */
[C---:B------:R-:W-:Y:S02]  /*6020*/  FMUL.FTZ R71, R3.reuse, R71 ;  /* 0x0000004703477220 */ /* 0x040fe40000410000 */
[C---:B------:R-:W-:Y:S02]  /*6030*/  FMUL.FTZ R72, R2.reuse, R72 ;  /* 0x0000004802487220 */ /* 0x040fe40000410000 */
[C---:B------:R-:W-:Y:S01]  /*6040*/  FMUL.FTZ R73, R2.reuse, R73 ;  /* 0x0000004902497220 */ /* 0x040fe20000410000 */
[----:B------:R-:W-:Y:S01]  /*6050*/  MUFU.EX2 R184, R184 ;  /* 0x000000b800b87308 */ /* 0x000fe20000000800 */
[C---:B------:R-:W-:Y:S02]  /*6060*/  FMUL.FTZ R76, R2.reuse, R76 ;  /* 0x0000004c024c7220 */ /* 0x040fe40000410000 */
[----:B------:R-:W-:Y:S02]  /*6070*/  FMUL.FTZ R77, R2, R77 ;  /* 0x0000004d024d7220 */ /* 0x000fe40000410000 */
[C---:B------:R-:W-:Y:S02]  /*6080*/  FMUL.FTZ R80, R164.reuse, R80 ;  /* 0x00000050a4507220 */ /* 0x040fe40000410000 */
[C---:B------:R-:W-:Y:S02]  /*6090*/  FMUL.FTZ R81, R164.reuse, R81 ;  /* 0x00000051a4517220 */ /* 0x040fe40000410000 */
[C---:B------:R-:W-:Y:S01]  /*60a0*/  FMUL.FTZ R82, R3.reuse, R82 ;  /* 0x0000005203527220 */ /* 0x040fe20000410000 */
[----:B------:R-:W1:Y:S01]  /*60b0*/  MUFU.EX2 R182, R182 ;  /* 0x000000b600b67308 */ /* 0x000e620000000800 */
[----:B------:R-:W-:Y:S02]  /*60c0*/  FMUL.FTZ R83, R3, R83 ;  /* 0x0000005303537220 */ /* 0x000fe40000410000 */
[C---:B------:R-:W-:Y:S01]  /*60d0*/  FMUL.FTZ R84, R164.reuse, R84 ;  /* 0x00000054a4547220 */ /* 0x040fe20000410000 */
[----:B---3--:R-:W-:Y:S01]  /*60e0*/  F2FP.BF16.PACK_AB R162, R181, R171 ;  /* 0x000000abb5a2723e */ /* 0x008fe200000010ff */
[----:B------:R-:W-:Y:S02]  /*60f0*/  FMUL.FTZ R85, R164, R85 ;  /* 0x00000055a4557220 */ /* 0x000fe40000410000 */
        /* <DEDUP_REMOVED lines=8> */
[----:B------:R-:W3:Y:S01]  /*6180*/  MUFU.EX2 R169, R169 ;  /* 0x000000a900a97308 */ /* 0x000ee20000000800 */
[C---:B------:R-:W-:Y:S02]  /*6190*/  FMUL.FTZ R95, R3.reuse, R95 ;  /* 0x0000005f035f7220 */ /* 0x040fe40000410000 */
[----:B------:R-:W-:Y:S01]  /*61a0*/  FMUL.FTZ R96, R164, R96 ;  /* 0x00000060a4607220 */ /* 0x000fe20000410000 */
[----:B-1----:R-:W-:Y:S01]  /*61b0*/  F2FP.BF16.PACK_AB R161, R182, R184 ;  /* 0x000000b8b6a1723e */ /* 0x002fe200000010ff */
[----:B------:R-:W-:Y:S02]  /*61c0*/  FMUL.FTZ R97, R164, R97 ;  /* 0x00000061a4617220 */ /* 0x000fe40000410000 */
[C---:B------:R-:W-:Y:S02]  /*61d0*/  FMUL.FTZ R98, R3.reuse, R98 ;  /* 0x0000006203627220 */ /* 0x040fe40000410000 */
[C---:B------:R-:W-:Y:S01]  /*61e0*/  FMUL.FTZ R99, R3.reuse, R99 ;  /* 0x0000006303637220 */ /* 0x040fe20000410000 */
[----:B------:R-:W1:Y:S01]  /*61f0*/  MUFU.EX2 R0, R0 ;  /* 0x0000000000007308 */ /* 0x000e620000000800 */
[C---:B------:R-:W-:Y:S02]  /*6200*/  FMUL.FTZ R100, R2.reuse, R100 ;  /* 0x0000006402647220 */ /* 0x040fe40000410000 */
[----:B------:R-:W-:Y:S02]  /*6210*/  FMUL.FTZ R101, R2, R101 ;  /* 0x0000006502657220 */ /* 0x000fe40000410000 */
[C---:B------:R-:W-:Y:S02]  /*6220*/  FMUL.FTZ R104, R164.reuse, R104 ;  /* 0x00000068a4687220 */ /* 0x040fe40000410000 */
[C---:B------:R-:W-:Y:S02]  /*6230*/  FMUL.FTZ R105, R164.reuse, R105 ;  /* 0x00000069a4697220 */ /* 0x040fe40000410000 */
[C---:B------:R-:W-:Y:S01]  /*6240*/  FMUL.FTZ R106, R3.reuse, R106 ;  /* 0x0000006a036a7220 */ /* 0x040fe20000410000 */
[----:B------:R-:W-:Y:S01]  /*6250*/  MUFU.EX2 R192, R192 ;  /* 0x000000c000c07308 */ /* 0x000fe20000000800 */
[----:B------:R-:W-:Y:S02]  /*6260*/  FMUL.FTZ R107, R3, R107 ;  /* 0x0000006b036b7220 */ /* 0x000fe40000410000 */
[----:B------:R-:W-:Y:S01]  /*6270*/  FMUL.FTZ R108, R164, R108 ;  /* 0x0000006ca46c7220 */ /* 0x000fe20000410000 */
[----:B---3--:R-:W-:Y:S01]  /*6280*/  F2FP.BF16.PACK_AB R163, R169, R183 ;  /* 0x000000b7a9a3723e */ /* 0x008fe200000010ff */
[C---:B------:R-:W-:Y:S02]  /*6290*/  FMUL.FTZ R24, R2.reuse, R136 ;  /* 0x0000008802187220 */ /* 0x040fe40000410000 */
[----:B------:R-:W-:Y:S02]  /*62a0*/  FMUL.FTZ R25, R2, R137 ;  /* 0x0000008902197220 */ /* 0x000fe40000410000 */
[--C-:B------:R-:W-:Y:S01]  /*62b0*/  FFMA.FTZ R205, R36, c[0x0][0x2d0], -R197.reuse ;  /* 0x0000b40024cd7a23 */ /* 0x100fe200000108c5 */
[----:B------:R-:W3:Y:S01]  /*62c0*/  MUFU.EX2 R189, R189 ;  /* 0x000000bd00bd7308 */ /* 0x000ee20000000800 */
[-C--:B------:R-:W-:Y:S05]  /*62d0*/  HMMA.16816.F32.BF16 R4, R160, R172.reuse, R4 ;  /* 0x000000aca004723c */ /* 0x080fea0000041804 */
[C---:B-1----:R-:W-:Y:S01]  /*62e0*/  FMUL.FTZ R10, R0.reuse, R158 ;  /* 0x0000009e000a7220 */ /* 0x042fe20000410000 */
[----:B------:R-:W-:Y:S01]  /*62f0*/  F2FP.BF16.PACK_AB R158, R187, R186 ;  /* 0x000000babb9e723e */ /* 0x000fe200000010ff */
[C---:B------:R-:W-:Y:S02]  /*6300*/  FMUL.FTZ R11, R0.reuse, R159 ;  /* 0x0000009f000b7220 */ /* 0x040fe40000410000 */
[----:B------:R-:W-:Y:S03]  /*6310*/  MUFU.EX2 R190, R190 ;  /* 0x000000be00be7308 */ /* 0x000fe60000000800 */
[C---:B------:R-:W-:Y:S02]  /*6320*/  FMUL.FTZ R14, R0.reuse, R154 ;  /* 0x0000009a000e7220 */ /* 0x040fe40000410000 */
[C---:B------:R-:W-:Y:S02]  /*6330*/  FMUL.FTZ R15, R0.reuse, R155 ;  /* 0x0000009b000f7220 */ /* 0x040fe40000410000 */
[C---:B------:R-:W-:Y:S01]  /*6340*/  FMUL.FTZ R74, R0.reuse, R74 ;  /* 0x0000004a004a7220 */ /* 0x040fe20000410000 */
[----:B------:R-:W1:Y:S01]  /*6350*/  LDSM.16.MT88.4 R152, [R223+0x1100] ;  /* 0x00110000df98783b */ /* 0x000e620000004200 */
[C---:B------:R-:W-:Y:S01]  /*6360*/  FMUL.FTZ R75, R0.reuse, R75 ;  /* 0x0000004b004b7220 */ /* 0x040fe20000410000 */
[----:B------:R-:W4:Y:S01]  /*6370*/  MUFU.EX2 R191, R191 ;  /* 0x000000bf00bf7308 */ /* 0x000f220000000800 */
[C---:B------:R-:W-:Y:S02]  /*6380*/  FMUL.FTZ R78, R0.reuse, R78 ;  /* 0x0000004e004e7220 */ /* 0x040fe40000410000 */
[C---:B------:R-:W-:Y:S01]  /*6390*/  FMUL.FTZ R79, R0.reuse, R79 ;  /* 0x0000004f004f7220 */ /* 0x040fe20000410000 */
[----:B---3--:R-:W-:Y:S01]  /*63a0*/  F2FP.BF16.PACK_AB R157, R189, R192 ;  /* 0x000000c0bd9d723e */ /* 0x008fe200000010ff */
[C---:B------:R-:W-:Y:S02]  /*63b0*/  FMUL.FTZ R90, R0.reuse, R90 ;  /* 0x0000005a005a7220 */ /* 0x040fe40000410000 */
[C---:B------:R-:W-:Y:S02]  /*63c0*/  FMUL.FTZ R91, R0.reuse, R91 ;  /* 0x0000005b005b7220 */ /* 0x040fe40000410000 */
[C---:B------:R-:W-:Y:S01]  /*63d0*/  FMUL.FTZ R102, R0.reuse, R102 ;  /* 0x0000006600667220 */ /* 0x040fe20000410000 */
[----:B------:R-:W-:Y:S01]  /*63e0*/  MUFU.EX2 R195, R195 ;  /* 0x000000c300c37308 */ /* 0x000fe20000000800 */
[----:B------:R-:W-:Y:S02]  /*63f0*/  FMUL.FTZ R103, R0, R103 ;  /* 0x0000006700677220 */ /* 0x000fe40000410000 */
[----:B------:R-:W-:Y:S02]  /*6400*/  FMUL.FTZ R109, R164, R109 ;  /* 0x0000006da46d7220 */ /* 0x000fe40000410000 */
[C---:B------:R-:W-:Y:S02]  /*6410*/  FMUL.FTZ R110, R3.reuse, R110 ;  /* 0x0000006e036e7220 */ /* 0x040fe40000410000 */
[----:B------:R-:W-:Y:S02]  /*6420*/  FMUL.FTZ R111, R3, R111 ;  /* 0x0000006f036f7220 */ /* 0x000fe40000410000 */
[C---:B------:R-:W-:Y:S01]  /*6430*/  FMUL.FTZ R112, R2.reuse, R112 ;  /* 0x0000007002707220 */ /* 0x040fe20000410000 */
[----:B------:R-:W3:Y:S01]  /*6440*/  MUFU.EX2 R198, R198 ;  /* 0x000000c600c67308 */ /* 0x000ee20000000800 */
[----:B------:R-:W-:Y:S02]  /*6450*/  FMUL.FTZ R113, R2, R113 ;  /* 0x0000007102717220 */ /* 0x000fe40000410000 */
[----:B------:R-:W-:Y:S01]  /*6460*/  FMUL.FTZ R114, R0, R114 ;  /* 0x0000007200727220 */ /* 0x000fe20000410000 */
[----:B----4-:R-:W-:Y:S01]  /*6470*/  F2FP.BF16.PACK_AB R159, R191, R190 ;  /* 0x000000bebf9f723e */ /* 0x010fe200000010ff */
[--C-:B------:R-:W-:Y:S02]  /*6480*/  FFMA.FTZ R206, R37, c[0x0][0x2d0], -R197.reuse ;  /* 0x0000b40025ce7a23 */ /* 0x100fe400000108c5 */
[--C-:B------:R-:W-:Y:S02]  /*6490*/  FFMA.FTZ R207, R38, c[0x0][0x2d0], -R196.reuse ;  /* 0x0000b40026cf7a23 */ /* 0x100fe400000108c4 */
[--C-:B------:R-:W-:Y:S01]  /*64a0*/  FFMA.FTZ R208, R39, c[0x0][0x2d0], -R196.reuse ;  /* 0x0000b40027d07a23 */ /* 0x100fe200000108c4 */
[----:B------:R-:W-:Y:S01]  /*64b0*/  MUFU.EX2 R201, R201 ;  /* 0x000000c900c97308 */ /* 0x000fe20000000800 */
[C---:B------:R-:W-:Y:S01]  /*64c0*/  HMMA.16816.F32.BF16 R8, R156.reuse, R172, R8 ;  /* 0x000000ac9c08723c */ /* 0x040fe20000041808 */
[----:B------:R-:W-:Y:S03]  /*64d0*/  LDSM.16.MT88.4 R36, [R225+0x2500] ;  /* 0x00250000e124783b */ /* 0x000fe60000004200 */
[--C-:B------:R-:W-:Y:S02]  /*64e0*/  FFMA.FTZ R51, R51, c[0x0][0x2d0], -R196.reuse ;  /* 0x0000b40033337a23 */ /* 0x100fe400000108c4 */
[--C-:B------:R-:W-:Y:S02]  /*64f0*/  FFMA.FTZ R209, R48, c[0x0][0x2d0], -R197.reuse ;  /* 0x0000b40030d17a23 */ /* 0x100fe400000108c5 */
[-C--:B------:R-:W-:Y:S01]  /*6500*/  HMMA.16816.F32.BF16 R12, R156, R174.reuse, R12 ;  /* 0x000000ae9c0c723c */ /* 0x080fe2000004180c */
[----:B------:R-:W-:Y:S03]  /*6510*/  MUFU.EX2 R202, R202 ;  /* 0x000000ca00ca7308 */ /* 0x000fe60000000800 */
[----:B------:R-:W-:Y:S02]  /*6520*/  FFMA.FTZ R210, R49, c[0x0][0x2d0], -R197 ;  /* 0x0000b40031d27a23 */ /* 0x000fe400000108c5 */
[--C-:B------:R-:W-:Y:S02]  /*6530*/  FFMA.FTZ R211, R50, c[0x0][0x2d0], -R196.reuse ;  /* 0x0000b40032d37a23 */ /* 0x100fe400000108c4 */
[C---:B------:R-:W-:Y:S03]  /*6540*/  HMMA.16816.F32.BF16 R16, R160.reuse, R174, R16 ;  /* 0x000000aea010723c */ /* 0x040fe60000041810 */
[----:B------:R-:W-:Y:S01]  /*6550*/  MUFU.EX2 R205, R205 ;  /* 0x000000cd00cd7308 */ /* 0x000fe20000000800 */
[--C-:B------:R-:W-:Y:S02]  /*6560*/  FFMA.FTZ R42, R42, c[0x0][0x2d0], -R193.reuse ;  /* 0x0000b4002a2a7a23 */ /* 0x100fe400000108c1 */
[----:B------:R-:W-:Y:S02]  /*6570*/  FFMA.FTZ R43, R43, c[0x0][0x2d0], -R193 ;  /* 0x0000b4002b2b7a23 */ /* 0x000fe400000108c1 */
[-C--:B------:R-:W-:Y:S04]  /*6580*/  HMMA.16816.F32.BF16 R68, R160, R176.reuse, R68 ;  /* 0x000000b0a044723c */ /* 0x080fe80000041844 */
[--C-:B------:R-:W-:Y:S01]  /*6590*/  FFMA.FTZ R52, R52, c[0x0][0x2d0], -R197.reuse ;  /* 0x0000b40034347a23 */ /* 0x100fe200000108c5 */
[----:B------:R-:W-:Y:S01]  /*65a0*/  MUFU.EX2 R206, R206 ;  /* 0x000000ce00ce7308 */ /* 0x000fe20000000800 */
[----:B------:R-:W-:Y:S02]  /*65b0*/  FFMA.FTZ R53, R53, c[0x0][0x2d0], -R197 ;  /* 0x0000b40035357a23 */ /* 0x000fe400000108c5 */
[C---:B------:R-:W-:Y:S04]  /*65c0*/  HMMA.16816.F32.BF16 R72, R156.reuse, R176, R72 ;  /* 0x000000b09c48723c */ /* 0x040fe80000041848 */
[--C-:B------:R-:W-:Y:S02]  /*65d0*/  FFMA.FTZ R54, R54, c[0x0][0x2d0], -R196.reuse ;  /* 0x0000b40036367a23 */ /* 0x100fe400000108c4 */
[--C-:B------:R-:W-:Y:S01]  /*65e0*/  FFMA.FTZ R55, R55, c[0x0][0x2d0], -R196.reuse ;  /* 0x0000b40037377a23 */ /* 0x100fe200000108c4 */
[----:B------:R-:W-:Y:S01]  /*65f0*/  MUFU.EX2 R207, R207 ;  /* 0x000000cf00cf7308 */ /* 0x000fe20000000800 */
[-C--:B------:R-:W-:Y:S04]  /*6600*/  HMMA.16816.F32.BF16 R76, R156, R178.reuse, R76 ;  /* 0x000000b29c4c723c */ /* 0x080fe8000004184c */
[--C-:B------:R-:W-:Y:S02]  /*6610*/  FFMA.FTZ R58, R58, c[0x0][0x2d0], -R193.reuse ;  /* 0x0000b4003a3a7a23 */ /* 0x100fe400000108c1 */
[----:B------:R-:W-:Y:S02]  /*6620*/  FFMA.FTZ R59, R59, c[0x0][0x2d0], -R193 ;  /* 0x0000b4003b3b7a23 */ /* 0x000fe400000108c1 */
[C---:B------:R-:W-:Y:S01]  /*6630*/  HMMA.16816.F32.BF16 R80, R160.reuse, R178, R80 ;  /* 0x000000b2a050723c */ /* 0x040fe20000041850 */
[----:B------:R-:W-:Y:S03]  /*6640*/  MUFU.EX2 R208, R208 ;  /* 0x000000d000d07308 */ /* 0x000fe60000000800 */
[--C-:B------:R-:W-:Y:S02]  /*6650*/  FFMA.FTZ R172, R20, c[0x0][0x2d0], -R197.reuse ;  /* 0x0000b40014ac7a23 */ /* 0x100fe400000108c5 */
[C---:B------:R-:W-:Y:S02]  /*6660*/  FMUL.FTZ R20, R2.reuse, R144 ;  /* 0x0000009002147220 */ /* 0x040fe40000410000 */
[-C--:B--2---:R-:W-:Y:S03]  /*6670*/  HMMA.16816.F32.BF16 R84, R160, R148.reuse, R84 ;  /* 0x00000094a054723c */ /* 0x084fe60000041854 */
[----:B------:R-:W-:Y:S01]  /*6680*/  MUFU.EX2 R172, R172 ;  /* 0x000000ac00ac7308 */ /* 0x000fe20000000800 */
[--C-:B------:R-:W-:Y:S02]  /*6690*/  FFMA.FTZ R173, R21, c[0x0][0x2d0], -R197.reuse ;  /* 0x0000b40015ad7a23 */ /* 0x100fe400000108c5 */
[----:B------:R-:W-:Y:S02]  /*66a0*/  FMUL.FTZ R21, R2, R145 ;  /* 0x0000009102157220 */ /* 0x000fe40000410000 */
[C---:B------:R-:W-:Y:S04]  /*66b0*/  HMMA.16816.F32.BF16 R88, R156.reuse, R148, R88 ;  /* 0x000000949c58723c */ /* 0x040fe80000041858 */
[--C-:B------:R-:W-:Y:S01]  /*66c0*/  FFMA.FTZ R174, R22, c[0x0][0x2d0], -R196.reuse ;  /* 0x0000b40016ae7a23 */ /* 0x100fe200000108c4 */
[----:B------:R-:W2:Y:S01]  /*66d0*/  MUFU.EX2 R173, R173 ;  /* 0x000000ad00ad7308 */ /* 0x000ea20000000800 */
[C---:B------:R-:W-:Y:S02]  /*66e0*/  FMUL.FTZ R22, R0.reuse, R146 ;  /* 0x0000009200167220 */ /* 0x040fe40000410000 */
[--C-:B------:R-:W-:Y:S04]  /*66f0*/  FFMA.FTZ R175, R23, c[0x0][0x2d0], -R196.reuse ;  /* 0x0000b40017af7a23 */ /* 0x100fe800000108c4 */
[----:B------:R-:W-:Y:S02]  /*6700*/  FMUL.FTZ R23, R0, R147 ;  /* 0x0000009300177220 */ /* 0x000fe40000410000 */
[----:B------:R-:W4:Y:S01]  /*6710*/  LDSM.16.MT88.4 R144, [R225+0x2100] ;  /* 0x00210000e190783b */ /* 0x000f220000004200 */
[--C-:B------:R-:W-:Y:S01]  /*6720*/  FFMA.FTZ R176, R32, c[0x0][0x2d0], -R197.reuse ;  /* 0x0000b40020b07a23 */ /* 0x100fe200000108c5 */
[----:B------:R-:W-:Y:S01]  /*6730*/  MUFU.EX2 R174, R174 ;  /* 0x000000ae00ae7308 */ /* 0x000fe20000000800 */
[C---:B------:R-:W-:Y:S02]  /*6740*/  FMUL.FTZ R32, R2.reuse, R140 ;  /* 0x0000008c02207220 */ /* 0x040fe40000410000 */
[-C--:B------:R-:W-:Y:S03]  /*6750*/  HMMA.16816.F32.BF16 R20, R156, R150.reuse, R20 ;  /* 0x000000969c14723c */ /* 0x080fe60000041814 */
[----:B------:R-:W-:Y:S02]  /*6760*/  FFMA.FTZ R177, R33, c[0x0][0x2d0], -R197 ;  /* 0x0000b40021b17a23 */ /* 0x000fe400000108c5 */
[----:B------:R-:W-:Y:S02]  /*6770*/  FMUL.FTZ R33, R2, R141 ;  /* 0x0000008d02217220 */ /* 0x000fe40000410000 */
[--C-:B------:R-:W-:Y:S01]  /*6780*/  FFMA.FTZ R178, R34, c[0x0][0x2d0], -R196.reuse ;  /* 0x0000b40022b27a23 */ /* 0x100fe200000108c4 */
[C---:B------:R-:W-:Y:S01]  /*6790*/  HMMA.16816.F32.BF16 R92, R160.reuse, R150, R92 ;  /* 0x00000096a05c723c */ /* 0x040fe2000004185c */
[----:B------:R-:W-:Y:S01]  /*67a0*/  LDSM.16.MT88.4 R148, [R225+0x1500] ;  /* 0x00150000e194783b */ /* 0x000fe20000004200 */
[----:B------:R-:W5:Y:S02]  /*67b0*/  MUFU.EX2 R175, R175 ;  /* 0x000000af00af7308 */ /* 0x000f640000000800 */
[C---:B------:R-:W-:Y:S02]  /*67c0*/  FMUL.FTZ R34, R0.reuse, R142 ;  /* 0x0000008e00227220 */ /* 0x040fe40000410000 */
[----:B------:R-:W-:Y:S02]  /*67d0*/  FFMA.FTZ R179, R35, c[0x0][0x2d0], -R196 ;  /* 0x0000b40023b37a23 */ /* 0x000fe400000108c4 */
[-C--:B-1----:R-:W-:Y:S04]  /*67e0*/  HMMA.16816.F32.BF16 R96, R160, R152.reuse, R96 ;  /* 0x00000098a060723c */ /* 0x082fe80000041860 */
[C---:B------:R-:W-:Y:S01]  /*67f0*/  FMUL.FTZ R35, R0.reuse, R143 ;  /* 0x0000008f00237220 */ /* 0x040fe20000410000 */
[----:B------:R-:W-:Y:S01]  /*6800*/  MUFU.EX2 R176, R176 ;  /* 0x000000b000b07308 */ /* 0x000fe20000000800 */
[----:B------:R-:W1:Y:S01]  /*6810*/  LDSM.16.MT88.4 R140, [R223+0x2100] ;  /* 0x00210000df8c783b */ /* 0x000e620000004200 */
[----:B------:R-:W-:Y:S01]  /*6820*/  FMUL.FTZ R115, R0, R115 ;  /* 0x0000007300737220 */ /* 0x000fe20000410000 */
[C---:B------:R-:W-:Y:S04]  /*6830*/  HMMA.16816.F32.BF16 R100, R156.reuse, R152, R100 ;  /* 0x000000989c64723c */ /* 0x040fe80000041864 */
[--C-:B------:R-:W-:Y:S02]  /*6840*/  FFMA.FTZ R199, R26, c[0x0][0x2d0], -R193.reuse ;  /* 0x0000b4001ac77a23 */ /* 0x100fe400000108c1 */
[C---:B------:R-:W-:Y:S01]  /*6850*/  FMUL.FTZ R26, R0.reuse, R138 ;  /* 0x0000008a001a7220 */ /* 0x040fe20000410000 */
[----:B------:R-:W-:Y:S01]  /*6860*/  MUFU.EX2 R152, R44 ;  /* 0x0000002c00987308 */ /* 0x000fe20000000800 */
[-C--:B------:R-:W-:Y:S04]  /*6870*/  HMMA.16816.F32.BF16 R32, R156, R154.reuse, R32 ;  /* 0x0000009a9c20723c */ /* 0x080fe80000041820 */
[--C-:B------:R-:W-:Y:S02]  /*6880*/  FFMA.FTZ R200, R27, c[0x0][0x2d0], -R193.reuse ;  /* 0x0000b4001bc87a23 */ /* 0x100fe400000108c1 */
[----:B------:R-:W-:Y:S02]  /*6890*/  FMUL.FTZ R27, R0, R139 ;  /* 0x0000008b001b7220 */ /* 0x000fe40000410000 */
[C---:B------:R-:W-:Y:S01]  /*68a0*/  HMMA.16816.F32.BF16 R104, R160.reuse, R154, R104 ;  /* 0x0000009aa068723c */ /* 0x040fe20000041868 */
[----:B------:R-:W1:Y:S01]  /*68b0*/  LDSM.16.MT88.4 R136, [R225+0x500] ;  /* 0x00050000e188783b */ /* 0x000e620000004200 */
[----:B------:R2:W-:Y:S02]  /*68c0*/  MUFU.EX2 R154, R51 ;  /* 0x00000033009a7308 */ /* 0x0005e40000000800 */
[C---:B------:R-:W-:Y:S02]  /*68d0*/  FMUL.FTZ R116, R164.reuse, R116 ;  /* 0x00000074a4747220 */ /* 0x040fe40000410000 */
[----:B------:R-:W-:Y:S02]  /*68e0*/  FMUL.FTZ R117, R164, R117 ;  /* 0x00000075a4757220 */ /* 0x000fe40000410000 */
[-C--:B----4-:R-:W-:Y:S04]  /*68f0*/  HMMA.16816.F32.BF16 R108, R160, R144.reuse, R108 ;  /* 0x00000090a06c723c */ /* 0x090fe8000004186c */
[C---:B------:R-:W-:Y:S01]  /*6900*/  FMUL.FTZ R118, R3.reuse, R118 ;  /* 0x0000007603767220 */ /* 0x040fe20000410000 */
[----:B------:R-:W4:Y:S01]  /*6910*/  MUFU.EX2 R177, R177 ;  /* 0x000000b100b17308 */ /* 0x000f220000000800 */
[C---:B------:R-:W-:Y:S02]  /*6920*/  FMUL.FTZ R119, R3.reuse, R119 ;  /* 0x0000007703777220 */ /* 0x040fe40000410000 */
[C---:B------:R-:W-:Y:S04]  /*6930*/  HMMA.16816.F32.BF16 R112, R156.reuse, R144, R112 ;  /* 0x000000909c70723c */ /* 0x040fe80000041870 */
[C---:B------:R-:W-:Y:S02]  /*6940*/  FMUL.FTZ R124, R2.reuse, R124 ;  /* 0x0000007c027c7220 */ /* 0x040fe40000410000 */
[----:B------:R-:W-:Y:S01]  /*6950*/  FMUL.FTZ R125, R2, R125 ;  /* 0x0000007d027d7220 */ /* 0x000fe20000410000 */
[----:B------:R-:W-:Y:S01]  /*6960*/  MUFU.EX2 R178, R178 ;  /* 0x000000b200b27308 */ /* 0x000fe20000000800 */
[-C--:B------:R-:W-:Y:S01]  /*6970*/  HMMA.16816.F32.BF16 R24, R156, R146.reuse, R24 ;  /* 0x000000929c18723c */ /* 0x080fe20000041818 */
[----:B--2---:R-:W-:Y:S03]  /*6980*/  LDSM.16.MT88.4 R48, [R223+0x2500] ;  /* 0x00250000df30783b */ /* 0x004fe60000004200 */
[C---:B------:R-:W-:Y:S02]  /*6990*/  FMUL.FTZ R126, R0.reuse, R126 ;  /* 0x0000007e007e7220 */ /* 0x040fe40000410000 */
[----:B------:R-:W-:Y:S02]  /*69a0*/  FMUL.FTZ R127, R0, R127 ;  /* 0x0000007f007f7220 */ /* 0x000fe40000410000 */
[C---:B------:R-:W-:Y:S01]  /*69b0*/  HMMA.16816.F32.BF16 R116, R160.reuse, R146, R116 ;  /* 0x00000092a074723c */ /* 0x040fe20000041874 */
[----:B------:R-:W2:Y:S01]  /*69c0*/  MUFU.EX2 R179, R179 ;  /* 0x000000b300b37308 */ /* 0x000ea20000000800 */
[----:B------:R-:W2:Y:S02]  /*69d0*/  LDSM.16.MT88.4 R144, [R223+0x500] ;  /* 0x00050000df90783b */ /* 0x000ea40000004200 */
[C---:B------:R-:W-:Y:S02]  /*69e0*/  FMUL.FTZ R120, R164.reuse, R120 ;  /* 0x00000078a4787220 */ /* 0x040fe40000410000 */
[----:B------:R-:W-:Y:S02]  /*69f0*/  FMUL.FTZ R121, R164, R121 ;  /* 0x00000079a4797220 */ /* 0x000fe40000410000 */
[C---:B------:R-:W-:Y:S03]  /*6a00*/  FMUL.FTZ R122, R3.reuse, R122 ;  /* 0x0000007a037a7220 */ /* 0x040fe60000410000 */
[----:B------:R-:W-:Y:S01]  /*6a10*/  MUFU.EX2 R199, R199 ;  /* 0x000000c700c77308 */ /* 0x000fe20000000800 */
[----:B------:R-:W-:Y:S02]  /*6a20*/  FMUL.FTZ R123, R3, R123 ;  /* 0x0000007b037b7220 */ /* 0x000fe40000410000 */
[C---:B------:R-:W-:Y:S02]  /*6a30*/  FMUL.FTZ R128, R2.reuse, R128 ;  /* 0x0000008002807220 */ /* 0x040fe40000410000 */
[----:B------:R-:W-:Y:S02]  /*6a40*/  FMUL.FTZ R129, R2, R129 ;  /* 0x0000008102817220 */ /* 0x000fe40000410000 */
[----:B------:R-:W-:Y:S01]  /*6a50*/  FMUL.FTZ R130, R0, R130 ;  /* 0x0000008200827220 */ /* 0x000fe20000410000 */
[-C--:B-1----:R-:W-:Y:S02]  /*6a60*/  HMMA.16816.F32.BF16 R120, R160, R140.reuse, R120 ;  /* 0x0000008ca078723c */ /* 0x082fe40000041878 */
[----:B------:R-:W1:Y:S01]  /*6a70*/  MUFU.EX2 R200, R200 ;  /* 0x000000c800c87308 */ /* 0x000e620000000800 */
[--C-:B------:R-:W-:Y:S02]  /*6a80*/  FFMA.FTZ R203, R30, c[0x0][0x2d0], -R193.reuse ;  /* 0x0000b4001ecb7a23 */ /* 0x100fe400000108c1 */
[--C-:B------:R-:W-:Y:S02]  /*6a90*/  FFMA.FTZ R204, R31, c[0x0][0x2d0], -R193.reuse ;  /* 0x0000b4001fcc7a23 */ /* 0x100fe400000108c1 */
[----:B------:R-:W-:Y:S01]  /*6aa0*/  FMUL.FTZ R131, R0, R131 ;  /* 0x0000008300837220 */ /* 0x000fe20000410000 */
[C---:B------:R-:W-:Y:S04]  /*6ab0*/  HMMA.16816.F32.BF16 R124, R156.reuse, R140, R124 ;  /* 0x0000008c9c7c723c */ /* 0x040fe8000004187c */
[----:B------:R-:W-:Y:S01]  /*6ac0*/  MUFU.EX2 R203, R203 ;  /* 0x000000cb00cb7308 */ /* 0x000fe20000000800 */
[--C-:B------:R-:W-:Y:S02]  /*6ad0*/  FFMA.FTZ R46, R46, c[0x0][0x2d0], -R193.reuse ;  /* 0x0000b4002e2e7a23 */ /* 0x100fe400000108c1 */
[----:B---3--:R-:W-:Y:S01]  /*6ae0*/  F2FP.BF16.PACK_AB R140, R198, R195 ;  /* 0x000000c3c68c723e */ /* 0x008fe200000010ff */
[-C--:B------:R-:W-:Y:S04]  /*6af0*/  HMMA.16816.F32.BF16 R128, R156, R142.reuse, R128 ;  /* 0x0000008e9c80723c */ /* 0x080fe80000041880 */
[C---:B------:R-:W-:Y:S01]  /*6b00*/  FMUL.FTZ R28, R164.reuse, R132 ;  /* 0x00000084a41c7220 */ /* 0x040fe20000410000 */
[----:B------:R-:W-:Y:S01]  /*6b10*/  F2FP.BF16.PACK_AB R132, R173, R172 ;  /* 0x000000acad84723e */ /* 0x000fe200000010ff */
[----:B------:R-:W3:Y:S01]  /*6b20*/  MUFU.EX2 R204, R204 ;  /* 0x000000cc00cc7308 */ /* 0x000ee20000000800 */
[----:B------:R-:W-:Y:S01]  /*6b30*/  FMUL.FTZ R29, R164, R133 ;  /* 0x00000085a41d7220 */ /* 0x000fe20000410000 */
[----:B-----5:R-:W-:Y:S01]  /*6b40*/  F2FP.BF16.PACK_AB R133, R175, R174 ;  /* 0x000000aeaf85723e */ /* 0x020fe200000010ff */
[C---:B------:R-:W-:Y:S03]  /*6b50*/  FMUL.FTZ R30, R3.reuse, R134 ;  /* 0x00000086031e7220 */ /* 0x040fe60000410000 */
[----:B------:R-:W-:Y:S01]  /*6b60*/  FMUL.FTZ R31, R3, R135 ;  /* 0x00000087031f7220 */ /* 0x000fe20000410000 */
[----:B----4-:R-:W-:Y:S01]  /*6b70*/  F2FP.BF16.PACK_AB R134, R177, R176 ;  /* 0x000000b0b186723e */ /* 0x010fe200000010ff */
[----:B------:R-:W-:Y:S01]  /*6b80*/  FFMA.FTZ R47, R47, c[0x0][0x2d0], -R193 ;  /* 0x0000b4002f2f7a23 */ /* 0x000fe200000108c1 */
[----:B--2---:R-:W-:Y:S01]  /*6b90*/  F2FP.BF16.PACK_AB R135, R179, R178 ;  /* 0x000000b2b387723e */ /* 0x004fe200000010ff */
[----:B------:R-:W-:Y:S01]  /*6ba0*/  MUFU.EX2 R157, R41 ;  /* 0x00000029009d7308 */ /* 0x000fe20000000800 */
[----:B-1----:R-:W-:Y:S01]  /*6bb0*/  F2FP.BF16.PACK_AB R141, R200, R199 ;  /* 0x000000c7c88d723e */ /* 0x002fe200000010ff */
[----:B------:R-:W-:Y:S01]  /*6bc0*/  FFMA.FTZ R188, R2, R252, R188 ;  /* 0x000000fc02bc7223 */ /* 0x000fe200000100bc */
[----:B------:R-:W-:Y:S04]  /*6bd0*/  HMMA.16816.F32.BF16 R28, R160, R142, R28 ;  /* 0x0000008ea01c723c */ /* 0x000fe8000004181c */
[----:B------:R-:W-:Y:S02]  /*6be0*/  FFMA.FTZ R192, R0, R249, R192 ;  /* 0x000000f900c07223 */ /* 0x000fe400000100c0 */
[--C-:B------:R-:W-:Y:S01]  /*6bf0*/  FFMA.FTZ R64, R64, c[0x0][0x2d0], -R197.reuse ;  /* 0x0000b40040407a23 */ /* 0x100fe200000108c5 */
[----:B------:R-:W1:Y:S01]  /*6c00*/  MUFU.EX2 R163, R40 ;  /* 0x0000002800a37308 */ /* 0x000e620000000800 */
[-C--:B------:R-:W-:Y:S05]  /*6c10*/  HMMA.16816.F32.BF16 R4, R132, R136.reuse, R4 ;  /* 0x000000888404723c */ /* 0x080fea0000041804 */
[----:B------:R-:W-:Y:S01]  /*6c20*/  F2FP.BF16.PACK_AB R142, R202, R201 ;  /* 0x000000c9ca8e723e */ /* 0x000fe200000010ff */
[----:B------:R-:W-:Y:S01]  /*6c30*/  FFMA.FTZ R197, R65, c[0x0][0x2d0], -R197 ;  /* 0x0000b40041c57a23 */ /* 0x000fe200000108c5 */
[----:B---3--:R-:W-:Y:S01]  /*6c40*/  F2FP.BF16.PACK_AB R143, R204, R203 ;  /* 0x000000cbcc8f723e */ /* 0x008fe200000010ff */
[----:B------:R-:W-:Y:S01]  /*6c50*/  FFMA.FTZ R65, R66, c[0x0][0x2d0], -R196 ;  /* 0x0000b40042417a23 */ /* 0x000fe200000108c4 */
[----:B------:R-:W-:Y:S03]  /*6c60*/  MUFU.EX2 R156, R42 ;  /* 0x0000002a009c7308 */ /* 0x000fe60000000800 */
[----:B------:R-:W-:Y:S02]  /*6c70*/  FFMA.FTZ R66, R56, c[0x0][0x2d0], -R194 ;  /* 0x0000b40038427a23 */ /* 0x000fe400000108c2 */
[C---:B------:R-:W-:Y:S04]  /*6c80*/  HMMA.16816.F32.BF16 R8, R140.reuse, R136, R8 ;  /* 0x000000888c08723c */ /* 0x040fe80000041808 */
[----:B------:R-:W-:Y:S01]  /*6c90*/  FFMA.FTZ R196, R67, c[0x0][0x2d0], -R196 ;  /* 0x0000b40043c47a23 */ /* 0x000fe200000108c4 */
[----:B------:R2:W-:Y:S01]  /*6ca0*/  MUFU.EX2 R158, R43 ;  /* 0x0000002b009e7308 */ /* 0x0005e20000000800 */
[--C-:B------:R-:W-:Y:S02]  /*6cb0*/  FFMA.FTZ R67, R57, c[0x0][0x2d0], -R194.reuse ;  /* 0x0000b40039437a23 */ /* 0x100fe400000108c2 */
[-C--:B------:R-:W-:Y:S04]  /*6cc0*/  HMMA.16816.F32.BF16 R12, R140, R138.reuse, R12 ;  /* 0x0000008a8c0c723c */ /* 0x080fe8000004180c */
[----:B-1----:R-:W-:Y:S01]  /*6cd0*/  F2FP.BF16.PACK_AB R44, R157, R163 ;  /* 0x000000a39d2c723e */ /* 0x002fe200000010ff */
[----:B------:R-:W-:Y:S02]  /*6ce0*/  FFMA.FTZ R194, R61, c[0x0][0x2d0], -R194 ;  /* 0x0000b4003dc27a23 */ /* 0x000fe400000108c2 */
[----:B------:R-:W-:Y:S01]  /*6cf0*/  MUFU.EX2 R161, R52 ;  /* 0x0000003400a17308 */ /* 0x000fe20000000800 */
[C---:B------:R-:W-:Y:S01]  /*6d00*/  HMMA.16816.F32.BF16 R16, R132.reuse, R138, R16 ;  /* 0x0000008a8410723c */ /* 0x040fe20000041810 */
[----:B------:R-:W1:Y:S03]  /*6d10*/  LDSM.16.MT88.4 R136, [R223+0x1500] ;  /* 0x00150000df88783b */ /* 0x000e660000004200 */
[--C-:B------:R-:W-:Y:S02]  /*6d20*/  FFMA.FTZ R61, R62, c[0x0][0x2d0], -R193.reuse ;  /* 0x0000b4003e3d7a23 */ /* 0x100fe400000108c1 */
[----:B------:R-:W-:Y:S02]  /*6d30*/  FFMA.FTZ R193, R63, c[0x0][0x2d0], -R193 ;  /* 0x0000b4003fc17a23 */ /* 0x000fe400000108c1 */
[-C--:B------:R-:W-:Y:S01]  /*6d40*/  HMMA.16816.F32.BF16 R68, R132, R144.reuse, R68 ;  /* 0x000000908444723c */ /* 0x080fe20000041844 */
[----:B------:R-:W-:Y:S03]  /*6d50*/  MUFU.EX2 R160, R53 ;  /* 0x0000003500a07308 */ /* 0x000fe60000000800 */
[----:B------:R-:W-:Y:S01]  /*6d60*/  FADD.FTZ R188, R185, R188 ;  /* 0x000000bcb9bc7221 */ /* 0x000fe20000010000 */
[----:B--2---:R-:W2:Y:S01]  /*6d70*/  LDSM.16.MT88.4 R40, [R225+0x900] ;  /* 0x00090000e128783b */ /* 0x004ea20000004200 */
[----:B------:R-:W-:Y:S02]  /*6d80*/  FADD.FTZ R192, R189, R192 ;  /* 0x000000c0bdc07221 */ /* 0x000fe40000010000 */
[C---:B------:R-:W-:Y:S03]  /*6d90*/  HMMA.16816.F32.BF16 R72, R140.reuse, R144, R72 ;  /* 0x000000908c48723c */ /* 0x040fe60000041848 */
[----:B------:R-:W-:Y:S01]  /*6da0*/  MUFU.EX2 R162, R54 ;  /* 0x0000003600a27308 */ /* 0x000fe20000000800 */
[----:B------:R-:W-:Y:S02]  /*6db0*/  FADD.FTZ R188, R186, R188 ;  /* 0x000000bcbabc7221 */ /* 0x000fe40000010000 */
[----:B------:R-:W-:Y:S02]  /*6dc0*/  FADD.FTZ R192, R190, R192 ;  /* 0x000000c0bec07221 */ /* 0x000fe40000010000 */
[-C--:B------:R-:W-:Y:S04]  /*6dd0*/  HMMA.16816.F32.BF16 R76, R140, R146.reuse, R76 ;  /* 0x000000928c4c723c */ /* 0x080fe8000004184c */
[----:B------:R-:W-:Y:S01]  /*6de0*/  FADD.FTZ R188, R187, R188 ;  /* 0x000000bcbbbc7221 */ /* 0x000fe20000010000 */
[----:B------:R3:W4:Y:S01]  /*6df0*/  MUFU.EX2 R144, R55 ;  /* 0x0000003700907308 */ /* 0x0007220000000800 */
[----:B------:R-:W-:Y:S02]  /*6e00*/  FADD.FTZ R192, R191, R192 ;  /* 0x000000c0bfc07221 */ /* 0x000fe40000010000 */
[C---:B------:R-:W-:Y:S04]  /*6e10*/  HMMA.16816.F32.BF16 R80, R132.reuse, R146, R80 ;  /* 0x000000928450723c */ /* 0x040fe80000041850 */
[----:B------:R-:W-:Y:S02]  /*6e20*/  FADD.FTZ R188, R195, R188 ;  /* 0x000000bcc3bc7221 */ /* 0x000fe40000010000 */
[----:B------:R-:W-:Y:S01]  /*6e30*/  FADD.FTZ R192, R199, R192 ;  /* 0x000000c0c7c07221 */ /* 0x000fe20000010000 */
[----:B------:R-:W-:Y:S01]  /*6e40*/  MUFU.EX2 R145, R58 ;  /* 0x0000003a00917308 */ /* 0x000fe20000000800 */
[-C--:B------:R-:W-:Y:S04]  /*6e50*/  HMMA.16816.F32.BF16 R84, R132, R148.reuse, R84 ;  /* 0x000000948454723c */ /* 0x080fe80000041854 */
[----:B------:R-:W-:Y:S02]  /*6e60*/  FADD.FTZ R188, R198, R188 ;  /* 0x000000bcc6bc7221 */ /* 0x000fe40000010000 */
[----:B------:R-:W-:Y:S02]  /*6e70*/  FADD.FTZ R192, R200, R192 ;  /* 0x000000c0c8c07221 */ /* 0x000fe40000010000 */
[C---:B------:R-:W-:Y:S01]  /*6e80*/  HMMA.16816.F32.BF16 R88, R140.reuse, R148, R88 ;  /* 0x000000948c58723c */ /* 0x040fe20000041858 */
[----:B------:R5:W2:Y:S03]  /*6e90*/  MUFU.EX2 R147, R59 ;  /* 0x0000003b00937308 */ /* 0x000aa60000000800 */
[----:B------:R-:W-:Y:S01]  /*6ea0*/  FADD.FTZ R188, R201, R188 ;  /* 0x000000bcc9bc7221 */ /* 0x000fe20000010000 */
[----:B---3--:R-:W-:Y:S01]  /*6eb0*/  LDSM.16.MT88.4 R52, [R225+0x2900] ;  /* 0x00290000e134783b */ /* 0x008fe20000004200 */
[----:B----4-:R-:W-:Y:S01]  /*6ec0*/  MOV R63, R144 ;  /* 0x00000090003f7202 */ /* 0x010fe20000000f00 */
[----:B------:R-:W-:Y:S01]  /*6ed0*/  FADD.FTZ R192, R203, R192 ;  /* 0x000000c0cbc07221 */ /* 0x000fe20000010000 */
[-C--:B------:R-:W-:Y:S03]  /*6ee0*/  HMMA.16816.F32.BF16 R20, R140, R150.reuse, R20 ;  /* 0x000000968c14723c */ /* 0x080fe60000041814 */
[----:B------:R3:W4:Y:S01]  /*6ef0*/  MUFU.EX2 R159, R45 ;  /* 0x0000002d009f7308 */ /* 0x0007220000000800 */
[----:B------:R-:W-:Y:S02]  /*6f00*/  FADD.FTZ R188, R202, R188 ;  /* 0x000000bccabc7221 */ /* 0x000fe40000010000 */
[----:B------:R-:W-:Y:S02]  /*6f10*/  FADD.FTZ R192, R204, R192 ;  /* 0x000000c0ccc07221 */ /* 0x000fe40000010000 */
[C---:B------:R-:W-:Y:S01]  /*6f20*/  HMMA.16816.F32.BF16 R92, R132.reuse, R150, R92 ;  /* 0x00000096845c723c */ /* 0x040fe2000004185c */
[----:B------:R-:W-:Y:S04]  /*6f30*/  LDSM.16.MT88.4 R148, [R225+0xd00] ;  /* 0x000d0000e194783b */ /* 0x000fe80000004200 */
[----:B------:R4:W-:Y:S03]  /*6f40*/  MUFU.EX2 R155, R46 ;  /* 0x0000002e009b7308 */ /* 0x0009e60000000800 */
[-C--:B-1----:R-:W-:Y:S01]  /*6f50*/  HMMA.16816.F32.BF16 R96, R132, R136.reuse, R96 ;  /* 0x000000888460723c */ /* 0x082fe20000041860 */
[----:B-----5:R-:W-:Y:S03]  /*6f60*/  LDSM.16.MT88.4 R56, [R225+0x1d00] ;  /* 0x001d0000e138783b */ /* 0x020fe60000004200 */
[----:B--2---:R-:W-:Y:S03]  /*6f70*/  MOV R62, R147 ;  /* 0x00000093003e7202 */ /* 0x004fe60000000f00 */
[----:B------:R-:W1:Y:S01]  /*6f80*/  MUFU.EX2 R153, R47 ;  /* 0x0000002f00997308 */ /* 0x000e620000000800 */
[C---:B------:R-:W-:Y:S04]  /*6f90*/  HMMA.16816.F32.BF16 R100, R140.reuse, R136, R100 ;  /* 0x000000888c64723c */ /* 0x040fe80000041864 */
[----:B---3--:R-:W-:Y:S04]  /*6fa0*/  F2FP.BF16.PACK_AB R45, R158, R156 ;  /* 0x0000009c9e2d723e */ /* 0x008fe800000010ff */
[-C--:B------:R-:W-:Y:S01]  /*6fb0*/  HMMA.16816.F32.BF16 R32, R140, R138.reuse, R32 ;  /* 0x0000008a8c20723c */ /* 0x080fe20000041820 */
[----:B------:R-:W-:Y:S03]  /*6fc0*/  MUFU.EX2 R197, R197 ;  /* 0x000000c500c57308 */ /* 0x000fe60000000800 */
[----:B----4-:R-:W-:Y:S04]  /*6fd0*/  F2FP.BF16.PACK_AB R46, R159, R152 ;  /* 0x000000989f2e723e */ /* 0x010fe800000010ff */
[C---:B------:R-:W-:Y:S01]  /*6fe0*/  HMMA.16816.F32.BF16 R104, R132.reuse, R138, R104 ;  /* 0x0000008a8468723c */ /* 0x040fe20000041868 */
[----:B------:R-:W2:Y:S02]  /*6ff0*/  LDSM.16.MT88.4 R136, [R223+0x900] ;  /* 0x00090000df88783b */ /* 0x000ea40000004200 */
[----:B------:R-:W-:Y:S01]  /*7000*/  MUFU.EX2 R196, R196 ;  /* 0x000000c400c47308 */ /* 0x000fe20000000800 */
[----:B-1----:R-:W-:Y:S04]  /*7010*/  F2FP.BF16.PACK_AB R47, R153, R155 ;  /* 0x0000009b992f723e */ /* 0x002fe800000010ff */
[-C--:B------:R-:W-:Y:S05]  /*7020*/  HMMA.16816.F32.BF16 R108, R132, R36.reuse, R108 ;  /* 0x00000024846c723c */ /* 0x080fea000004186c */
[----:B------:R-:W-:Y:S03]  /*7030*/  MUFU.EX2 R209, R209 ;  /* 0x000000d100d17308 */ /* 0x000fe60000000800 */
[C---:B------:R-:W-:Y:S07]  /*7040*/  HMMA.16816.F32.BF16 R112, R140.reuse, R36, R112 ;  /* 0x000000248c70723c */ /* 0x040fee0000041870 */
[----:B------:R-:W-:Y:S01]  /*7050*/  F2FP.BF16.PACK_AB R36, R206, R205 ;  /* 0x000000cdce24723e */ /* 0x000fe200000010ff */
[-C--:B------:R-:W-:Y:S01]  /*7060*/  HMMA.16816.F32.BF16 R24, R140, R38.reuse, R24 ;  /* 0x000000268c18723c */ /* 0x080fe20000041818 */
[----:B------:R-:W1:Y:S03]  /*7070*/  MUFU.EX2 R210, R210 ;  /* 0x000000d200d27308 */ /* 0x000e660000000800 */
[----:B------:R-:W-:Y:S04]  /*7080*/  F2FP.BF16.PACK_AB R37, R208, R207 ;  /* 0x000000cfd025723e */ /* 0x000fe800000010ff */
[C---:B------:R-:W-:Y:S03]  /*7090*/  HMMA.16816.F32.BF16 R116, R132.reuse, R38, R116 ;  /* 0x000000268474723c */ /* 0x040fe60000041874 */
[----:B------:R-:W3:Y:S05]  /*70a0*/  MUFU.EX2 R211, R211 ;  /* 0x000000d300d37308 */ /* 0x000eea0000000800 */
[-C--:B------:R-:W-:Y:S05]  /*70b0*/  HMMA.16816.F32.BF16 R120, R132, R48.reuse, R120 ;  /* 0x000000308478723c */ /* 0x080fea0000041878 */
[----:B------:R-:W4:Y:S03]  /*70c0*/  MUFU.EX2 R64, R64 ;  /* 0x0000004000407308 */ /* 0x000f260000000800 */
[C---:B------:R-:W-:Y:S04]  /*70d0*/  HMMA.16816.F32.BF16 R124, R140.reuse, R48, R124 ;  /* 0x000000308c7c723c */ /* 0x040fe8000004187c */
[----:B-1----:R-:W-:Y:S03]  /*70e0*/  F2FP.BF16.PACK_AB R38, R210, R209 ;  /* 0x000000d1d226723e */ /* 0x002fe600000010ff */
[----:B------:R-:W1:Y:S01]  /*70f0*/  MUFU.EX2 R65, R65 ;  /* 0x0000004100417308 */ /* 0x000e620000000800 */
[-C--:B------:R-:W-:Y:S04]  /*7100*/  HMMA.16816.F32.BF16 R128, R140, R50.reuse, R128 ;  /* 0x000000328c80723c */ /* 0x080fe80000041880 */
[----:B---3--:R-:W-:Y:S04]  /*7110*/  F2FP.BF16.PACK_AB R39, R154, R211 ;  /* 0x000000d39a27723e */ /* 0x008fe800000010ff */
[----:B------:R-:W-:Y:S01]  /*7120*/  HMMA.16816.F32.BF16 R28, R132, R50, R28 ;  /* 0x00000032841c723c */ /* 0x000fe2000004181c */
[----:B------:R-:W3:Y:S01]  /*7130*/  LDSM.16.MT88.4 R48, [R225+0x1900] ;  /* 0x00190000e130783b */ /* 0x000ee20000004200 */
[----:B------:R-:W-:Y:S05]  /*7140*/  MUFU.EX2 R66, R66 ;  /* 0x0000004200427308 */ /* 0x000fea0000000800 */
[----:B----4-:R-:W-:Y:S01]  /*7150*/  F2FP.BF16.PACK_AB R134, R197, R64 ;  /* 0x00000040c586723e */ /* 0x010fe200000010ff */
[-C--:B------:R-:W-:Y:S04]  /*7160*/  HMMA.16816.F32.BF16 R4, R36, R40.reuse, R4 ;  /* 0x000000282404723c */ /* 0x080fe80000041804 */
[----:B------:R-:W4:Y:S01]  /*7170*/  MUFU.EX2 R67, R67 ;  /* 0x0000004300437308 */ /* 0x000f220000000800 */
[----:B-1----:R-:W-:Y:S03]  /*7180*/  F2FP.BF16.PACK_AB R135, R196, R65 ;  /* 0x00000041c487723e */ /* 0x002fe600000010ff */
[C---:B------:R-:W-:Y:S06]  /*7190*/  HMMA.16816.F32.BF16 R8, R44.reuse, R40, R8 ;  /* 0x000000282c08723c */ /* 0x040fec0000041808 */
[----:B------:R-:W-:Y:S02]  /*71a0*/  MUFU.EX2 R60, R60 ;  /* 0x0000003c003c7308 */ /* 0x000fe40000000800 */
[-C--:B------:R-:W-:Y:S08]  /*71b0*/  HMMA.16816.F32.BF16 R12, R44, R42.reuse, R12 ;  /* 0x0000002a2c0c723c */ /* 0x080ff0000004180c */
[C---:B------:R-:W-:Y:S01]  /*71c0*/  HMMA.16816.F32.BF16 R16, R36.reuse, R42, R16 ;  /* 0x0000002a2410723c */ /* 0x040fe20000041810 */
[----:B------:R-:W1:Y:S01]  /*71d0*/  LDSM.16.MT88.4 R40, [R223+0x1900] ;  /* 0x00190000df28783b */ /* 0x000e620000004200 */
[----:B------:R-:W5:Y:S06]  /*71e0*/  MUFU.EX2 R194, R194 ;  /* 0x000000c200c27308 */ /* 0x000f6c0000000800 */
[-C--:B--2---:R-:W-:Y:S04]  /*71f0*/  HMMA.16816.F32.BF16 R68, R36, R136.reuse, R68 ;  /* 0x000000882444723c */ /* 0x084fe80000041844 */
[----:B------:R-:W-:Y:S04]  /*7200*/  MUFU.EX2 R61, R61 ;  /* 0x0000003d003d7308 */ /* 0x000fe80000000800 */
[C---:B------:R-:W-:Y:S06]  /*7210*/  HMMA.16816.F32.BF16 R72, R44.reuse, R136, R72 ;  /* 0x000000882c48723c */ /* 0x040fec0000041848 */
[----:B------:R-:W2:Y:S01]  /*7220*/  MUFU.EX2 R193, R193 ;  /* 0x000000c100c17308 */ /* 0x000ea20000000800 */
[----:B------:R-:W-:Y:S01]  /*7230*/  MOV R136, R156 ;  /* 0x0000009c00887202 */ /* 0x000fe20000000f00 */
[-C--:B------:R-:W-:Y:S04]  /*7240*/  HMMA.16816.F32.BF16 R76, R44, R138.reuse, R76 ;  /* 0x0000008a2c4c723c */ /* 0x080fe8000004184c */
[----:B------:R-:W-:Y:S04]  /*7250*/  MOV R137, R163 ;  /* 0x000000a300897202 */ /* 0x000fe80000000f00 */
[C---:B------:R-:W-:Y:S07]  /*7260*/  HMMA.16816.F32.BF16 R80, R36.reuse, R138, R80 ;  /* 0x0000008a2450723c */ /* 0x040fee0000041850 */
[----:B------:R-:W-:Y:S01]  /*7270*/  MOV R139, R157 ;  /* 0x0000009d008b7202 */ /* 0x000fe20000000f00 */
[-C--:B---3--:R-:W-:Y:S04]  /*7280*/  HMMA.16816.F32.BF16 R84, R36, R48.reuse, R84 ;  /* 0x000000302454723c */ /* 0x088fe80000041854 */
[----:B------:R-:W-:Y:S04]  /*7290*/  MOV R138, R158 ;  /* 0x0000009e008a7202 */ /* 0x000fe80000000f00 */
[C---:B------:R-:W-:Y:S08]  /*72a0*/  HMMA.16816.F32.BF16 R88, R44.reuse, R48, R88 ;  /* 0x000000302c58723c */ /* 0x040ff00000041858 */
[-C--:B------:R-:W-:Y:S08]  /*72b0*/  HMMA.16816.F32.BF16 R20, R44, R50.reuse, R20 ;  /* 0x000000322c14723c */ /* 0x080ff00000041814 */
[C---:B------:R-:W-:Y:S01]  /*72c0*/  HMMA.16816.F32.BF16 R92, R36.reuse, R50, R92 ;  /* 0x00000032245c723c */ /* 0x040fe2000004185c */
[----:B------:R-:W3:Y:S07]  /*72d0*/  LDSM.16.MT88.4 R48, [R223+0x2900] ;  /* 0x00290000df30783b */ /* 0x000eee0000004200 */
[-C--:B-1----:R-:W-:Y:S08]  /*72e0*/  HMMA.16816.F32.BF16 R96, R36, R40.reuse, R96 ;  /* 0x000000282460723c */ /* 0x082ff00000041860 */
[C---:B------:R-:W-:Y:S08]  /*72f0*/  HMMA.16816.F32.BF16 R100, R44.reuse, R40, R100 ;  /* 0x000000282c64723c */ /* 0x040ff00000041864 */
[-C--:B------:R-:W-:Y:S08]  /*7300*/  HMMA.16816.F32.BF16 R32, R44, R42.reuse, R32 ;  /* 0x0000002a2c20723c */ /* 0x080ff00000041820 */
[C---:B------:R-:W-:Y:S01]  /*7310*/  HMMA.16816.F32.BF16 R104, R36.reuse, R42, R104 ;  /* 0x0000002a2468723c */ /* 0x040fe20000041868 */
[----:B------:R-:W1:Y:S07]  /*7320*/  LDSM.16.MT88.4 R40, [R223+0xd00] ;  /* 0x000d0000df28783b */ /* 0x000e6e0000004200 */
[-C--:B------:R-:W-:Y:S08]  /*7330*/  HMMA.16816.F32.BF16 R108, R36, R52.reuse, R108 ;  /* 0x00000034246c723c */ /* 0x080ff0000004186c */
[C---:B------:R-:W-:Y:S08]  /*7340*/  HMMA.16816.F32.BF16 R112, R44.reuse, R52, R112 ;  /* 0x000000342c70723c */ /* 0x040ff00000041870 */
[-C--:B------:R-:W-:Y:S08]  /*7350*/  HMMA.16816.F32.BF16 R24, R44, R54.reuse, R24 ;  /* 0x000000362c18723c */ /* 0x080ff00000041818 */
[C---:B------:R-:W-:Y:S01]  /*7360*/  HMMA.16816.F32.BF16 R116, R36.reuse, R54, R116 ;  /* 0x000000362474723c */ /* 0x040fe20000041874 */
[----:B------:R-:W1:Y:S07]  /*7370*/  LDSM.16.MT88.4 R52, [R223+0x1d00] ;  /* 0x001d0000df34783b */ /* 0x000e6e0000004200 */
[-C--:B---3--:R-:W-:Y:S08]  /*7380*/  HMMA.16816.F32.BF16 R120, R36, R48.reuse, R120 ;  /* 0x000000302478723c */ /* 0x088ff00000041878 */
[C---:B------:R-:W-:Y:S07]  /*7390*/  HMMA.16816.F32.BF16 R124, R44.reuse, R48, R124 ;  /* 0x000000302c7c723c */ /* 0x040fee000004187c */
[----:B------:R-:W-:Y:S01]  /*73a0*/  MOV R49, R160 ;  /* 0x000000a000317202 */ /* 0x000fe20000000f00 */
[-C--:B------:R-:W-:Y:S01]  /*73b0*/  HMMA.16816.F32.BF16 R128, R44, R50.reuse, R128 ;  /* 0x000000322c80723c */ /* 0x080fe20000041880 */
[----:B------:R-:W3:Y:S03]  /*73c0*/  LDSM.16.MT88.4 R44, [R225+0x2d00] ;  /* 0x002d0000e12c783b */ /* 0x000ee60000004200 */
[----:B------:R-:W-:Y:S04]  /*73d0*/  MOV R48, R145 ;  /* 0x0000009100307202 */ /* 0x000fe80000000f00 */
[----:B------:R-:W-:Y:S07]  /*73e0*/  HMMA.16816.F32.BF16 R28, R36, R50, R28 ;  /* 0x00000032241c723c */ /* 0x000fee000004181c */
[----:B------:R-:W-:Y:S02]  /*73f0*/  MOV R50, R161 ;  /* 0x000000a100327202 */ /* 0x000fe40000000f00 */
[----:B------:R-:W-:Y:S03]  /*7400*/  MOV R51, R162 ;  /* 0x000000a200337202 */ /* 0x000fe60000000f00 */
[----:B------:R-:W-:Y:S02]  /*7410*/  F2FP.BF16.PACK_AB R132, R49, R50 ;  /* 0x000000323184723e */ /* 0x000fe400000010ff */
[----:B------:R-:W-:Y:S02]  /*7420*/  F2FP.BF16.PACK_AB R133, R63, R51 ;  /* 0x000000333f85723e */ /* 0x000fe400000010ff */
[----:B----4-:R-:W-:Y:S02]  /*7430*/  F2FP.BF16.PACK_AB R36, R67, R66 ;  /* 0x000000424324723e */ /* 0x010fe400000010ff */
[----:B------:R-:W-:Y:S02]  /*7440*/  F2FP.BF16.PACK_AB R37, R62, R48 ;  /* 0x000000303e25723e */ /* 0x000fe400000010ff */
[----:B-----5:R-:W-:Y:S01]  /*7450*/  F2FP.BF16.PACK_AB R38, R194, R60 ;  /* 0x0000003cc226723e */ /* 0x020fe200000010ff */
[-C--:B------:R-:W-:Y:S05]  /*7460*/  HMMA.16816.F32.BF16 R160, R132, R148.reuse, R4 ;  /* 0x0000009484a0723c */ /* 0x080fea0000041804 */
[----:B--2---:R-:W-:Y:S02]  /*7470*/  F2FP.BF16.PACK_AB R39, R193, R61 ;  /* 0x0000003dc127723e */ /* 0x004fe400000010ff */
[----:B------:R-:W-:Y:S02]  /*7480*/  MOV R4, R159 ;  /* 0x0000009f00047202 */ /* 0x000fe40000000f00 */
[----:B------:R-:W-:Y:S03]  /*7490*/  MOV R5, R154 ;  /* 0x0000009a00057202 */ /* 0x000fe60000000f00 */
[C---:B------:R-:W-:Y:S01]  /*74a0*/  HMMA.16816.F32.BF16 R156, R36.reuse, R148, R8 ;  /* 0x00000094249c723c */ /* 0x040fe20000041808 */
[----:B------:R-:W2:Y:S03]  /*74b0*/  LDL.LU R9, [R1+0x4] ;  /* 0x0000040001097983 */ /* 0x000ea60000300800 */
[----:B------:R-:W-:Y:S01]  /*74c0*/  MOV R6, R155 ;  /* 0x0000009b00067202 */ /* 0x000fe20000000f00 */
[----:B------:R-:W4:Y:S01]  /*74d0*/  LDL.LU R10, [R1] ;  /* 0x00000000010a7983 */ /* 0x000f220000300800 */
[----:B------:R-:W-:Y:S02]  /*74e0*/  MOV R7, R152 ;  /* 0x0000009800077202 */ /* 0x000fe40000000f00 */
[----:B------:R-:W-:Y:S02]  /*74f0*/  MOV R11, R153 ;  /* 0x00000099000b7202 */ /* 0x000fe40000000f00 */
[-C--:B------:R-:W-:Y:S03]  /*7500*/  HMMA.16816.F32.BF16 R152, R36, R150.reuse, R12 ;  /* 0x000000962498723c */ /* 0x080fe6000004180c */
[----:B------:R-:W-:Y:S04]  /*7510*/  MOV R8, R6 ;  /* 0x0000000600087202 */ /* 0x000fe80000000f00 */
[----:B------:R-:W-:Y:S01]  /*7520*/  MOV R15, R7 ;  /* 0x00000007000f7202 */ /* 0x000fe20000000f00 */
[C---:B------:R-:W-:Y:S04]  /*7530*/  HMMA.16816.F32.BF16 R148, R132.reuse, R150, R16 ;  /* 0x000000968494723c */ /* 0x040fe80000041810 */
[----:B------:R-:W-:Y:S02]  /*7540*/  MOV R14, R138 ;  /* 0x0000008a000e7202 */ /* 0x000fe40000000f00 */
[----:B------:R-:W-:Y:S02]  /*7550*/  MOV R13, R139 ;  /* 0x0000008b000d7202 */ /* 0x000fe40000000f00 */
[-C--:B-1----:R-:W-:Y:S04]  /*7560*/  HMMA.16816.F32.BF16 R68, R132, R40.reuse, R68 ;  /* 0x000000288444723c */ /* 0x082fe80000041844 */
[----:B------:R-:W-:Y:S02]  /*7570*/  MOV R12, R136 ;  /* 0x00000088000c7202 */ /* 0x000fe40000000f00 */
[----:B------:R-:W-:Y:S02]  /*7580*/  MOV R19, R137 ;  /* 0x0000008900137202 */ /* 0x000fe40000000f00 */
[C---:B------:R-:W-:Y:S04]  /*7590*/  HMMA.16816.F32.BF16 R72, R36.reuse, R40, R72 ;  /* 0x000000282448723c */ /* 0x040fe80000041848 */
[----:B------:R-:W-:Y:S02]  /*75a0*/  FADD.FTZ R188, R19, R188 ;  /* 0x000000bc13bc7221 */ /* 0x000fe40000010000 */
[----:B------:R-:W-:Y:S02]  /*75b0*/  FADD.FTZ R192, R12, R192 ;  /* 0x000000c00cc07221 */ /* 0x000fe40000010000 */
[-C--:B------:R-:W-:Y:S04]  /*75c0*/  HMMA.16816.F32.BF16 R76, R36, R42.reuse, R76 ;  /* 0x0000002a244c723c */ /* 0x080fe8000004184c */
[----:B------:R-:W-:Y:S02]  /*75d0*/  FADD.FTZ R188, R13, R188 ;  /* 0x000000bc0dbc7221 */ /* 0x000fe40000010000 */
[----:B------:R-:W-:Y:S02]  /*75e0*/  FADD.FTZ R192, R14, R192 ;  /* 0x000000c00ec07221 */ /* 0x000fe40000010000 */
[C---:B------:R-:W-:Y:S04]  /*75f0*/  HMMA.16816.F32.BF16 R80, R132.reuse, R42, R80 ;  /* 0x0000002a8450723c */ /* 0x040fe80000041850 */
[----:B------:R-:W-:Y:S02]  /*7600*/  FADD.FTZ R188, R15, R188 ;  /* 0x000000bc0fbc7221 */ /* 0x000fe40000010000 */
[----:B------:R-:W-:Y:S02]  /*7610*/  FADD.FTZ R192, R8, R192 ;  /* 0x000000c008c07221 */ /* 0x000fe40000010000 */
[-C--:B------:R-:W-:Y:S04]  /*7620*/  HMMA.16816.F32.BF16 R84, R132, R56.reuse, R84 ;  /* 0x000000388454723c */ /* 0x080fe80000041854 */
[----:B------:R-:W-:Y:S04]  /*7630*/  FADD.FTZ R192, R11, R192 ;  /* 0x000000c00bc07221 */ /* 0x000fe80000010000 */
[C---:B------:R-:W-:Y:S04]  /*7640*/  HMMA.16816.F32.BF16 R88, R36.reuse, R56, R88 ;  /* 0x000000382458723c */ /* 0x040fe80000041858 */
[----:B------:R-:W-:Y:S04]  /*7650*/  FADD.FTZ R192, R48, R192 ;  /* 0x000000c030c07221 */ /* 0x000fe80000010000 */
[-C--:B------:R-:W-:Y:S04]  /*7660*/  HMMA.16816.F32.BF16 R144, R36, R58.reuse, R20 ;  /* 0x0000003a2490723c */ /* 0x080fe80000041814 */
[----:B------:R-:W-:Y:S04]  /*7670*/  FADD.FTZ R192, R62, R192 ;  /* 0x000000c03ec07221 */ /* 0x000fe80000010000 */
[C---:B------:R-:W-:Y:S04]  /*7680*/  HMMA.16816.F32.BF16 R92, R132.reuse, R58, R92 ;  /* 0x0000003a845c723c */ /* 0x040fe8000004185c */
[----:B------:R-:W-:Y:S04]  /*7690*/  FADD.FTZ R61, R61, R192 ;  /* 0x000000c03d3d7221 */ /* 0x000fe80000010000 */
[-C--:B------:R-:W-:Y:S04]  /*76a0*/  HMMA.16816.F32.BF16 R96, R132, R52.reuse, R96 ;  /* 0x000000348460723c */ /* 0x080fe80000041860 */
[----:B------:R-:W-:Y:S04]  /*76b0*/  FADD.FTZ R249, R193, R61 ;  /* 0x0000003dc1f97221 */ /* 0x000fe80000010000 */
[C---:B------:R-:W-:Y:S08]  /*76c0*/  HMMA.16816.F32.BF16 R100, R36.reuse, R52, R100 ;  /* 0x000000342464723c */ /* 0x040ff00000041864 */
[-C--:B------:R-:W-:Y:S08]  /*76d0*/  HMMA.16816.F32.BF16 R140, R36, R54.reuse, R32 ;  /* 0x00000036248c723c */ /* 0x080ff00000041820 */
[C---:B------:R-:W-:Y:S08]  /*76e0*/  HMMA.16816.F32.BF16 R104, R132.reuse, R54, R104 ;  /* 0x000000368468723c */ /* 0x040ff00000041868 */
[-C--:B---3--:R-:W-:Y:S08]  /*76f0*/  HMMA.16816.F32.BF16 R108, R132, R44.reuse, R108 ;  /* 0x0000002c846c723c */ /* 0x088ff0000004186c */
[C---:B------:R-:W-:Y:S08]  /*7700*/  HMMA.16816.F32.BF16 R112, R36.reuse, R44, R112 ;  /* 0x0000002c2470723c */ /* 0x040ff00000041870 */
[-C--:B------:R-:W-:Y:S08]  /*7710*/  HMMA.16816.F32.BF16 R136, R36, R46.reuse, R24 ;  /* 0x0000002e2488723c */ /* 0x080ff00000041818 */
[C---:B------:R-:W-:Y:S04]  /*7720*/  HMMA.16816.F32.BF16 R116, R132.reuse, R46, R116 ;  /* 0x0000002e8474723c */ /* 0x040fe80000041874 */
[----:B--2---:R-:W-:Y:S01]  /*7730*/  FFMA.FTZ R180, R164, R9, R180 ;  /* 0x00000009a4b47223 */ /* 0x004fe200000100b4 */
[----:B------:R-:W-:Y:S02]  /*7740*/  MOV R9, R5 ;  /* 0x0000000500097202 */ /* 0x000fe40000000f00 */
[----:B------:R-:W-:Y:S01]  /*7750*/  MOV R164, R168 ;  /* 0x000000a800a47202 */ /* 0x000fe20000000f00 */
[----:B----4-:R-:W-:Y:S01]  /*7760*/  FFMA.FTZ R184, R3, R10, R184 ;  /* 0x0000000a03b87223 */ /* 0x010fe200000100b8 */
[----:B------:R-:W-:Y:S03]  /*7770*/  MOV R10, R4 ;  /* 0x00000004000a7202 */ /* 0x000fe60000000f00 */
[----:B------:R-:W-:Y:S01]  /*7780*/  FADD.FTZ R180, R170, R180 ;  /* 0x000000b4aab47221 */ /* 0x000fe20000010000 */
[----:B------:R-:W1:Y:S01]  /*7790*/  LDSM.16.MT88.4 R4, [R223+0x2d00] ;  /* 0x002d0000df04783b */ /* 0x000e620000004200 */
[----:B------:R-:W-:Y:S01]  /*77a0*/  FADD.FTZ R184, R182, R184 ;  /* 0x000000b8b6b87221 */ /* 0x000fe20000010000 */
[----:B------:R-:W-:Y:S01]  /*77b0*/  MOV R3, R167 ;  /* 0x000000a700037202 */ /* 0x000fe20000000f00 */
[----:B------:R-:W-:Y:S02]  /*77c0*/  FADD.FTZ R180, R171, R180 ;  /* 0x000000b4abb47221 */ /* 0x000fe40000010000 */
        /* <DEDUP_REMOVED lines=17> */
[----:B------:R-:W-:Y:S01]  /*78e0*/  FADD.FTZ R180, R210, R180 ;  /* 0x000000b4d2b47221 */ /* 0x000fe20000010000 */
[-C--:B-1----:R-:W-:Y:S03]  /*78f0*/  HMMA.16816.F32.BF16 R120, R132, R4.reuse, R120 ;  /* 0x000000048478723c */ /* 0x082fe60000041878 */
[----:B------:R-:W-:Y:S02]  /*7900*/  FADD.FTZ R184, R9, R184 ;  /* 0x000000b809b87221 */ /* 0x000fe40000010000 */
[----:B------:R-:W-:Y:S02]  /*7910*/  FADD.FTZ R180, R50, R180 ;  /* 0x000000b432b47221 */ /* 0x000fe40000010000 */
[----:B------:R-:W-:Y:S01]  /*7920*/  FADD.FTZ R184, R51, R184 ;  /* 0x000000b833b87221 */ /* 0x000fe20000010000 */
[C---:B------:R-:W-:Y:S04]  /*7930*/  HMMA.16816.F32.BF16 R124, R36.reuse, R4, R124 ;  /* 0x00000004247c723c */ /* 0x040fe8000004187c */
[----:B------:R-:W-:Y:S02]  /*7940*/  FADD.FTZ R180, R49, R180 ;  /* 0x000000b431b47221 */ /* 0x000fe40000010000 */
[----:B------:R-:W-:Y:S02]  /*7950*/  FADD.FTZ R184, R63, R184 ;  /* 0x000000b83fb87221 */ /* 0x000fe40000010000 */
[----:B------:R-:W-:Y:S01]  /*7960*/  FADD.FTZ R180, R64, R180 ;  /* 0x000000b440b47221 */ /* 0x000fe20000010000 */
[-C--:B------:R-:W-:Y:S03]  /*7970*/  HMMA.16816.F32.BF16 R128, R36, R6.reuse, R128 ;  /* 0x000000062480723c */ /* 0x080fe60000041880 */
[----:B------:R-:W-:Y:S02]  /*7980*/  FADD.FTZ R65, R65, R184 ;  /* 0x000000b841417221 */ /* 0x000fe40000010000 */
[----:B------:R-:W-:Y:S02]  /*7990*/  FADD.FTZ R2, R197, R180 ;  /* 0x000000b4c5027221 */ /* 0x000fe40000010000 */
[----:B------:R-:W-:Y:S01]  /*79a0*/  FADD.FTZ R0, R196, R65 ;  /* 0x00000041c4007221 */ /* 0x000fe20000010000 */
[----:B------:R-:W-:Y:S02]  /*79b0*/  HMMA.16816.F32.BF16 R132, R132, R6, R28 ;  /* 0x000000068484723c */ /* 0x000fe4000004181c */
[----:B------:R1:W-:Y:S02]  /*79c0*/  STL [R1+0x4], R2 ;  /* 0x0000040201007387 */ /* 0x0003e40000100800 */
[----:B------:R-:W-:Y:S02]  /*79d0*/  FADD.FTZ R188, R10, R188 ;  /* 0x000000bc0abc7221 */ /* 0x000fe40000010000 */
[----:B------:R2:W-:Y:S02]  /*79e0*/  STL [R1], R0 ;  /* 0x0000000001007387 */ /* 0x0005e40000100800 */
[----:B------:R-:W-:Y:S04]  /*79f0*/  FADD.FTZ R188, R66, R188 ;  /* 0x000000bc42bc7221 */ /* 0x000fe80000010000 */
[----:B------:R-:W-:Y:S04]  /*7a00*/  FADD.FTZ R188, R67, R188 ;  /* 0x000000bc43bc7221 */ /* 0x000fe80000010000 */
[----:B------:R-:W-:Y:S04]  /*7a10*/  FADD.FTZ R60, R60, R188 ;  /* 0x000000bc3c3c7221 */ /* 0x000fe80000010000 */
[----:B------:R-:W-:Y:S01]  /*7a20*/  FADD.FTZ R252, R194, R60 ;  /* 0x0000003cc2fc7221 */ /* 0x000fe20000010000 */
[----:B-1----:R-:W-:Y:S02]  /*7a30*/  MOV R2, R166 ;  /* 0x000000a600027202 */ /* 0x002fe40000000f00 */
[----:B--2---:R-:W-:Y:S01]  /*7a40*/  MOV R0, R165 ;  /* 0x000000a500007202 */ /* 0x004fe20000000f00 */
[----:B------:R-:W-:-:S05]  /*7a50*/  @P0 BRA `(.L_x_3) ;  /* 0xffffd10000000947 */ /* 0x000fca000383ffff */
.L_x_2:
[----:B------:R-:W2:Y:S04]  /*7a60*/  LDL.LU R4, [R1+0x4] ;  /* 0x0000040001047983 */ /* 0x000ea80000300800 */
[----:B------:R-:W1:Y:S04]  /*7a70*/  SHFL.BFLY PT, R5, R252, 0x2, 0x1f ;  /* 0x0c401f00fc057f89 */ /* 0x000e6800000e0000 */
[----:B------:R-:W3:Y:S01]  /*7a80*/  S2R R0, SR_TID.X ;  /* 0x0000000000007919 */ /* 0x000ee20000002100 */
[----:B------:R-:W-:Y:S01]  /*7a90*/  MOV R8, c[0x0][0x4e8] ;  /* 0x00013a0000087a02 */ /* 0x000fe20000000f00 */
[----:B------:R-:W4:Y:S01]  /*7aa0*/  S2UR UR7, SR_CTAID.Y ;  /* 0x00000000000779c3 */ /* 0x000f220000002600 */
[----:B------:R-:W-:Y:S01]  /*7ab0*/  MOV R9, R234 ;  /* 0x000000ea00097202 */ /* 0x000fe20000000f00 */
[----:B------:R-:W5:Y:S01]  /*7ac0*/  LDL.LU R6, [R1] ;  /* 0x0000000001067983 */ /* 0x000f620000300800 */
[C---:B------:R-:W-:Y:S01]  /*7ad0*/  ISETP.NE.AND P5, PT, R8.reuse, 0x1, PT ;  /* 0x000000010800780c */ /* 0x040fe20003fa5270 */
[----:B------:R-:W-:Y:S01]  /*7ae0*/  ULDC.64 UR4, c[0x0][0x490] ;  /* 0x0001240000047ab9 */ /* 0x000fe20000000a00 */
[----:B------:R-:W-:Y:S01]  /*7af0*/  MOV R11, RZ ;  /* 0x000000ff000b7202 */ /* 0x000fe20000000f00 */
[----:B------:R-:W-:Y:S01]  /*7b00*/  IMAD.MOV.U32 R22, RZ, RZ, -0x800000 ;  /* 0xff800000ff167424 */ /* 0x000fe200078e00ff */
[----:B------:R-:W-:Y:S01]  /*7b10*/  MOV R23, 0xff800000 ;  /* 0xff80000000177802 */ /* 0x000fe20000000f00 */
[----:B------:R-:W-:Y:S01]  /*7b20*/  IMAD R8, R8, c[0x0][0x388], RZ ;  /* 0x0000e20008087a24 */ /* 0x000fe200078e02ff */
[----:B------:R-:W-:Y:S01]  /*7b30*/  MOV R25, 0xff800000 ;  /* 0xff80000000197802 */ /* 0x000fe20000000f00 */
[----:B------:R-:W-:Y:S01]  /*7b40*/  BSSY B0, `(.L_x_6) ;  /* 0x0000199000007945 */ /* 0x000fe20003800000 */
[----:B------:R-:W-:-:S02]  /*7b50*/  MOV R24, 0xff800000 ;  /* 0xff80000000187802 */ /* 0x000fc40000000f00 */
[----:B------:R-:W-:-:S03]  /*7b60*/  SHF.R.S32.HI R238, RZ, 0x2, R238 ;  /* 0x00000002ffee7819 */ /* 0x000fc600000114ee */
[----:B------:R-:W-:-:S04]  /*7b70*/  @P5 IMAD.HI.U32 R10, R234, c[0x0][0x4ec], RZ ;  /* 0x00013b00ea0a5a27 */ /* 0x000fc800078e00ff */
[----:B-1----:R-:W-:Y:S01]  /*7b80*/  FADD.FTZ R5, R5, R252 ;  /* 0x000000fc05057221 */ /* 0x002fe20000010000 */
[----:B------:R-:W-:Y:S02]  /*7b90*/  @P5 SHF.R.U32.HI R9, RZ, c[0x0][0x4f0], R10 ;  /* 0x00013c00ff095a19 */ /* 0x000fe4000001160a */
[----:B------:R-:W-:Y:S01]  /*7ba0*/  MOV R10, RZ ;  /* 0x000000ff000a7202 */ /* 0x000fe20000000f00 */
[----:B----4-:R-:W-:Y:S01]  /*7bb0*/  USHF.R.S32.HI UR6, URZ, 0x1f, UR7 ;  /* 0x0000001f3f067899 */ /* 0x010fe20008011407 */
[----:B------:R-:W1:Y:S01]  /*7bc0*/  SHFL.BFLY PT, R13, R5, 0x1, 0x1f ;  /* 0x0c201f00050d7f89 */ /* 0x000e6200000e0000 */
[----:B------:R-:W-:Y:S02]  /*7bd0*/  UIMAD.WIDE.U32 UR10, UR7, UR4, URZ ;  /* 0x00000004070a72a5 */ /* 0x000fe4000f8e003f */
[----:B------:R-:W-:-:S04]  /*7be0*/  UIMAD UR8, UR6, UR4, URZ ;  /* 0x00000004060872a4 */ /* 0x000fc8000f8e023f */
[----:B------:R-:W-:Y:S01]  /*7bf0*/  UIMAD UR8, UR7, UR5, UR8 ;  /* 0x00000005070872a4 */ /* 0x000fe2000f8e0208 */
[----:B------:R-:W-:Y:S02]  /*7c00*/  MOV R16, UR10 ;  /* 0x0000000a00107c02 */ /* 0x000fe40008000f00 */
[----:B------:R-:W-:Y:S01]  /*7c10*/  ULDC.64 UR4, c[0x0][0x3e8] ;  /* 0x0000fa0000047ab9 */ /* 0x000fe20000000a00 */
[----:B------:R-:W-:Y:S01]  /*7c20*/  MOV R17, UR11 ;  /* 0x0000000b00117c02 */ /* 0x000fe20008000f00 */
[----:B------:R-:W-:Y:S02]  /*7c30*/  UIMAD.WIDE.U32 UR14, UR7, UR4, URZ ;  /* 0x00000004070e72a5 */ /* 0x000fe4000f8e003f */
[----:B------:R-:W-:Y:S02]  /*7c40*/  UIMAD UR6, UR6, UR4, URZ ;  /* 0x00000004060672a4 */ /* 0x000fe4000f8e023f */
[----:B------:R-:W-:Y:S02]  /*7c50*/  UIADD3 UR8, UR11, UR8, URZ ;  /* 0x000000080b087290 */ /* 0x000fe4000fffe03f */
[----:B------:R-:W-:Y:S01]  /*7c60*/  MOV R18, UR14 ;  /* 0x0000000e00127c02 */ /* 0x000fe20008000f00 */
[----:B------:R-:W-:Y:S01]  /*7c70*/  UIMAD UR5, UR7, UR5, UR6 ;  /* 0x00000005070572a4 */ /* 0x000fe2000f8e0206 */
[----:B------:R-:W-:-:S02]  /*7c80*/  MOV R19, UR15 ;  /* 0x0000000f00137c02 */ /* 0x000fc40008000f00 */
[----:B------:R-:W-:Y:S01]  /*7c90*/  IMAD.U32 R17, RZ, RZ, UR8 ;  /* 0x00000008ff117e24 */ /* 0x000fe2000f8e00ff */
[----:B------:R-:W-:Y:S01]  /*7ca0*/  UIADD3 UR5, UR15, UR5, URZ ;  /* 0x000000050f057290 */ /* 0x000fe2000fffe03f */
[----:B-1----:R-:W-:Y:S01]  /*7cb0*/  FADD.FTZ R5, R5, R13 ;  /* 0x0000000d05057221 */ /* 0x002fe20000010000 */
[----:B------:R-:W-:Y:S01]  /*7cc0*/  IADD3 R13, -R9, RZ, RZ ;  /* 0x000000ff090d7210 */ /* 0x000fe20007ffe1ff */
[----:B------:R-:W-:Y:S03]  /*7cd0*/  BAR.SYNC.DEFER_BLOCKING 0x1, 0x80 ;  /* 0x0042000000007b1d */ /* 0x000fe60000010000 */
[----:B------:R-:W-:Y:S02]  /*7ce0*/  FSETP.NE.FTZ.AND P1, PT, R5, RZ, PT ;  /* 0x000000ff0500720b */ /* 0x000fe40003f35000 */
[----:B------:R-:W-:Y:S01]  /*7cf0*/  MOV R15, UR5 ;  /* 0x00000005000f7c02 */ /* 0x000fe20008000f00 */
[----:B--2---:R-:W1:Y:S04]  /*7d00*/  SHFL.BFLY PT, R2, R4, 0x2, 0x1f ;  /* 0x0c401f0004027f89 */ /* 0x004e6800000e0000 */
[----:B-----5:R-:W2:Y:S01]  /*7d10*/  SHFL.BFLY PT, R3, R6, 0x2, 0x1f ;  /* 0x0c401f0006037f89 */ /* 0x020ea200000e0000 */
[----:B-1----:R-:W-:-:S03]  /*7d20*/  FADD.FTZ R2, R2, R4 ;  /* 0x0000000402027221 */ /* 0x002fc60000010000 */
[----:B------:R-:W1:Y:S04]  /*7d30*/  SHFL.BFLY PT, R4, R249, 0x2, 0x1f ;  /* 0x0c401f00f9047f89 */ /* 0x000e6800000e0000 */
[----:B------:R-:W4:Y:S01]  /*7d40*/  SHFL.BFLY PT, R7, R2, 0x1, 0x1f ;  /* 0x0c201f0002077f89 */ /* 0x000f2200000e0000 */
[----:B--2---:R-:W-:-:S05]  /*7d50*/  FADD.FTZ R3, R3, R6 ;  /* 0x0000000603037221 */ /* 0x004fca0000010000 */
[----:B------:R-:W2:Y:S01]  /*7d60*/  SHFL.BFLY PT, R6, R3, 0x1, 0x1f ;  /* 0x0c201f0003067f89 */ /* 0x000ea200000e0000 */
[----:B-1----:R-:W-:Y:S02]  /*7d70*/  FADD.FTZ R249, R4, R249 ;  /* 0x000000f904f97221 */ /* 0x002fe40000010000 */
[----:B----4-:R-:W-:-:S03]  /*7d80*/  FADD.FTZ R7, R2, R7 ;  /* 0x0000000702077221 */ /* 0x010fc60000010000 */
[----:B------:R-:W1:Y:S01]  /*7d90*/  SHFL.BFLY PT, R4, R249, 0x1, 0x1f ;  /* 0x0c201f00f9047f89 */ /* 0x000e6200000e0000 */
[----:B---3--:R-:W-:Y:S02]  /*7da0*/  SHF.R.S32.HI R2, RZ, 0x1f, R0 ;  /* 0x0000001fff027819 */ /* 0x008fe40000011400 */
[----:B------:R-:W-:Y:S01]  /*7db0*/  FSETP.NE.FTZ.AND P3, PT, R7, RZ, PT ;  /* 0x000000ff0700720b */ /* 0x000fe20003f75000 */
[----:B--2---:R-:W-:Y:S01]  /*7dc0*/  FADD.FTZ R6, R3, R6 ;  /* 0x0000000603067221 */ /* 0x004fe20000010000 */
[CC--:B------:R-:W-:Y:S02]  /*7dd0*/  LEA.HI R3, R2.reuse, R0.reuse, RZ, 0x5 ;  /* 0x0000000002037211 */ /* 0x0c0fe400078f28ff */
[----:B------:R-:W-:Y:S02]  /*7de0*/  LEA.HI R2, R2, R0, RZ, 0x2 ;  /* 0x0000000002027211 */ /* 0x000fe400078f10ff */
[----:B------:R-:W-:Y:S02]  /*7df0*/  LOP3.LUT R12, R3, 0xffffffe0, RZ, 0xc0, !PT ;  /* 0xffffffe0030c7812 */ /* 0x000fe400078ec0ff */
[----:B------:R-:W-:-:S05]  /*7e00*/  LOP3.LUT R14, R2, 0xfffffffc, RZ, 0xc0, !PT ;  /* 0xfffffffc020e7812 */ /* 0x000fca00078ec0ff */
[----:B------:R-:W2:Y:S01]  /*7e10*/  @P3 MUFU.RCP R11, R7 ;  /* 0x00000007000b3308 */ /* 0x000ea20000001000 */
[----:B------:R-:W-:Y:S01]  /*7e20*/  FSETP.NE.FTZ.AND P2, PT, R6, RZ, PT ;  /* 0x000000ff0600720b */ /* 0x000fe20003f55000 */
[----:B------:R-:W-:Y:S01]  /*7e30*/  IMAD.IADD R12, R0, 0x1, -R12 ;  /* 0x00000001000c7824 */ /* 0x000fe200078e0a0c */
[----:B------:R-:W-:Y:S02]  /*7e40*/  IADD3 R0, -R14, R0, RZ ;  /* 0x000000000e007210 */ /* 0x000fe40007ffe1ff */
[----:B------:R-:W-:Y:S01]  /*7e50*/  MOV R14, RZ ;  /* 0x000000ff000e7202 */ /* 0x000fe20000000f00 */
[----:B-1----:R-:W-:Y:S01]  /*7e60*/  FADD.FTZ R4, R249, R4 ;  /* 0x00000004f9047221 */ /* 0x002fe20000010000 */
[----:B------:R-:W-:Y:S01]  /*7e70*/  LOP3.LUT P4, RZ, R12, 0x3, RZ, 0xc0, !PT ;  /* 0x000000030cff7812 */ /* 0x000fe2000788c0ff */
[----:B------:R-:W-:Y:S01]  /*7e80*/  IMAD R12, R13, c[0x0][0x4e8], R234 ;  /* 0x00013a000d0c7a24 */ /* 0x000fe200078e02ea */
[----:B------:R-:W1:Y:S01]  /*7e90*/  @P3 MUFU.LG2 R7, R7 ;  /* 0x0000000700073308 */ /* 0x000e620000000c00 */
[----:B------:R-:W-:Y:S01]  /*7ea0*/  IMAD.MOV.U32 R13, RZ, RZ, RZ ;  /* 0x000000ffff0d7224 */ /* 0x000fe200078e00ff */
[----:B------:R-:W-:-:S02]  /*7eb0*/  FSETP.NE.FTZ.AND P0, PT, R4, RZ, PT ;  /* 0x000000ff0400720b */ /* 0x000fc40003f15000 */
[----:B------:R-:W-:Y:S02]  /*7ec0*/  SHF.R.S32.HI R2, RZ, 0x2, R2 ;  /* 0x00000002ff027819 */ /* 0x000fe40000011402 */
[----:B------:R-:W-:Y:S01]  /*7ed0*/  @P3 MOV R20, 0x3f317218 ;  /* 0x3f31721800143802 */ /* 0x000fe20000000f00 */
[C---:B--2---:R-:W-:Y:S01]  /*7ee0*/  FMUL.FTZ R161, R11.reuse, R161 ;  /* 0x000000a10ba17220 */ /* 0x044fe20000410000 */
[----:B------:R-:W2:Y:S01]  /*7ef0*/  @P1 MUFU.RCP R13, R5 ;  /* 0x00000005000d1308 */ /* 0x000ea20000001000 */
[----:B------:R-:W-:Y:S01]  /*7f00*/  @P2 MOV R19, 0x3f317218 ;  /* 0x3f31721800132802 */ /* 0x000fe20000000f00 */
[----:B------:R-:W-:Y:S01]  /*7f10*/  FMUL.FTZ R160, R11, R160 ;  /* 0x000000a00ba07220 */ /* 0x000fe20000410000 */
[----:B------:R-:W-:Y:S01]  /*7f20*/  SHF.R.S32.HI R3, RZ, 0x5, R3 ;  /* 0x00000005ff037819 */ /* 0x000fe20000011403 */
[----:B------:R-:W-:Y:S02]  /*7f30*/  @P3 FMUL.FTZ R20, R20, c[0x0][0x2d0] ;  /* 0x0000b40014143a20 */ /* 0x000fe40000410000 */
[----:B------:R-:W-:Y:S01]  /*7f40*/  @P2 FMUL.FTZ R19, R19, c[0x0][0x2d0] ;  /* 0x0000b40013132a20 */ /* 0x000fe20000410000 */
[----:B------:R-:W-:Y:S01]  /*7f50*/  F2FP.BF16.PACK_AB R160, R161, R160 ;  /* 0x000000a0a1a0723e */ /* 0x000fe200000010ff */
[----:B------:R-:W3:Y:S01]  /*7f60*/  @P0 MUFU.LG2 R21, R4 ;  /* 0x0000000400150308 */ /* 0x000ee20000000c00 */
[----:B-1----:R-:W-:-:S02]  /*7f70*/  @P3 FMUL.FTZ R7, R7, 0.69314718246459960938 ;  /* 0x3f31721807073820 */ /* 0x002fc40000410000 */
[C---:B------:R-:W-:Y:S02]  /*7f80*/  FMUL.FTZ R149, R11.reuse, R149 ;  /* 0x000000950b957220 */ /* 0x040fe40000410000 */
[----:B------:R-:W-:Y:S02]  /*7f90*/  @P3 FFMA.FTZ R25, R20, R168, R7 ;  /* 0x000000a814193223 */ /* 0x000fe40000010007 */
[----:B------:R-:W-:Y:S01]  /*7fa0*/  FMUL.FTZ R148, R11, R148 ;  /* 0x000000940b947220 */ /* 0x000fe20000410000 */
[----:B------:R1:W4:Y:S01]  /*7fb0*/  @P0 MUFU.RCP R14, R4 ;  /* 0x00000004000e0308 */ /* 0x0003220000001000 */
[C---:B--2---:R-:W-:Y:S02]  /*7fc0*/  FMUL.FTZ R157, R13.reuse, R157 ;  /* 0x0000009d0d9d7220 */ /* 0x044fe40000410000 */
[----:B------:R-:W-:Y:S01]  /*7fd0*/  FMUL.FTZ R156, R13, R156 ;  /* 0x0000009c0d9c7220 */ /* 0x000fe20000410000 */
[----:B------:R-:W-:Y:S01]  /*7fe0*/  F2FP.BF16.PACK_AB R148, R149, R148 ;  /* 0x000000949594723e */ /* 0x000fe200000010ff */
[----:B------:R-:W-:-:S02]  /*7ff0*/  FMUL.FTZ R153, R13, R153 ;  /* 0x000000990d997220 */ /* 0x000fc40000410000 */
[----:B------:R-:W-:Y:S01]  /*8000*/  FMUL.FTZ R152, R13, R152 ;  /* 0x000000980d987220 */ /* 0x000fe20000410000 */
[----:B------:R-:W2:Y:S01]  /*8010*/  @P1 MUFU.LG2 R5, R5 ;  /* 0x0000000500051308 */ /* 0x000ea20000000c00 */
[----:B---3--:R-:W-:Y:S01]  /*8020*/  @P0 FMUL.FTZ R21, R21, 0.69314718246459960938 ;  /* 0x3f31721815150820 */ /* 0x008fe20000410000 */
[----:B------:R-:W-:Y:S01]  /*8030*/  F2FP.BF16.PACK_AB R156, R157, R156 ;  /* 0x0000009c9d9c723e */ /* 0x000fe200000010ff */
[----:B------:R-:W-:Y:S01]  /*8040*/  FMUL.FTZ R69, R11, R69 ;  /* 0x000000450b457220 */ /* 0x000fe20000410000 */
[----:B------:R-:W-:Y:S01]  /*8050*/  F2FP.BF16.PACK_AB R152, R153, R152 ;  /* 0x000000989998723e */ /* 0x000fe200000010ff */
[C---:B------:R-:W-:Y:S02]  /*8060*/  FMUL.FTZ R68, R11.reuse, R68 ;  /* 0x000000440b447220 */ /* 0x040fe40000410000 */
[----:B------:R-:W-:Y:S01]  /*8070*/  FMUL.FTZ R81, R11, R81 ;  /* 0x000000510b517220 */ /* 0x000fe20000410000 */
[----:B------:R-:W-:Y:S01]  /*8080*/  @P2 MUFU.RCP R10, R6 ;  /* 0x00000006000a2308 */ /* 0x000fe20000001000 */
[----:B-1----:R-:W-:Y:S01]  /*8090*/  @P0 IMAD.MOV.U32 R4, RZ, RZ, 0x3f317218 ;  /* 0x3f317218ff040424 */ /* 0x002fe200078e00ff */
[----:B------:R-:W-:Y:S01]  /*80a0*/  F2FP.BF16.PACK_AB R68, R69, R68 ;  /* 0x000000444544723e */ /* 0x000fe200000010ff */
[----:B----4-:R-:W-:-:S02]  /*80b0*/  FMUL.FTZ R159, R14, R159 ;  /* 0x0000009f0e9f7220 */ /* 0x010fc40000410000 */
[----:B------:R-:W-:Y:S02]  /*80c0*/  @P0 FMUL.FTZ R4, R4, c[0x0][0x2d0] ;  /* 0x0000b40004040a20 */ /* 0x000fe40000410000 */
[C---:B------:R-:W-:Y:S01]  /*80d0*/  FMUL.FTZ R158, R14.reuse, R158 ;  /* 0x0000009e0e9e7220 */ /* 0x040fe20000410000 */
[----:B------:R-:W1:Y:S01]  /*80e0*/  @P2 MUFU.LG2 R6, R6 ;  /* 0x0000000600062308 */ /* 0x000e620000000c00 */
[C---:B------:R-:W-:Y:S02]  /*80f0*/  FMUL.FTZ R155, R14.reuse, R155 ;  /* 0x0000009b0e9b7220 */ /* 0x040fe40000410000 */
[C---:B------:R-:W-:Y:S01]  /*8100*/  FMUL.FTZ R154, R14.reuse, R154 ;  /* 0x0000009a0e9a7220 */ /* 0x040fe20000410000 */
[----:B------:R-:W-:Y:S01]  /*8110*/  F2FP.BF16.PACK_AB R158, R159, R158 ;  /* 0x0000009e9f9e723e */ /* 0x000fe200000010ff */
[C---:B------:R-:W-:Y:S02]  /*8120*/  FMUL.FTZ R75, R14.reuse, R75 ;  /* 0x0000004b0e4b7220 */ /* 0x040fe40000410000 */
[C---:B------:R-:W-:Y:S01]  /*8130*/  FMUL.FTZ R74, R14.reuse, R74 ;  /* 0x0000004a0e4a7220 */ /* 0x040fe20000410000 */
[----:B------:R-:W-:Y:S01]  /*8140*/  F2FP.BF16.PACK_AB R154, R155, R154 ;  /* 0x0000009a9b9a723e */ /* 0x000fe200000010ff */
[----:B------:R-:W-:-:S02]  /*8150*/  FMUL.FTZ R79, R14, R79 ;  /* 0x0000004f0e4f7220 */ /* 0x000fc40000410000 */
[C---:B------:R-:W-:Y:S01]  /*8160*/  FMUL.FTZ R78, R14.reuse, R78 ;  /* 0x0000004e0e4e7220 */ /* 0x040fe20000410000 */
[----:B------:R-:W-:Y:S01]  /*8170*/  F2FP.BF16.PACK_AB R74, R75, R74 ;  /* 0x0000004a4b4a723e */ /* 0x000fe200000010ff */
        /* <DEDUP_REMOVED lines=22> */
[----:B------:R-:W-:Y:S01]  /*82e0*/  FMUL.FTZ R130, R14, R130 ;  /* 0x000000820e827220 */ /* 0x000fe20000410000 */
[----:B------:R-:W-:Y:S01]  /*82f0*/  F2FP.BF16.PACK_AB R126, R127, R126 ;  /* 0x0000007e7f7e723e */ /* 0x000fe200000010ff */
[----:B------:R-:W-:Y:S01]  /*8300*/  IMAD.MOV.U32 R14, RZ, RZ, R18 ;  /* 0x000000ffff0e7224 */ /* 0x000fe200078e0012 */
[----:B------:R-:W-:Y:S01]  /*8310*/  @P1 MOV R18, 0x3f317218 ;  /* 0x3f31721800121802 */ /* 0x000fe20000000f00 */
[----:B------:R-:W-:Y:S01]  /*8320*/  @P0 FFMA.FTZ R22, R4, R165, R21 ;  /* 0x000000a504160223 */ /* 0x000fe20000010015 */
[----:B------:R-:W-:Y:S01]  /*8330*/  F2FP.BF16.PACK_AB R130, R131, R130 ;  /* 0x000000828382723e */ /* 0x000fe200000010ff */
[----:B------:R-:W3:Y:S01]  /*8340*/  S2R R4, SR_CTAID.Z ;  /* 0x0000000000047919 */ /* 0x000ee20000002700 */
[----:B--2---:R-:W-:-:S02]  /*8350*/  @P1 FMUL.FTZ R5, R5, 0.69314718246459960938 ;  /* 0x3f31721805051820 */ /* 0x004fc40000410000 */
[----:B------:R-:W-:Y:S02]  /*8360*/  @P1 FMUL.FTZ R18, R18, c[0x0][0x2d0] ;  /* 0x0000b40012121a20 */ /* 0x000fe40000410000 */
[----:B-1----:R-:W-:Y:S02]  /*8370*/  @P2 FMUL.FTZ R6, R6, 0.69314718246459960938 ;  /* 0x3f31721806062820 */ /* 0x002fe40000410000 */
[----:B------:R-:W-:Y:S01]  /*8380*/  @P1 FFMA.FTZ R23, R18, R166, R5 ;  /* 0x000000a612171223 */ /* 0x000fe20000010005 */
[----:B------:R-:W-:Y:S01]  /*8390*/  SHF.R.S32.HI R5, RZ, 0x1f, R2 ;  /* 0x0000001fff057819 */ /* 0x000fe20000011402 */
[----:B------:R-:W-:Y:S01]  /*83a0*/  @P2 FFMA.FTZ R24, R19, R167, R6 ;  /* 0x000000a713182223 */ /* 0x000fe20000010006 */
[----:B------:R-:W-:Y:S01]  /*83b0*/  SHF.R.S32.HI R19, RZ, 0x1f, R3 ;  /* 0x0000001fff137819 */ /* 0x000fe20000011403 */
[C---:B------:R-:W-:Y:S01]  /*83c0*/  FMUL.FTZ R163, R10.reuse, R163 ;  /* 0x000000a30aa37220 */ /* 0x040fe20000410000 */
[----:B------:R-:W-:Y:S01]  /*83d0*/  LEA.HI R5, R5, R2, RZ, 0x3 ;  /* 0x0000000205057211 */ /* 0x000fe200078f18ff */
[----:B------:R-:W-:Y:S01]  /*83e0*/  FMUL.FTZ R162, R10, R162 ;  /* 0x000000a20aa27220 */ /* 0x000fe20000410000 */
[----:B------:R-:W-:Y:S01]  /*83f0*/  LEA.HI R18, R0, R0, RZ, 0x1 ;  /* 0x0000000000127211 */ /* 0x000fe200078f08ff */
[C---:B------:R-:W-:Y:S01]  /*8400*/  FMUL.FTZ R151, R10.reuse, R151 ;  /* 0x000000970a977220 */ /* 0x040fe20000410000 */
[----:B------:R-:W-:Y:S01]  /*8410*/  LOP3.LUT R20, R5, 0xfffffff8, RZ, 0xc0, !PT ;  /* 0xfffffff805147812 */ /* 0x000fe200078ec0ff */
[C---:B------:R-:W-:Y:S01]  /*8420*/  FMUL.FTZ R150, R10.reuse, R150 ;  /* 0x000000960a967220 */ /* 0x040fe20000410000 */
[----:B------:R-:W-:Y:S01]  /*8430*/  LEA.HI R19, R19, R3, RZ, 0x2 ;  /* 0x0000000313137211 */ /* 0x000fe200078f10ff */
[----:B------:R-:W-:Y:S01]  /*8440*/  FMUL.FTZ R71, R10, R71 ;  /* 0x000000470a477220 */ /* 0x000fe20000410000 */
[----:B------:R-:W-:Y:S01]  /*8450*/  IADD3 R20, R2, -R20, RZ ;  /* 0x8000001402147210 */ /* 0x000fe20007ffe0ff */
[----:B------:R-:W-:Y:S01]  /*8460*/  FMUL.FTZ R70, R10, R70 ;  /* 0x000000460a467220 */ /* 0x000fe20000410000 */
[----:B------:R-:W1:Y:S01]  /*8470*/  S2R R2, SR_CTAID.X ;  /* 0x0000000000027919 */ /* 0x000e620000002500 */
[----:B------:R-:W-:Y:S01]  /*8480*/  LOP3.LUT R7, R18, 0x1ffffffe, RZ, 0xc0, !PT ;  /* 0x1ffffffe12077812 */ /* 0x000fe200078ec0ff */
[----:B---3--:R-:W-:Y:S01]  /*8490*/  IMAD.WIDE.U32 R14, R4, c[0x0][0x3f0], R14 ;  /* 0x0000fc00040e7a25 */ /* 0x008fe200078e000e */
[----:B------:R-:W-:-:S02]  /*84a0*/  SHF.R.S32.HI R5, RZ, 0x1f, R4 ;  /* 0x0000001fff057819 */ /* 0x000fc40000011404 */
[----:B------:R-:W-:Y:S01]  /*84b0*/  SHF.L.U32 R18, R18, 0x5, RZ ;  /* 0x0000000512127819 */ /* 0x000fe200000006ff */
[----:B------:R-:W-:Y:S01]  /*84c0*/  IMAD.IADD R7, R0, 0x1, -R7 ;  /* 0x0000000100077824 */ /* 0x000fe200078e0a07 */
[----:B------:R-:W-:Y:S01]  /*84d0*/  LOP3.LUT R19, R19, 0xffffffc, RZ, 0xc0, !PT ;  /* 0x0ffffffc13137812 */ /* 0x000fe200078ec0ff */
[C---:B------:R-:W-:Y:S01]  /*84e0*/  IMAD R6, R5.reuse, c[0x0][0x498], RZ ;  /* 0x0001260005067a24 */ /* 0x040fe200078e02ff */
[----:B------:R-:W-:Y:S01]  /*84f0*/  LOP3.LUT R18, R18, 0xffffffc0, RZ, 0xc0, !PT ;  /* 0xffffffc012127812 */ /* 0x000fe200078ec0ff */
[----:B------:R-:W-:Y:S01]  /*8500*/  IMAD R5, R5, c[0x0][0x3f0], RZ ;  /* 0x0000fc0005057a24 */ /* 0x000fe200078e02ff */
[C---:B------:R-:W-:Y:S01]  /*8510*/  IADD3 R19, R3.reuse, -R19, RZ ;  /* 0x8000001303137210 */ /* 0x040fe20007ffe0ff */
[C---:B------:R-:W-:Y:S01]  /*8520*/  IMAD R6, R4.reuse, c[0x0][0x49c], R6 ;  /* 0x0001270004067a24 */ /* 0x040fe200078e0206 */
[----:B------:R-:W-:Y:S01]  /*8530*/  LEA R3, R3, R0, 0x8 ;  /* 0x0000000003037211 */ /* 0x000fe200078e40ff */
[----:B------:R-:W-:Y:S01]  /*8540*/  IMAD R5, R4, c[0x0][0x3f4], R5 ;  /* 0x0000fd0004057a24 */ /* 0x000fe200078e0205 */
[----:B------:R-:W-:Y:S01]  /*8550*/  LEA R19, R19, R238, 0x4 ;  /* 0x000000ee13137211 */ /* 0x000fe200078e20ff */
[----:B------:R-:W-:Y:S01]  /*8560*/  IMAD R7, R7, 0x8, R18 ;  /* 0x0000000807077824 */ /* 0x000fe200078e0212 */
[----:B------:R-:W-:Y:S01]  /*8570*/  LEA.HI R0, R20, R20, RZ, 0x1 ;  /* 0x0000001414007211 */ /* 0x000fe200078f08ff */
[----:B------:R-:W-:Y:S01]  /*8580*/  IMAD.WIDE.U32 R16, R4, c[0x0][0x498], R16 ;  /* 0x0001260004107a25 */ /* 0x000fe200078e0010 */
[----:B------:R-:W-:-:S02]  /*8590*/  IADD3 R15, R15, R5, RZ ;  /* 0x000000050f0f7210 */ /* 0x000fc40007ffe0ff */
[----:B------:R-:W-:Y:S01]  /*85a0*/  SHF.R.S32.HI R5, RZ, 0x1f, R9 ;  /* 0x0000001fff057819 */ /* 0x000fe20000011409 */
[----:B------:R-:W-:Y:S01]  /*85b0*/  FMUL.FTZ R80, R11, R80 ;  /* 0x000000500b507220 */ /* 0x000fe20000410000 */
[----:B------:R-:W-:Y:S01]  /*85c0*/  IADD3 R7, R19, R7, RZ ;  /* 0x0000000713077210 */ /* 0x000fe20007ffe0ff */
[----:B------:R-:W-:Y:S01]  /*85d0*/  IMAD.WIDE.U32 R14, R9, c[0x0][0x3e0], R14 ;  /* 0x0000f800090e7a25 */ /* 0x000fe200078e000e */
[----:B------:R-:W-:Y:S02]  /*85e0*/  LOP3.LUT R4, R0, 0x3fffffe, RZ, 0xc0, !PT ;  /* 0x03fffffe00047812 */ /* 0x000fe400078ec0ff */
[----:B------:R-:W-:Y:S01]  /*85f0*/  SHF.R.S32.HI R0, RZ, 0x1, R0 ;  /* 0x00000001ff007819 */ /* 0x000fe20000011400 */
[----:B------:R-:W-:Y:S01]  /*8600*/  IMAD R5, R5, c[0x0][0x3e0], RZ ;  /* 0x0000f80005057a24 */ /* 0x000fe200078e02ff */
[----:B------:R-:W-:Y:S01]  /*8610*/  IADD3 R4, R20, -R4, RZ ;  /* 0x8000000414047210 */ /* 0x000fe20007ffe0ff */
[C---:B-1----:R-:W-:Y:S01]  /*8620*/  IMAD R7, R2.reuse, 0x80, R7 ;  /* 0x0000008002077824 */ /* 0x042fe200078e0207 */
[----:B------:R-:W-:Y:S01]  /*8630*/  LEA R19, R2, R19, 0x7 ;  /* 0x0000001302137211 */ /* 0x000fe200078e38ff */
[----:B------:R-:W-:Y:S01]  /*8640*/  IMAD R5, R9, c[0x0][0x3e4], R5 ;  /* 0x0000f90009057a24 */ /* 0x000fe200078e0205 */
[C---:B------:R-:W-:Y:S01]  /*8650*/  LOP3.LUT R2, R0.reuse, 0x1, RZ, 0xc0, !PT ;  /* 0x0000000100027812 */ /* 0x040fe200078ec0ff */
[----:B------:R-:W-:Y:S01]  /*8660*/  @P5 IMAD.HI.U32 R9, R7, c[0x0][0x4ec], RZ ;  /* 0x00013b0007095a27 */ /* 0x000fe200078e00ff */
[----:B------:R-:W-:-:S02]  /*8670*/  LOP3.LUT P1, RZ, R0, 0x2, RZ, 0xc0, !PT ;  /* 0x0000000200ff7812 */ /* 0x000fc4000782c0ff */
[----:B------:R-:W-:Y:S01]  /*8680*/  SHF.L.U32 R0, R0, 0x6, RZ ;  /* 0x0000000600007819 */ /* 0x000fe200000006ff */
[----:B------:R-:W-:Y:S01]  /*8690*/  IMAD.IADD R15, R15, 0x1, R5 ;  /* 0x000000010f0f7824 */ /* 0x000fe200078e0205 */
[----:B------:R-:W-:Y:S01]  /*86a0*/  LEA R3, R4, R3, 0x4 ;  /* 0x0000000304037211 */ /* 0x000fe200078e20ff */
[C---:B------:R-:W-:Y:S01]  /*86b0*/  FMUL.FTZ R83, R10.reuse, R83 ;  /* 0x000000530a537220 */ /* 0x040fe20000410000 */
[----:B------:R-:W-:Y:S01]  /*86c0*/  IADD3 R4, R19, 0x8, RZ ;  /* 0x0000000813047810 */ /* 0x000fe20007ffe0ff */
[----:B------:R-:W-:Y:S01]  /*86d0*/  FMUL.FTZ R82, R10, R82 ;  /* 0x000000520a527220 */ /* 0x000fe20000410000 */
[----:B------:R-:W-:Y:S01]  /*86e0*/  LOP3.LUT R0, R0, 0xc0, RZ, 0xc0, !PT ;  /* 0x000000c000007812 */ /* 0x000fe200078ec0ff */
[C---:B------:R-:W-:Y:S01]  /*86f0*/  FMUL.FTZ R73, R13.reuse, R73 ;  /* 0x000000490d497220 */ /* 0x040fe20000410000 */
[----:B------:R-:W-:Y:S01]  /*8700*/  MOV R18, R7 ;  /* 0x0000000700127202 */ /* 0x000fe20000000f00 */
[C---:B------:R-:W-:Y:S01]  /*8710*/  FMUL.FTZ R72, R13.reuse, R72 ;  /* 0x000000480d487220 */ /* 0x040fe20000410000 */
[----:B------:R-:W-:Y:S01]  /*8720*/  @P5 SHF.R.U32.HI R18, RZ, c[0x0][0x4f0], R9 ;  /* 0x00013c00ff125a19 */ /* 0x000fe20000011609 */
[C---:B------:R-:W-:Y:S01]  /*8730*/  FMUL.FTZ R77, R13.reuse, R77 ;  /* 0x0000004d0d4d7220 */ /* 0x040fe20000410000 */
[----:B------:R-:W-:Y:S01]  /*8740*/  ISETP.GE.OR P0, PT, R4, R8, P4 ;  /* 0x000000080400720c */ /* 0x000fe20002706670 */
[----:B------:R-:W-:Y:S01]  /*8750*/  FMUL.FTZ R76, R13, R76 ;  /* 0x0000004c0d4c7220 */ /* 0x000fe20000410000 */
[----:B------:R-:W-:Y:S01]  /*8760*/  ISETP.NE.U32.AND P2, PT, R2, 0x1, PT ;  /* 0x000000010200780c */ /* 0x000fe20003f45070 */
[C---:B------:R-:W-:Y:S01]  /*8770*/  FMUL.FTZ R85, R11.reuse, R85 ;  /* 0x000000550b557220 */ /* 0x040fe20000410000 */
[----:B------:R-:W-:Y:S01]  /*8780*/  LEA.HI R4, R0, R0, RZ, 0x1d ;  /* 0x0000000000047211 */ /* 0x000fe200078fe8ff */
[----:B------:R-:W-:Y:S01]  /*8790*/  FMUL.FTZ R84, R11, R84 ;  /* 0x000000540b547220 */ /* 0x000fe20000410000 */
[----:B------:R-:W-:Y:S01]  /*87a0*/  IADD3 R2, R19, 0x40, RZ ;  /* 0x0000004013027810 */ /* 0x000fe20007ffe0ff */
[----:B------:R-:W-:Y:S01]  /*87b0*/  FMUL.FTZ R87, R10, R87 ;  /* 0x000000570a577220 */ /* 0x000fe20000410000 */
[----:B------:R-:W-:Y:S01]  /*87c0*/  IADD3 R0, -R18, RZ, RZ ;  /* 0x000000ff12007210 */ /* 0x000fe20007ffe1ff */
[----:B------:R-:W-:Y:S01]  /*87d0*/  FMUL.FTZ R86, R10, R86 ;  /* 0x000000560a567220 */ /* 0x000fe20000410000 */
[----:B------:R-:W-:Y:S01]  /*87e0*/  LEA R3, R3, R4, 0x1 ;  /* 0x0000000403037211 */ /* 0x000fe200078e08ff */
[----:B------:R-:W-:Y:S01]  /*87f0*/  FMUL.FTZ R93, R11, R93 ;  /* 0x0000005d0b5d7220 */ /* 0x000fe20000410000 */
[-C--:B------:R-:W-:Y:S01]  /*8800*/  ISETP.GE.OR P6, PT, R2, R8.reuse, P4 ;  /* 0x000000080200720c */ /* 0x080fe200027c6670 */
[----:B------:R-:W-:Y:S01]  /*8810*/  IMAD R0, R0, c[0x0][0x4e8], R7 ;  /* 0x00013a0000007a24 */ /* 0x000fe200078e0207 */
[----:B------:R-:W-:Y:S01]  /*8820*/  ISETP.GE.OR P3, PT, R19, R8, P4 ;  /* 0x000000081300720c */ /* 0x000fe20002766670 */
[----:B------:R-:W-:Y:S01]  /*8830*/  FMUL.FTZ R92, R11, R92 ;  /* 0x0000005c0b5c7220 */ /* 0x000fe20000410000 */
[----:B------:R-:W-:Y:S01]  /*8840*/  P2R R2, PR, RZ, 0x1 ;  /* 0x00000001ff027803 */ /* 0x000fe20000000000 */
[C---:B------:R-:W-:Y:S01]  /*8850*/  FMUL.FTZ R95, R10.reuse, R95 ;  /* 0x0000005f0a5f7220 */ /* 0x040fe20000410000 */
[----:B------:R-:W-:Y:S01]  /*8860*/  IADD3 R19, R19, 0x48, RZ ;  /* 0x0000004813137810 */ /* 0x000fe20007ffe0ff */
[----:B------:R-:W-:Y:S01]  /*8870*/  FMUL.FTZ R94, R10, R94 ;  /* 0x0000005e0a5e7220 */ /* 0x000fe20000410000 */
[----:B------:R-:W-:Y:S01]  /*8880*/  SHF.R.S32.HI R4, RZ, 0x1f, R18 ;  /* 0x0000001fff047819 */ /* 0x000fe20000011412 */
[C---:B------:R-:W-:Y:S01]  /*8890*/  FMUL.FTZ R89, R13.reuse, R89 ;  /* 0x000000590d597220 */ /* 0x040fe20000410000 */
[----:B------:R-:W-:Y:S01]  /*88a0*/  IADD3 R18, P0, R18, R16, RZ ;  /* 0x0000001012127210 */ /* 0x000fe20007f1e0ff */
[----:B------:R-:W-:Y:S01]  /*88b0*/  FMUL.FTZ R88, R13, R88 ;  /* 0x000000580d587220 */ /* 0x000fe20000410000 */
[----:B------:R-:W-:Y:S01]  /*88c0*/  SHF.L.U32 R3, R3, 0x1, RZ ;  /* 0x0000000103037819 */ /* 0x000fe200000006ff */
[----:B------:R-:W-:Y:S01]  /*88d0*/  FMUL.FTZ R145, R13, R145 ;  /* 0x000000910d917220 */ /* 0x000fe20000410000 */
[----:B------:R-:W-:Y:S01]  /*88e0*/  ISETP.GE.OR P4, PT, R19, R8, P4 ;  /* 0x000000081300720c */ /* 0x000fe20002786670 */
[----:B------:R-:W-:Y:S01]  /*88f0*/  FMUL.FTZ R144, R13, R144 ;  /* 0x000000900d907220 */ /* 0x000fe20000410000 */
[----:B------:R-:W-:Y:S01]  /*8900*/  IADD3.X R19, R4, R17, R6, P0, !PT ;  /* 0x0000001104137210 */ /* 0x000fe200007fe406 */
[----:B------:R-:W-:Y:S01]  /*8910*/  STS [R3+0x80], R160 ;  /* 0x000080a003007388 */ /* 0x000fe20000000800 */
[----:B------:R-:W-:Y:S01]  /*8920*/  IADD3 R6, R3, 0x80, RZ ;  /* 0x0000008003067810 */ /* 0x000fe20007ffe0ff */
[C---:B------:R-:W-:Y:S01]  /*8930*/  FMUL.FTZ R97, R11.reuse, R97 ;  /* 0x000000610b617220 */ /* 0x040fe20000410000 */
[----:B------:R-:W-:Y:S01]  /*8940*/  SHF.R.S32.HI R4, RZ, 0x1f, R0 ;  /* 0x0000001fff047819 */ /* 0x000fe20000011400 */
[----:B------:R-:W-:Y:S01]  /*8950*/  FMUL.FTZ R96, R11, R96 ;  /* 0x000000600b607220 */ /* 0x000fe20000410000 */
[----:B------:R-:W-:Y:S01]  /*8960*/  IADD3 R5, R3, 0x70, RZ ;  /* 0x0000007003057810 */ /* 0x000fe20007ffe0ff */
[----:B------:R-:W-:Y:S01]  /*8970*/  FMUL.FTZ R99, R10, R99 ;  /* 0x000000630a637220 */ /* 0x000fe20000410000 */
[----:B------:R-:W-:Y:S01]  /*8980*/  @P2 IADD3 R5, R6, 0x10, RZ ;  /* 0x0000001006052810 */ /* 0x000fe20007ffe0ff */
[----:B------:R-:W-:Y:S01]  /*8990*/  IMAD R6, R4, c[0x0][0x488], RZ ;  /* 0x0001220004067a24 */ /* 0x000fe200078e02ff */
[----:B------:R-:W-:Y:S01]  /*89a0*/  F2FP.BF16.PACK_AB R162, R163, R162 ;  /* 0x000000a2a3a2723e */ /* 0x000fe200000010ff */
[----:B------:R-:W-:Y:S01]  /*89b0*/  IMAD.MOV.U32 R4, RZ, RZ, 0x20 ;  /* 0x00000020ff047424 */ /* 0x000fe200078e00ff */
[----:B------:R-:W-:Y:S01]  /*89c0*/  F2FP.BF16.PACK_AB R150, R151, R150 ;  /* 0x000000969796723e */ /* 0x000fe200000010ff */
[----:B------:R-:W-:Y:S01]  /*89d0*/  FMUL.FTZ R98, R10, R98 ;  /* 0x000000620a627220 */ /* 0x000fe20000410000 */
[----:B------:R-:W-:Y:S01]  /*89e0*/  F2FP.BF16.PACK_AB R70, R71, R70 ;  /* 0x000000464746723e */ /* 0x000fe200000010ff */
[----:B------:R-:W-:Y:S01]  /*89f0*/  STS [R3+0x280], R162 ;  /* 0x000280a203007388 */ /* 0x000fe20000000800 */
[----:B------:R-:W-:Y:S01]  /*8a00*/  SEL R4, R4, 0xffffffe0, !P1 ;  /* 0xffffffe004047807 */ /* 0x000fe20004800000 */
[----:B------:R-:W-:Y:S01]  /*8a10*/  FMUL.FTZ R105, R11, R105 ;  /* 0x000000690b697220 */ /* 0x000fe20000410000 */
[----:B------:R-:W-:Y:S01]  /*8a20*/  F2FP.BF16.PACK_AB R80, R81, R80 ;  /* 0x000000505150723e */ /* 0x000fe200000010ff */
[----:B------:R-:W-:Y:S01]  /*8a30*/  STS [R5], R148 ;  /* 0x0000009405007388 */ /* 0x000fe20000000800 */
[----:B------:R-:W-:Y:S01]  /*8a40*/  IADD3 R7, R3, R4, RZ ;  /* 0x0000000403077210 */ /* 0x000fe20007ffe0ff */
[----:B------:R-:W-:Y:S01]  /*8a50*/  FMUL.FTZ R104, R11, R104 ;  /* 0x000000680b687220 */ /* 0x000fe20000410000 */
[----:B------:R-:W-:Y:S01]  /*8a60*/  F2FP.BF16.PACK_AB R82, R83, R82 ;  /* 0x000000525352723e */ /* 0x000fe200000010ff */
[----:B------:R-:W-:Y:S01]  /*8a70*/  STS [R5+0x200], R150 ;  /* 0x0002009605007388 */ /* 0x000fe20000000800 */
[----:B------:R-:W-:Y:S01]  /*8a80*/  IADD3 R4, R4, R5, RZ ;  /* 0x0000000504047210 */ /* 0x000fe20007ffe0ff */
[C---:B------:R-:W-:Y:S01]  /*8a90*/  FMUL.FTZ R107, R10.reuse, R107 ;  /* 0x0000006b0a6b7220 */ /* 0x040fe20000410000 */
[----:B------:R-:W-:Y:S01]  /*8aa0*/  F2FP.BF16.PACK_AB R72, R73, R72 ;  /* 0x000000484948723e */ /* 0x000fe200000010ff */
[----:B------:R-:W-:Y:S01]  /*8ab0*/  STS [R3+0x1080], R156 ;  /* 0x0010809c03007388 */ /* 0x000fe20000000800 */
[----:B------:R-:W-:Y:S01]  /*8ac0*/  F2FP.BF16.PACK_AB R76, R77, R76 ;  /* 0x0000004c4d4c723e */ /* 0x000fe200000010ff */
[C---:B------:R-:W-:Y:S01]  /*8ad0*/  FMUL.FTZ R106, R10.reuse, R106 ;  /* 0x0000006a0a6a7220 */ /* 0x040fe20000410000 */
[----:B------:R-:W-:Y:S01]  /*8ae0*/  F2FP.BF16.PACK_AB R84, R85, R84 ;  /* 0x000000545554723e */ /* 0x000fe200000010ff */
[----:B------:R-:W-:Y:S01]  /*8af0*/  STS [R3+0x1280], R158 ;  /* 0x0012809e03007388 */ /* 0x000fe20000000800 */
[----:B------:R-:W-:Y:S01]  /*8b00*/  F2FP.BF16.PACK_AB R86, R87, R86 ;  /* 0x000000565756723e */ /* 0x000fe200000010ff */
[----:B------:R-:W-:Y:S01]  /*8b10*/  FMUL.FTZ R101, R13, R101 ;  /* 0x000000650d657220 */ /* 0x000fe20000410000 */
[----:B------:R-:W-:Y:S01]  /*8b20*/  F2FP.BF16.PACK_AB R92, R93, R92 ;  /* 0x0000005c5d5c723e */ /* 0x000fe200000010ff */
[----:B------:R-:W-:Y:S01]  /*8b30*/  STS [R5+0x1000], R152 ;  /* 0x0010009805007388 */ /* 0x000fe20000000800 */
[----:B------:R-:W-:Y:S01]  /*8b40*/  FMUL.FTZ R100, R13, R100 ;  /* 0x000000640d647220 */ /* 0x000fe20000410000 */
[----:B------:R-:W-:Y:S01]  /*8b50*/  F2FP.BF16.PACK_AB R94, R95, R94 ;  /* 0x0000005e5f5e723e */ /* 0x000fe200000010ff */
[C---:B------:R-:W-:Y:S01]  /*8b60*/  FMUL.FTZ R141, R13.reuse, R141 ;  /* 0x0000008d0d8d7220 */ /* 0x040fe20000410000 */
        /* <DEDUP_REMOVED lines=9> */
[C---:B------:R-:W-:Y:S01]  /*8c00*/  FMUL.FTZ R110, R10.reuse, R110 ;  /* 0x0000006e0a6e7220 */ /* 0x040fe20000410000 */
[----:B------:R-:W-:Y:S01]  /*8c10*/  F2FP.BF16.PACK_AB R96, R97, R96 ;  /* 0x000000606160723e */ /* 0x000fe200000010ff */
[C---:B------:R-:W-:Y:S01]  /*8c20*/  FMUL.FTZ R117, R11.reuse, R117 ;  /* 0x000000750b757220 */ /* 0x040fe20000410000 */
[----:B------:R-:W-:Y:S01]  /*8c30*/  STS [R4], R80 ;  /* 0x0000005004007388 */ /* 0x000fe20000000800 */
[----:B------:R-:W-:Y:S01]  /*8c40*/  FMUL.FTZ R116, R11, R116 ;  /* 0x000000740b747220 */ /* 0x000fe20000410000 */
[----:B------:R-:W-:Y:S01]  /*8c50*/  F2FP.BF16.PACK_AB R98, R99, R98 ;  /* 0x000000626362723e */ /* 0x000fe200000010ff */
[C---:B------:R-:W-:Y:S01]  /*8c60*/  FMUL.FTZ R119, R10.reuse, R119 ;  /* 0x000000770a777220 */ /* 0x040fe20000410000 */
[----:B------:R-:W-:Y:S01]  /*8c70*/  STS [R4+0x200], R82 ;  /* 0x0002005204007388 */ /* 0x000fe20000000800 */
[C---:B------:R-:W-:Y:S01]  /*8c80*/  FMUL.FTZ R118, R10.reuse, R118 ;  /* 0x000000760a767220 */ /* 0x040fe20000410000 */
        /* <DEDUP_REMOVED lines=13> */
[----:B------:R-:W-:Y:S01]  /*8d60*/  FMUL.FTZ R133, R11, R133 ;  /* 0x000000850b857220 */ /* 0x000fe20000410000 */
[----:B------:R-:W-:Y:S01]  /*8d70*/  STS [R4+0x1200], R78 ;  /* 0x0012004e04007388 */ /* 0x000fe20000000800 */
[C---:B------:R-:W-:Y:S01]  /*8d80*/  FMUL.FTZ R123, R10.reuse, R123 ;  /* 0x0000007b0a7b7220 */ /* 0x040fe20000410000 */
[----:B------:R-:W-:Y:S01]  /*8d90*/  F2FP.BF16.PACK_AB R108, R109, R108 ;  /* 0x0000006c6d6c723e */ /* 0x000fe200000010ff */
[C---:B------:R-:W-:Y:S01]  /*8da0*/  FMUL.FTZ R122, R10.reuse, R122 ;  /* 0x0000007a0a7a7220 */ /* 0x040fe20000410000 */
[----:B------:R-:W-:Y:S01]  /*8db0*/  STS [R3+0x2080], R84 ;  /* 0x0020805403007388 */ /* 0x000fe20000000800 */
[----:B------:R-:W-:Y:S01]  /*8dc0*/  FMUL.FTZ R135, R10, R135 ;  /* 0x000000870a877220 */ /* 0x000fe20000410000 */
[----:B------:R-:W-:Y:S01]  /*8dd0*/  F2FP.BF16.PACK_AB R110, R111, R110 ;  /* 0x0000006e6f6e723e */ /* 0x000fe200000010ff */
[----:B------:R-:W-:Y:S01]  /*8de0*/  IMAD.WIDE.U32 R18, R0, c[0x0][0x488], R18 ;  /* 0x0001220000127a25 */ /* 0x000fe200078e0012 */
[----:B------:R-:W-:Y:S01]  /*8df0*/  STS [R3+0x2280], R86 ;  /* 0x0022805603007388 */ /* 0x000fe20000000800 */
[----:B------:R-:W-:-:S02]  /*8e00*/  F2FP.BF16.PACK_AB R116, R117, R116 ;  /* 0x000000747574723e */ /* 0x000fc400000010ff */
[----:B------:R-:W-:Y:S01]  /*8e10*/  IMAD R6, R0, c[0x0][0x48c], R6 ;  /* 0x0001230000067a24 */ /* 0x000fe200078e0206 */
[----:B------:R-:W-:Y:S01]  /*8e20*/  STS [R5+0x2000], R92 ;  /* 0x0020005c05007388 */ /* 0x000fe20000000800 */
[----:B------:R-:W-:Y:S01]  /*8e30*/  FMUL.FTZ R11, R11, R132 ;  /* 0x000000840b0b7220 */ /* 0x000fe20000410000 */
[----:B------:R-:W-:Y:S01]  /*8e40*/  F2FP.BF16.PACK_AB R118, R119, R118 ;  /* 0x000000767776723e */ /* 0x000fe200000010ff */
[----:B------:R-:W-:Y:S01]  /*8e50*/  FMUL.FTZ R10, R10, R134 ;  /* 0x000000860a0a7220 */ /* 0x000fe20000410000 */
        /* <DEDUP_REMOVED lines=9> */
[----:B------:R-:W-:Y:S01]  /*8ef0*/  F2FP.BF16.PACK_AB R120, R121, R120 ;  /* 0x000000787978723e */ /* 0x000fe200000010ff */
[----:B------:R-:W-:Y:S01]  /*8f00*/  IMAD.WIDE.U32 R14, R12, c[0x0][0x3d8], R14 ;  /* 0x0000f6000c0e7a25 */ /* 0x000fe200078e000e */
[----:B------:R-:W-:Y:S01]  /*8f10*/  F2FP.BF16.PACK_AB R122, R123, R122 ;  /* 0x0000007a7b7a723e */ /* 0x000fe200000010ff */
[----:B------:R-:W-:Y:S01]  /*8f20*/  STS [R5+0x3000], R144 ;  /* 0x0030009005007388 */ /* 0x000fe20000000800 */
[----:B------:R-:W-:-:S02]  /*8f30*/  LEA R0, P0, R18, c[0x0][0x450], 0x2 ;  /* 0x0001140012007a11 */ /* 0x000fc400078010ff */
[----:B------:R-:W-:Y:S01]  /*8f40*/  IADD3 R6, R19, R6, RZ ;  /* 0x0000000613067210 */ /* 0x000fe20007ffe0ff */
[----:B------:R-:W-:Y:S01]  /*8f50*/  STS [R5+0x3200], R146 ;  /* 0x0032009205007388 */ /* 0x000fe20000000800 */
[----:B------:R-:W-:Y:S02]  /*8f60*/  F2FP.BF16.PACK_AB R11, R133, R11 ;  /* 0x0000000b850b723e */ /* 0x000fe400000010ff */
[----:B------:R-:W-:Y:S01]  /*8f70*/  F2FP.BF16.PACK_AB R10, R135, R10 ;  /* 0x0000000a870a723e */ /* 0x000fe200000010ff */
[----:B------:R-:W-:Y:S01]  /*8f80*/  STS [R7+0x2080], R96 ;  /* 0x0020806007007388 */ /* 0x000fe20000000800 */
[----:B------:R-:W-:Y:S02]  /*8f90*/  F2FP.BF16.PACK_AB R124, R125, R124 ;  /* 0x0000007c7d7c723e */ /* 0x000fe400000010ff */
[----:B------:R-:W-:Y:S01]  /*8fa0*/  F2FP.BF16.PACK_AB R13, R129, R13 ;  /* 0x0000000d810d723e */ /* 0x000fe200000010ff */
[----:B------:R-:W-:Y:S01]  /*8fb0*/  STS [R7+0x2280], R98 ;  /* 0x0022806207007388 */ /* 0x000fe20000000800 */
[----:B------:R-:W-:-:S02]  /*8fc0*/  LEA.HI.X R6, R18, c[0x0][0x454], R6, 0x2, P0 ;  /* 0x0001150012067a11 */ /* 0x000fc400000f1406 */
[----:B------:R-:W-:Y:S01]  /*8fd0*/  ISETP.NE.AND P5, PT, R2, RZ, PT ;  /* 0x000000ff0200720c */ /* 0x000fe20003fa5270 */
[----:B------:R-:W-:Y:S01]  /*8fe0*/  STS [R4+0x2000], R104 ;  /* 0x0020006804007388 */ /* 0x000fe20000000800 */
[----:B------:R-:W-:-:S03]  /*8ff0*/  SHF.R.S32.HI R2, RZ, 0x1f, R12 ;  /* 0x0000001fff027819 */ /* 0x000fc6000001140c */
[----:B------:R-:W-:Y:S02]  /*9000*/  STS [R4+0x2200], R106 ;  /* 0x0022006a04007388 */ /* 0x000fe40000000800 */
[----:B------:R-:W-:Y:S02]  /*9010*/  IMAD R2, R2, c[0x0][0x3d8], RZ ;  /* 0x0000f60002027a24 */ /* 0x000fe400078e02ff */
[----:B------:R-:W-:Y:S02]  /*9020*/  STS [R7+0x3080], R100 ;  /* 0x0030806407007388 */ /* 0x000fe40000000800 */
[----:B------:R-:W-:Y:S02]  /*9030*/  IMAD R2, R12, c[0x0][0x3dc], R2 ;  /* 0x0000f7000c027a24 */ /* 0x000fe400078e0202 */
[----:B------:R-:W-:Y:S01]  /*9040*/  STS [R7+0x3280], R102 ;  /* 0x0032806607007388 */ /* 0x000fe20000000800 */
[----:B------:R-:W-:Y:S02]  /*9050*/  IMAD.SHL.U32 R12, R233, 0x2, RZ ;  /* 0x00000002e90c7824 */ /* 0x000fe400078e00ff */
[----:B------:R-:W-:Y:S01]  /*9060*/  IADD3 R2, R15, R2, RZ ;  /* 0x000000020f027210 */ /* 0x000fe20007ffe0ff */
[----:B------:R-:W-:Y:S04]  /*9070*/  STS [R4+0x3000], R140 ;  /* 0x0030008c04007388 */ /* 0x000fe80000000800 */
        /* <DEDUP_REMOVED lines=17> */
[----:B------:R-:W-:Y:S04]  /*9190*/  SHFL.IDX PT, R16, R0, RZ, 0x1c1f ;  /* 0x001c1fff00107589 */ /* 0x000fe800000e0000 */
[----:B------:R-:W1:Y:S04]  /*91a0*/  SHFL.IDX PT, R17, R6, RZ, 0x1c1f ;  /* 0x001c1fff06117589 */ /* 0x000e6800000e0000 */
[----:B------:R-:W-:Y:S06]  /*91b0*/  BAR.SYNC.DEFER_BLOCKING 0x1, 0x80 ;  /* 0x0042000000007b1d */ /* 0x000fec0000010000 */
[----:B------:R-:W-:Y:S04]  /*91c0*/  SHFL.IDX PT, R20, R0, 0x1, 0x1c1f ;  /* 0x003c1f0000147f89 */ /* 0x000fe800000e0000 */
[----:B------:R-:W2:Y:S04]  /*91d0*/  SHFL.IDX PT, R21, R6, 0x1, 0x1c1f ;  /* 0x003c1f0006157f89 */ /* 0x000ea800000e0000 */
[----:B------:R-:W-:Y:S04]  /*91e0*/  SHFL.IDX PT, R18, R0, 0x2, 0x1c1f ;  /* 0x005c1f0000127f89 */ /* 0x000fe800000e0000 */
[----:B------:R-:W3:Y:S04]  /*91f0*/  SHFL.IDX PT, R19, R6, 0x2, 0x1c1f ;  /* 0x005c1f0006137f89 */ /* 0x000ee800000e0000 */
[----:B------:R4:W-:Y:S04]  /*9200*/  SHFL.IDX PT, R26, R0, 0x3, 0x1c1f ;  /* 0x007c1f00001a7f89 */ /* 0x0009e800000e0000 */
[----:B------:R-:W5:Y:S04]  /*9210*/  SHFL.IDX PT, R27, R6, 0x3, 0x1c1f ;  /* 0x007c1f00061b7f89 */ /* 0x000f6800000e0000 */
[----:B-1----:R1:W-:Y:S04]  /*9220*/  @!P3 ST.E [R16.64], R25 ;  /* 0x000000191000b985 */ /* 0x0023e8000c10190c */
[----:B------:R-:W1:Y:S04]  /*9230*/  S2R R3, SR_TID.X ;  /* 0x0000000000037919 */ /* 0x000e680000002100 */
[----:B--2---:R2:W-:Y:S04]  /*9240*/  @!P5 ST.E [R20.64], R24 ;  /* 0x000000181400d985 */ /* 0x0045e8000c10190c */
[----:B---3--:R2:W-:Y:S01]  /*9250*/  @!P6 ST.E [R18.64], R23 ;  /* 0x000000171200e985 */ /* 0x0085e2000c10190c */
[----:B----4-:R-:W-:-:S04]  /*9260*/  LEA R0, P0, R14, c[0x0][0x380], 0x1 ;  /* 0x0000e0000e007a11 */ /* 0x010fc800078008ff */
[----:B------:R-:W-:Y:S01]  /*9270*/  LEA.HI.X R10, R14, c[0x0][0x384], R2, 0x1, P0 ;  /* 0x0000e1000e0a7a11 */ /* 0x000fe200000f0c02 */
[----:B-----5:R2:W-:Y:S01]  /*9280*/  @!P4 ST.E [R26.64], R22 ;  /* 0x000000161a00c985 */ /* 0x0205e2000c10190c */
[----:B------:R-:W-:-:S03]  /*9290*/  ISETP.GE.AND P0, PT, R232, R8, PT ;  /* 0x00000008e800720c */ /* 0x000fc60003f06270 */
[----:B------:R2:W3:Y:S04]  /*92a0*/  LDS.128 R44, [R12+0x880] ;  /* 0x000880000c2c7984 */ /* 0x0004e80000000c00 */
[----:B------:R2:W4:Y:S01]  /*92b0*/  LDS.128 R40, [R12+0x1080] ;  /* 0x001080000c287984 */ /* 0x0005220000000c00 */
[----:B-1----:R-:W-:-:S03]  /*92c0*/  SHF.R.S32.HI R2, RZ, 0x1f, R3 ;  /* 0x0000001fff027819 */ /* 0x002fc60000011403 */
[----:B------:R2:W1:Y:S01]  /*92d0*/  LDS.128 R36, [R12+0x1880] ;  /* 0x001880000c247984 */ /* 0x0004620000000c00 */
[----:B------:R-:W-:-:S03]  /*92e0*/  LEA.HI R2, R2, R3, RZ, 0x2 ;  /* 0x0000000302027211 */ /* 0x000fc600078f10ff */
[----:B------:R2:W1:Y:S01]  /*92f0*/  LDS.128 R32, [R12+0x2880] ;  /* 0x002880000c207984 */ /* 0x0004620000000c00 */
[----:B------:R-:W-:-:S03]  /*9300*/  LOP3.LUT R2, R2, 0xfffffffc, RZ, 0xc0, !PT ;  /* 0xfffffffc02027812 */ /* 0x000fc600078ec0ff */
[----:B------:R2:W1:Y:S01]  /*9310*/  LDS.128 R28, [R12+0x3080] ;  /* 0x003080000c1c7984 */ /* 0x0004620000000c00 */
[----:B------:R-:W-:-:S03]  /*9320*/  IADD3 R2, -R2, R3, RZ ;  /* 0x0000000302027210 */ /* 0x000fc60007ffe1ff */
[----:B------:R2:W1:Y:S01]  /*9330*/  LDS.128 R24, [R12+0x3880] ;  /* 0x003880000c187984 */ /* 0x0004620000000c00 */
[----:B------:R-:W-:-:S03]  /*9340*/  SHF.L.U32 R2, R2, 0x3, RZ ;  /* 0x0000000302027819 */ /* 0x000fc600000006ff */
[----:B------:R2:W1:Y:S04]  /*9350*/  LDS.128 R20, [R12+0x4880] ;  /* 0x004880000c147984 */ /* 0x0004680000000c00 */
[----:B------:R2:W1:Y:S04]  /*9360*/  LDS.128 R16, [R12+0x5080] ;  /* 0x005080000c107984 */ /* 0x0004680000000c00 */
[----:B------:R2:W1:Y:S04]  /*9370*/  LDS.128 R4, [R12+0x5880] ;  /* 0x005880000c047984 */ /* 0x0004680000000c00 */
[----:B------:R2:W1:Y:S04]  /*9380*/  SHFL.IDX PT, R56, R0, RZ, 0x1c1f ;  /* 0x001c1fff00387589 */ /* 0x00046800000e0000 */
[----:B------:R2:W1:Y:S01]  /*9390*/  SHFL.IDX PT, R57, R10, RZ, 0x1c1f ;  /* 0x001c1fff0a397589 */ /* 0x00046200000e0000 */
[----:B------:R-:W-:Y:S05]  /*93a0*/  @P0 BRA `(.L_x_7) ;  /* 0x0000012000000947 */ /* 0x000fea0003800000 */
[----:B---3--:R-:W3:Y:S01]  /*93b0*/  LDS.128 R52, [R12+0x80] ;  /* 0x000080000c347984 */ /* 0x008ee20000000c00 */
[----:B------:R-:W-:-:S02]  /*93c0*/  ISETP.GE.AND P1, PT, R237, c[0x0][0x3c8], PT ;  /* 0x0000f200ed007a0c */ /* 0x000fc40003f26270 */
[----:B------:R-:W-:Y:S01]  /*93d0*/  ISETP.GE.AND P0, PT, R236, c[0x0][0x3c8], PT ;  /* 0x0000f200ec007a0c */ /* 0x000fe20003f06270 */
[----:B------:R-:W5:Y:S01]  /*93e0*/  LDS.128 R48, [R12+0x2080] ;  /* 0x002080000c307984 */ /* 0x000f620000000c00 */
[----:B------:R-:W-:-:S03]  /*93f0*/  ISETP.GE.AND P2, PT, R2, c[0x0][0x3c8], PT ;  /* 0x0000f20002007a0c */ /* 0x000fc60003f46270 */
[----:B--2---:R-:W2:Y:S06]  /*9400*/  LDS.128 R12, [R12+0x4080] ;  /* 0x004080000c0c7984 */ /* 0x004eac0000000c00 */
[----:B------:R-:W-:Y:S02]  /*9410*/  @!P1 SHF.R.S32.HI R9, RZ, 0x1f, R237 ;  /* 0x0000001fff099819 */ /* 0x000fe400000114ed */
[----:B------:R-:W-:Y:S02]  /*9420*/  @!P0 SHF.R.S32.HI R3, RZ, 0x1f, R236 ;  /* 0x0000001fff038819 */ /* 0x000fe400000114ec */
[----:B------:R-:W-:Y:S01]  /*9430*/  @!P1 LEA.HI R9, R9, R237, RZ, 0x3 ;  /* 0x000000ed09099211 */ /* 0x000fe200078f18ff */
[----:B-1----:R-:W-:Y:S01]  /*9440*/  @!P2 IMAD.WIDE R58, R2, 0x2, R56 ;  /* 0x00000002023aa825 */ /* 0x002fe200078e0238 */
[----:B------:R-:W-:-:S02]  /*9450*/  @!P0 LEA.HI R3, R3, R236, RZ, 0x3 ;  /* 0x000000ec03038211 */ /* 0x000fc400078f18ff */
[----:B------:R-:W-:Y:S02]  /*9460*/  @!P1 LOP3.LUT R9, R9, 0xfffffff8, RZ, 0xc0, !PT ;  /* 0xfffffff809099812 */ /* 0x000fe400078ec0ff */
[----:B------:R-:W-:-:S03]  /*9470*/  @!P0 LOP3.LUT R3, R3, 0xfffffff8, RZ, 0xc0, !PT ;  /* 0xfffffff803038812 */ /* 0x000fc600078ec0ff */
[----:B------:R-:W-:-:S04]  /*9480*/  @!P1 IMAD.WIDE R60, R9, 0x2, R56 ;  /* 0x00000002093c9825 */ /* 0x000fc800078e0238 */
[----:B------:R-:W-:Y:S01]  /*9490*/  @!P0 IMAD.WIDE R56, R3, 0x2, R56 ;  /* 0x0000000203388825 */ /* 0x000fe200078e0238 */
[----:B---3--:R1:W-:Y:S04]  /*94a0*/  @!P2 ST.E.128 [R58.64], R52 ;  /* 0x000000343a00a985 */ /* 0x0083e8000c101d0c */
[----:B-----5:R1:W-:Y:S04]  /*94b0*/  @!P1 ST.E.128 [R60.64], R48 ;  /* 0x000000303c009985 */ /* 0x0203e8000c101d0c */
[----:B--2---:R1:W-:Y:S02]  /*94c0*/  @!P0 ST.E.128 [R56.64], R12 ;  /* 0x0000000c38008985 */ /* 0x0043e4000c101d0c */
.L_x_7:
[----:B---3--:R-:W-:Y:S05]  /*94d0*/  BSYNC B0 ;  /* 0x0000000000007941 */ /* 0x008fea0003800000 */
.L_x_6:
[----:B------:R-:W-:Y:S01]  /*94e0*/  IADD3 R3, R232, 0x20, RZ ;  /* 0x00000020e8037810 */ /* 0x000fe20007ffe0ff */
[----:B-1----:R1:W3:Y:S01]  /*94f0*/  SHFL.IDX PT, R13, R10, 0x1, 0x1c1f ;  /* 0x003c1f000a0d7f89 */ /* 0x0022e200000e0000 */
[----:B------:R-:W-:Y:S02]  /*9500*/  BSSY B0, `(.L_x_8) ;  /* 0x0000013000007945 */ /* 0x000fe40003800000 */
[----:B------:R-:W-:Y:S01]  /*9510*/  ISETP.GE.AND P0, PT, R3, R8, PT ;  /* 0x000000080300720c */ /* 0x000fe20003f06270 */
[----:B--2---:R1:W2:-:S12]  /*9520*/  SHFL.IDX PT, R12, R0, 0x1, 0x1c1f ;  /* 0x003c1f00000c7f89 */ /* 0x00429800000e0000 */
[----:B------:R-:W-:Y:S05]  /*9530*/  @P0 BRA `(.L_x_9) ;  /* 0x000000f000000947 */ /* 0x000fea0003800000 */
[----:B------:R-:W-:Y:S02]  /*9540*/  ISETP.GE.AND P1, PT, R237, c[0x0][0x3c8], PT ;  /* 0x0000f200ed007a0c */ /* 0x000fe40003f26270 */
[----:B------:R-:W-:Y:S02]  /*9550*/  ISETP.GE.AND P0, PT, R236, c[0x0][0x3c8], PT ;  /* 0x0000f200ec007a0c */ /* 0x000fe40003f06270 */
[----:B------:R-:W-:-:S09]  /*9560*/  ISETP.GE.AND P2, PT, R2, c[0x0][0x3c8], PT ;  /* 0x0000f20002007a0c */ /* 0x000fd20003f46270 */
[----:B------:R-:W-:Y:S02]  /*9570*/  @!P1 SHF.R.S32.HI R9, RZ, 0x1f, R237 ;  /* 0x0000001fff099819 */ /* 0x000fe400000114ed */
[----:B------:R-:W-:Y:S02]  /*9580*/  @!P0 SHF.R.S32.HI R3, RZ, 0x1f, R236 ;  /* 0x0000001fff038819 */ /* 0x000fe400000114ec */
[----:B------:R-:W-:Y:S01]  /*9590*/  @!P1 LEA.HI R9, R9, R237, RZ, 0x3 ;  /* 0x000000ed09099211 */ /* 0x000fe200078f18ff */
[--C-:B--23--:R-:W-:Y:S01]  /*95a0*/  @!P2 IMAD.WIDE R14, R2, 0x2, R12.reuse ;  /* 0x00000002020ea825 */ /* 0x10cfe200078e020c */
[----:B------:R-:W-:Y:S02]  /*95b0*/  @!P0 LEA.HI R3, R3, R236, RZ, 0x3 ;  /* 0x000000ec03038211 */ /* 0x000fe400078f18ff */
[----:B------:R-:W-:Y:S02]  /*95c0*/  @!P1 LOP3.LUT R9, R9, 0xfffffff8, RZ, 0xc0, !PT ;  /* 0xfffffff809099812 */ /* 0x000fe400078ec0ff */
[----:B------:R-:W-:Y:S01]  /*95d0*/  @!P0 LOP3.LUT R3, R3, 0xfffffff8, RZ, 0xc0, !PT ;  /* 0xfffffff803038812 */ /* 0x000fe200078ec0ff */
[----:B------:R2:W-:Y:S02]  /*95e0*/  @!P2 ST.E.128 [R14.64], R44 ;  /* 0x0000002c0e00a985 */ /* 0x0005e4000c101d0c */
[----:B------:R-:W-:-:S04]  /*95f0*/  @!P1 IMAD.WIDE R48, R9, 0x2, R12 ;  /* 0x0000000209309825 */ /* 0x000fc800078e020c */
[----:B------:R-:W-:Y:S01]  /*9600*/  @!P0 IMAD.WIDE R12, R3, 0x2, R12 ;  /* 0x00000002030c8825 */ /* 0x000fe200078e020c */
[----:B------:R2:W-:Y:S04]  /*9610*/  @!P1 ST.E.128 [R48.64], R32 ;  /* 0x0000002030009985 */ /* 0x0005e8000c101d0c */
[----:B------:R2:W-:Y:S02]  /*9620*/  @!P0 ST.E.128 [R12.64], R20 ;  /* 0x000000140c008985 */ /* 0x0005e4000c101d0c */
.L_x_9:
[----:B------:R-:W-:Y:S05]  /*9630*/  BSYNC B0 ;  /* 0x0000000000007941 */ /* 0x000fea0003800000 */
.L_x_8:
[----:B------:R-:W-:Y:S01]  /*9640*/  IADD3 R3, R232, 0x40, RZ ;  /* 0x00000040e8037810 */ /* 0x000fe20007ffe0ff */
[----:B--23--:R2:W3:Y:S01]  /*9650*/  SHFL.IDX PT, R13, R10, 0x2, 0x1c1f ;  /* 0x005c1f000a0d7f89 */ /* 0x00c4e200000e0000 */
[----:B------:R-:W-:Y:S02]  /*9660*/  BSSY B0, `(.L_x_10) ;  /* 0x0000013000007945 */ /* 0x000fe40003800000 */
[----:B------:R-:W-:Y:S01]  /*9670*/  ISETP.GE.AND P0, PT, R3, R8, PT ;  /* 0x000000080300720c */ /* 0x000fe20003f06270 */
[----:B------:R2:W1:-:S12]  /*9680*/  SHFL.IDX PT, R12, R0, 0x2, 0x1c1f ;  /* 0x005c1f00000c7f89 */ /* 0x00045800000e0000 */
[----:B------:R-:W-:Y:S05]  /*9690*/  @P0 BRA `(.L_x_11) ;  /* 0x000000f000000947 */ /* 0x000fea0003800000 */
[----:B------:R-:W-:Y:S02]  /*96a0*/  ISETP.GE.AND P1, PT, R237, c[0x0][0x3c8], PT ;  /* 0x0000f200ed007a0c */ /* 0x000fe40003f26270 */
[----:B------:R-:W-:Y:S02]  /*96b0*/  ISETP.GE.AND P0, PT, R236, c[0x0][0x3c8], PT ;  /* 0x0000f200ec007a0c */ /* 0x000fe40003f06270 */
[----:B------:R-:W-:-:S09]  /*96c0*/  ISETP.GE.AND P2, PT, R2, c[0x0][0x3c8], PT ;  /* 0x0000f20002007a0c */ /* 0x000fd20003f46270 */
[----:B------:R-:W-:Y:S02]  /*96d0*/  @!P1 SHF.R.S32.HI R9, RZ, 0x1f, R237 ;  /* 0x0000001fff099819 */ /* 0x000fe400000114ed */
[----:B------:R-:W-:Y:S02]  /*96e0*/  @!P0 SHF.R.S32.HI R3, RZ, 0x1f, R236 ;  /* 0x0000001fff038819 */ /* 0x000fe400000114ec */
[----:B------:R-:W-:Y:S01]  /*96f0*/  @!P1 LEA.HI R9, R9, R237, RZ, 0x3 ;  /* 0x000000ed09099211 */ /* 0x000fe200078f18ff */
[--C-:B-1-3--:R-:W-:Y:S01]  /*9700*/  @!P2 IMAD.WIDE R14, R2, 0x2, R12.reuse ;  /* 0x00000002020ea825 */ /* 0x10afe200078e020c */
[----:B------:R-:W-:Y:S02]  /*9710*/  @!P0 LEA.HI R3, R3, R236, RZ, 0x3 ;  /* 0x000000ec03038211 */ /* 0x000fe400078f18ff */
[----:B------:R-:W-:Y:S02]  /*9720*/  @!P1 LOP3.LUT R9, R9, 0xfffffff8, RZ, 0xc0, !PT ;  /* 0xfffffff809099812 */ /* 0x000fe400078ec0ff */
[----:B------:R-:W-:Y:S01]  /*9730*/  @!P0 LOP3.LUT R3, R3, 0xfffffff8, RZ, 0xc0, !PT ;  /* 0xfffffff803038812 */ /* 0x000fe200078ec0ff */
[----:B----4-:R1:W-:Y:S02]  /*9740*/  @!P2 ST.E.128 [R14.64], R40 ;  /* 0x000000280e00a985 */ /* 0x0103e4000c101d0c */
[----:B------:R-:W-:-:S04]  /*9750*/  @!P1 IMAD.WIDE R20, R9, 0x2, R12 ;  /* 0x0000000209149825 */ /* 0x000fc800078e020c */
[----:B------:R-:W-:Y:S01]  /*9760*/  @!P0 IMAD.WIDE R12, R3, 0x2, R12 ;  /* 0x00000002030c8825 */ /* 0x000fe200078e020c */
[----:B------:R1:W-:Y:S04]  /*9770*/  @!P1 ST.E.128 [R20.64], R28 ;  /* 0x0000001c14009985 */ /* 0x0003e8000c101d0c */
[----:B------:R1:W-:Y:S02]  /*9780*/  @!P0 ST.E.128 [R12.64], R16 ;  /* 0x000000100c008985 */ /* 0x0003e4000c101d0c */
.L_x_11:
[----:B------:R-:W-:Y:S05]  /*9790*/  BSYNC B0 ;  /* 0x0000000000007941 */ /* 0x000fea0003800000 */
.L_x_10:
[----:B------:R-:W-:Y:S01]  /*97a0*/  IADD3 R232, R232, 0x60, RZ ;  /* 0x00000060e8e87810 */ /* 0x000fe20007ffe0ff */
[----:B------:R2:W4:Y:S03]  /*97b0*/  SHFL.IDX PT, R11, R10, 0x3, 0x1c1f ;  /* 0x007c1f000a0b7f89 */ /* 0x00052600000e0000 */
[----:B------:R-:W-:Y:S01]  /*97c0*/  ISETP.GE.AND P0, PT, R232, R8, PT ;  /* 0x00000008e800720c */ /* 0x000fe20003f06270 */
[----:B-12---:R1:W2:-:S12]  /*97d0*/  SHFL.IDX PT, R10, R0, 0x3, 0x1c1f ;  /* 0x007c1f00000a7f89 */ /* 0x00629800000e0000 */
[----:B------:R-:W-:Y:S05]  /*97e0*/  @P0 EXIT ;  /* 0x000000000000094d */ /* 0x000fea0003800000 */
[----:B------:R-:W-:Y:S02]  /*97f0*/  ISETP.GE.AND P0, PT, R237, c[0x0][0x3c8], PT ;  /* 0x0000f200ed007a0c */ /* 0x000fe40003f06270 */
[----:B------:R-:W-:-:S11]  /*9800*/  ISETP.GE.AND P1, PT, R2, c[0x0][0x3c8], PT ;  /* 0x0000f20002007a0c */ /* 0x000fd60003f26270 */
[----:B-1----:R-:W-:Y:S02]  /*9810*/  @!P0 SHF.R.S32.HI R0, RZ, 0x1f, R237 ;  /* 0x0000001fff008819 */ /* 0x002fe400000114ed */
[----:B--2-4-:R-:W-:Y:S02]  /*9820*/  @!P1 IMAD.WIDE R2, R2, 0x2, R10 ;  /* 0x0000000202029825 */ /* 0x014fe400078e020a */
[----:B------:R-:W-:-:S03]  /*9830*/  @!P0 LEA.HI R0, R0, R237, RZ, 0x3 ;  /* 0x000000ed00008211 */ /* 0x000fc600078f18ff */
[----:B------:R1:W-:Y:S01]  /*9840*/  @!P1 ST.E.128 [R2.64], R36 ;  /* 0x0000002402009985 */ /* 0x0003e2000c101d0c */
[----:B------:R-:W-:-:S05]  /*9850*/  @!P0 LOP3.LUT R0, R0, 0xfffffff8, RZ, 0xc0, !PT ;  /* 0xfffffff800008812 */ /* 0x000fca00078ec0ff */
[----:B------:R-:W-:-:S05]  /*9860*/  @!P0 IMAD.WIDE R8, R0, 0x2, R10 ;  /* 0x0000000200088825 */ /* 0x000fca00078e020a */
[----:B------:R1:W-:Y:S01]  /*9870*/  @!P0 ST.E.128 [R8.64], R24 ;  /* 0x0000001808008985 */ /* 0x0003e2000c101d0c */
[----:B------:R-:W-:-:S13]  /*9880*/  ISETP.GE.AND P0, PT, R236, c[0x0][0x3c8], PT ;  /* 0x0000f200ec007a0c */ /* 0x000fda0003f06270 */
[----:B------:R-:W-:Y:S05]  /*9890*/  @P0 EXIT ;  /* 0x000000000000094d */ /* 0x000fea0003800000 */
[----:B------:R-:W-:-:S04]  /*98a0*/  SHF.R.S32.HI R0, RZ, 0x1f, R236 ;  /* 0x0000001fff007819 */ /* 0x000fc800000114ec */
[----:B------:R-:W-:-:S04]  /*98b0*/  LEA.HI R0, R0, R236, RZ, 0x3 ;  /* 0x000000ec00007211 */ /* 0x000fc800078f18ff */
[----:B------:R-:W-:-:S05]  /*98c0*/  LOP3.LUT R0, R0, 0xfffffff8, RZ, 0xc0, !PT ;  /* 0xfffffff800007812 */ /* 0x000fca00078ec0ff */
[----:B------:R-:W-:-:S05]  /*98d0*/  IMAD.WIDE R10, R0, 0x2, R10 ;  /* 0x00000002000a7825 */ /* 0x000fca00078e020a */
[----:B------:R-:W-:Y:S01]  /*98e0*/  ST.E.128 [R10.64], R4 ;  /* 0x000000040a007985 */ /* 0x000fe2000c101d0c */
[----:B------:R-:W-:Y:S05]  /*98f0*/  EXIT ;  /* 0x000000000000794d */ /* 0x000fea0003800000 */
.L_x_12:
[----:B------:R-:W-:-:S00]  /*9900*/  BRA `(.L_x_12) ;  /* 0xfffffff000007947 */ /* 0x000fc0000383ffff */
[----:B------:R-:W-:-:S00]  /*9910*/  NOP ;  /* 0x0000000000007918 */ /* 0x000fc00000000000 */
        /* <DEDUP_REMOVED lines=14> */
.L_x_855:


//--------------------- .text._ZN7cutlass13device_kernelIN5flash19enable_sm80_to_sm89INS1_16FlashAttnFwdSm80INS1_25CollectiveMainloopFwdSm80ILi4ELi1ELb0EN4cute5tupleIJNS5_1CILi128EEENS7_ILi64EEENS7_ILi96EEEEEELi96ENS_10bfloat16_tEfNS_4arch4Sm80ELb0ELb0ELb0ELb1ELb1ELb0ELb1ELb0EEENS1_21CollectiveEpilogueFwdINS6_IJS8_SA_S9_EEENS6_IJNS7_ILi1EEESI_SI_EEESC_SE_Li128ELb1ELb1ELb0ELb0EEENS1_19SingleTileSchedulerILb1ELb0ELb1ELi128EEEEEEEEEvNT_6ParamsE --------------------------
	.section	.text._ZN7cutlass13device_kernelIN5flash19enable_sm80_to_sm89INS1_16FlashAttnFwdSm80INS1_25CollectiveMainloopFwdSm80ILi4ELi1ELb0EN4cute5tupleIJNS5_1CILi128EEENS7_ILi64EEENS7_ILi96EEEEEELi96ENS_10bfloat16_tEfNS_4arch4Sm80ELb0ELb0ELb0ELb1ELb1ELb0ELb1ELb0EEENS1_21CollectiveEpilogueFwdINS6_IJS8_SA_S9_EEENS6_IJNS7_ILi1EEESI_SI_EEESC_SE_Li128ELb1ELb1ELb0ELb0EEENS1_19SingleTileSchedulerILb1ELb0ELb1ELi128EEEEEEEEEvNT_6ParamsE,"ax",@progbits
	.sectioninfo	@"SHI_REGISTERS=255"
	.align	128
.text._ZN7cutlass13device_kernelIN5flash19enable_sm80_to_sm89INS1_16FlashAttnFwdSm80INS1_25CollectiveMainloopFwdSm80ILi4ELi1ELb0EN4cute5tupleIJNS5_1CILi128EEENS7_ILi64EEENS7_ILi96EEEEEELi96ENS_10bfloat16_tEfNS_4arch4Sm80ELb0ELb0ELb0ELb1ELb1ELb0ELb1ELb0EEENS1_21CollectiveEpilogueFwdINS6_IJS8_SA_S9_EEENS6_IJNS7_ILi1EEESI_SI_EEESC_SE_Li128ELb1ELb1ELb0ELb0EEENS1_19SingleTileSchedulerILb1ELb0ELb1ELi128EEEEEEEEEvNT_6ParamsE:
        .type           _ZN7cutlass13device_kernelIN5flash19enable_sm80_to_sm89INS1_16FlashAttnFwdSm80INS1_25CollectiveMainloopFwdSm80ILi4ELi1ELb0EN4cute5tupleIJNS5_1CILi128EEENS7_ILi64EEENS7_ILi96EEEEEELi96ENS_10bfloat16_tEfNS_4arch4Sm80ELb0ELb0ELb0ELb1ELb1ELb0ELb1ELb0EEENS1_21CollectiveEpilogueFwdINS6_IJS8_SA_S9_EEENS6_IJNS7_ILi1EEESI_SI_EEESC_SE_Li128ELb1ELb1ELb0ELb0EEENS1_19SingleTileSchedulerILb1ELb0ELb1ELi128EEEEEEEEEvNT_6ParamsE,@function
        .size           _ZN7cutlass13device_kernelIN5flash19enable_sm80_to_sm89INS1_16FlashAttnFwdSm80INS1_25CollectiveMainloopFwdSm80ILi4ELi1ELb0EN4cute5tupleIJNS5_1CILi128EEENS7_ILi64EEENS7_ILi96EEEEEELi96ENS_10bfloat16_tEfNS_4arch4Sm80ELb0ELb0ELb0ELb1ELb1ELb0ELb1ELb0EEENS1_21CollectiveEpilogueFwdINS6_IJS8_SA_S9_EEENS6_IJNS7_ILi1EEESI_SI_EEESC_SE_Li128ELb1ELb1ELb0ELb0EEENS1_19SingleTileSchedulerILb1ELb0ELb1ELi128EEEEEEEEEvNT_6ParamsE,(.L_x_856 - _ZN7cutlass13device_kernelIN5flash19enable_sm80_to_sm89INS1_16FlashAttnFwdSm80INS1_25CollectiveMainloopFwdSm80ILi4ELi1ELb0EN4cute5tupleIJNS5_1CILi128EEENS7_ILi64EEENS7_ILi96EEEEEELi96ENS_10bfloat16_tEfNS_4arch4Sm80ELb0ELb0ELb0ELb1ELb1ELb0ELb1ELb0EEENS1_21CollectiveEpilogueFwdINS6_IJS8_SA_S9_EEENS6_IJNS7_ILi1EEESI_SI_EEESC_SE_Li128ELb1ELb1ELb0ELb0EEENS1_19SingleTileSchedulerILb1ELb0ELb1ELi128EEEEEEEEEvNT_6ParamsE)
        .other          _ZN7cutlass13device_kernelIN5flash19enable_sm80_to_sm89INS1_16FlashAttnFwdSm80INS1_25CollectiveMainloopFwdSm80ILi4ELi1ELb0EN4cute5tupleIJNS5_1CILi128EEENS7_ILi64EEENS7_ILi96EEEEEELi96ENS_10bfloat16_tEfNS_4arch4Sm80ELb0ELb0ELb0ELb1ELb1ELb0ELb1ELb0EEENS1_21CollectiveEpilogueFwdINS6_IJS8_SA_S9_EEENS6_IJNS7_ILi1EEESI_SI_EEESC_SE_Li128ELb1ELb1ELb0ELb0EEENS1_19SingleTileSchedulerILb1ELb0ELb1ELi128EEEEEEEEEvNT_6ParamsE,@"STO_CUDA_ENTRY STV_DEFAULT"
_ZN7cutlass13device_kernelIN5flash19enable_sm80_to_sm89INS1_16FlashAttnFwdSm80INS1_25CollectiveMainloopFwdSm80ILi4ELi1ELb0EN4cute5tupleIJNS5_1CILi128EEENS7_ILi64EEENS7_ILi96EEEEEELi96ENS_10bfloat16_tEfNS_4arch4Sm80ELb0ELb0ELb0ELb1ELb1ELb0ELb1ELb0EEENS1_21CollectiveEpilogueFwdINS6_IJS8_SA_S9_EEENS6_IJNS7_ILi1EEESI_SI_EEESC_SE_Li128ELb1ELb1ELb0ELb0EEENS1_19SingleTileSchedulerILb1ELb0ELb1ELi128EEEEEEEEEvNT_6ParamsE:
[----:B------:R-:W-:Y:S02]  /*0000*/  MOV R1, c[0x0][0x28] ;  /* 0x00000a0000017a02 */ /* 0x000fe40000000f00 */
[----:B------:R-:W1:Y:S01]  /*0010*/  S2R R153, SR_TID.X ;  /* 0x0000000000997919 */ /* 0x000e620000002100 */
[----:B------:R-:W-:Y:S01]  /*0020*/  IMAD.MOV.U32 R9, RZ, RZ, 0x4 ;  /* 0x00000004ff097424 */ /* 0x000fe200078e00ff */
[----:B------:R-:W-:Y:S01]  /*0030*/  ULDC.64 UR6, c[0x0][0x118] ;  /* 0x0000460000067ab9 */ /* 0x000fe20000000a00 */
[----:B------:R-:W-:Y:S01]  /*0040*/  IADD3 R1, R1, -0x18, RZ ;  /* 0xffffffe801017810 */ /* 0x000fe20007ffe0ff */
[----:B------:R-:W2:Y:S04]  /*0050*/  S2R R5, SR_CTAID.Z ;  /* 0x0000000000057919 */ /* 0x000ea80000002700 */
[----:B------:R-:W3:Y:S01]  /*0060*/  S2R R48, SR_CTAID.X ;  /* 0x0000000000307919 */ /* 0x000ee20000002500 */
[----:B-1----:R-:W-:Y:S01]  /*0070*/  SHF.R.U32.HI R0, RZ, 0x5, R153 ;  /* 0x00000005ff007819 */ /* 0x002fe20000011699 */
[----:B--2---:R-:W-:-:S05]  /*0080*/  IMAD.WIDE R2, R5, R9, c[0x0][0x568] ;  /* 0x00015a0005027625 */ /* 0x004fca00078e0209 */
[----:B------:R-:W1:Y:S02]  /*0090*/  SHFL.IDX PT, R0, R0, RZ, 0x1f ;  /* 0x00001fff00007589 */ /* 0x000e6400000e0000 */
[----:B-1----:R-:W-:-:S13]  /*00a0*/  ISETP.NE.AND P0, PT, R0, RZ, PT ;  /* 0x000000ff0000720c */ /* 0x002fda0003f05270 */
[----:B------:R-:W-:Y:S05]  /*00b0*/  @!P0 BRA `(.L_x_13) ;  /* 0x0000014000008947 */ /* 0x000fea0003800000 */
[----:B---3--:R-:W-:-:S04]  /*00c0*/  ISETP.NE.U32.AND P0, PT, RZ, c[0x0][0x568], PT ;  /* 0x00015a00ff007a0c */ /* 0x008fc80003f05070 */
[----:B------:R-:W-:-:S13]  /*00d0*/  ISETP.NE.AND.EX P0, PT, RZ, c[0x0][0x56c], PT, P0 ;  /* 0x00015b00ff007a0c */ /* 0x000fda0003f05300 */
[----:B------:R-:W-:Y:S05]  /*00e0*/  @!P0 BRA `(.L_x_14) ;  /* 0x0000002000008947 */ /* 0x000fea0003800000 */
[----:B------:R1:W5:Y:S01]  /*00f0*/  LDG.E R0, [R2.64] ;  /* 0x0000000602007981 */ /* 0x000362000c1e1900 */
[----:B------:R-:W-:Y:S05]  /*0100*/  BRA `(.L_x_15) ;  /* 0x0000009000007947 */ /* 0x000fea0003800000 */
.L_x_14:
[----:B------:R-:W-:-:S04]  /*0110*/  ISETP.NE.U32.AND P0, PT, RZ, c[0x0][0x560], PT ;  /* 0x00015800ff007a0c */ /* 0x000fc80003f05070 */
[----:B------:R-:W-:-:S13]  /*0120*/  ISETP.NE.AND.EX P0, PT, RZ, c[0x0][0x564], PT, P0 ;  /* 0x00015900ff007a0c */ /* 0x000fda0003f05300 */
[----:B------:R-:W-:Y:S05]  /*0130*/  @!P0 BRA `(.L_x_16) ;  /* 0x0000005000008947 */ /* 0x000fea0003800000 */
[----:B------:R-:W-:-:S05]  /*0140*/  IMAD.WIDE R2, R5, R9, c[0x0][0x560] ;  /* 0x0001580005027625 */ /* 0x000fca00078e0209 */
[----:B------:R-:W2:Y:S04]  /*0150*/  LDG.E R4, [R2.64] ;  /* 0x0000000602047981 */ /* 0x000ea8000c1e1900 */
[----:B------:R-:W2:Y:S02]  /*0160*/  LDG.E R0, [R2.64+0x4] ;  /* 0x0000040602007981 */ /* 0x000ea4000c1e1900 */
[----:B--2---:R-:W-:Y:S01]  /*0170*/  IADD3 R0, -R4, R0, RZ ;  /* 0x0000000004007210 */ /* 0x004fe20007ffe1ff */
[----:B------:R-:W-:Y:S05]  /*0180*/  BRA `(.L_x_15) ;  /* 0x0000001000007947 */ /* 0x000fea0003800000 */
.L_x_16:
[----:B------:R-:W-:-:S05]  /*0190*/  MOV R0, c[0x0][0x54c] ;  /* 0x0001530000007a02 */ /* 0x000fca0000000f00 */
.L_x_15:
[----:B-----5:R-:W-:Y:S01]  /*01a0*/  IMAD R0, R0, c[0x0][0x548], RZ ;  /* 0x0001520000007a24 */ /* 0x020fe200078e02ff */
[----:B-1----:R-:W-:-:S04]  /*01b0*/  SHF.L.U32 R2, R48, 0x7, RZ ;  /* 0x0000000730027819 */ /* 0x002fc800000006ff */
[----:B------:R-:W-:-:S04]  /*01c0*/  ISETP.GE.AND P0, PT, R2, R0, PT ;  /* 0x000000000200720c */ /* 0x000fc80003f06270 */
[----:B------:R-:W-:-:S05]  /*01d0*/  SEL R0, R5, 0xffffffff, !P0 ;  /* 0xffffffff05007807 */ /* 0x000fca0004000000 */
[----:B------:R1:W-:Y:S01]  /*01e0*/  STL [R1+0xc], R0 ;  /* 0x00000c0001007387 */ /* 0x0003e20000100800 */
[----:B------:R-:W-:Y:S05]  /*01f0*/  BRA `(.L_x_17) ;  /* 0x0000013000007947 */ /* 0x000fea0003800000 */
.L_x_13:
[----:B---3--:R-:W-:-:S04]  /*0200*/  ISETP.NE.U32.AND P0, PT, RZ, c[0x0][0x568], PT ;  /* 0x00015a00ff007a0c */ /* 0x008fc80003f05070 */
[----:B------:R-:W-:-:S13]  /*0210*/  ISETP.NE.AND.EX P0, PT, RZ, c[0x0][0x56c], PT, P0 ;  /* 0x00015b00ff007a0c */ /* 0x000fda0003f05300 */
[----:B------:R-:W-:Y:S05]  /*0220*/  @!P0 BRA `(.L_x_18) ;  /* 0x0000002000008947 */ /* 0x000fea0003800000 */
[----:B------:R1:W5:Y:S01]  /*0230*/  LDG.E R0, [R2.64] ;  /* 0x0000000602007981 */ /* 0x000362000c1e1900 */
[----:B------:R-:W-:Y:S05]  /*0240*/  BRA `(.L_x_19) ;  /* 0x0000009000007947 */ /* 0x000fea0003800000 */
.L_x_18:
        /* <DEDUP_REMOVED lines=8> */
.L_x_20:
[----:B------:R-:W-:-:S05]  /*02d0*/  MOV R0, c[0x0][0x54c] ;  /* 0x0001530000007a02 */ /* 0x000fca0000000f00 */
.L_x_19:
[----:B-----5:R-:W-:Y:S01]  /*02e0*/  IMAD R0, R0, c[0x0][0x548], RZ ;  /* 0x0001520000007a24 */ /* 0x020fe200078e02ff */
[----:B-1----:R-:W-:-:S04]  /*02f0*/  SHF.L.U32 R2, R48, 0x7, RZ ;  /* 0x0000000730027819 */ /* 0x002fc800000006ff */
[----:B------:R-:W-:-:S04]  /*0300*/  ISETP.GE.AND P0, PT, R2, R0, PT ;  /* 0x000000000200720c */ /* 0x000fc80003f06270 */
[----:B------:R-:W-:-:S05]  /*0310*/  SEL R0, R5, 0xffffffff, !P0 ;  /* 0xffffffff05007807 */ /* 0x000fca0004000000 */
[----:B------:R1:W-:Y:S04]  /*0320*/  STL [R1+0xc], R0 ;  /* 0x00000c0001007387 */ /* 0x0003e80000100800 */
.L_x_17:
[----:B------:R-:W2:Y:S02]  /*0330*/  LDL R56, [R1+0xc] ;  /* 0x00000c0001387983 */ /* 0x000ea40000100800 */
[----:B--2---:R-:W-:-:S13]  /*0340*/  ISETP.GE.AND P0, PT, R56, RZ, PT ;  /* 0x000000ff3800720c */ /* 0x004fda0003f06270 */
[----:B------:R-:W-:Y:S05]  /*0350*/  @!P0 EXIT ;  /* 0x000000000000894d */ /* 0x000fea0003800000 */
[----:B------:R-:W-:Y:S01]  /*0360*/  ISETP.NE.U32.AND P0, PT, RZ, c[0x0][0x370], PT ;  /* 0x0000dc00ff007a0c */ /* 0x000fe20003f05070 */
[----:B------:R-:W-:Y:S01]  /*0370*/  IMAD.MOV.U32 R251, RZ, RZ, RZ ;  /* 0x000000fffffb7224 */ /* 0x000fe200078e00ff */
[----:B------:R-:W-:Y:S01]  /*0380*/  ISETP.NE.U32.AND P2, PT, RZ, c[0x0][0x360], PT ;  /* 0x0000d800ff007a0c */ /* 0x000fe20003f45070 */
[----:B------:R-:W-:Y:S01]  /*0390*/  IMAD.MOV.U32 R13, RZ, RZ, c[0x0][0x168] ;  /* 0x00005a00ff0d7624 */ /* 0x000fe200078e00ff */
[----:B------:R-:W-:Y:S01]  /*03a0*/  ISETP.NE.AND.EX P1, PT, RZ, c[0x0][0x374], PT, P0 ;  /* 0x0000dd00ff007a0c */ /* 0x000fe20003f25300 */
[----:B------:R-:W-:Y:S01]  /*03b0*/  IMAD.MOV.U32 R8, RZ, RZ, RZ ;  /* 0x000000ffff087224 */ /* 0x000fe200078e00ff */
[----:B------:R-:W-:Y:S01]  /*03c0*/  ISETP.NE.AND.EX P0, PT, RZ, c[0x0][0x364], PT, P2 ;  /* 0x0000d900ff007a0c */ /* 0x000fe20003f05320 */
[----:B------:R-:W-:Y:S01]  /*03d0*/  IMAD.WIDE R4, R56, R9, c[0x0][0x348] ;  /* 0x0000d20038047625 */ /* 0x000fe200078e0209 */
[----:B------:R-:W-:-:S04]  /*03e0*/  ISETP.NE.U32.AND P3, PT, RZ, c[0x0][0x348], PT ;  /* 0x0000d200ff007a0c */ /* 0x000fc80003f65070 */
[----:B------:R-:W-:-:S05]  /*03f0*/  ISETP.NE.AND.EX P2, PT, RZ, c[0x0][0x34c], PT, P3 ;  /* 0x0000d300ff007a0c */ /* 0x000fca0003f45330 */
[----:B------:R-:W-:-:S04]  /*0400*/  @P1 IMAD.WIDE R6, R56, R9, c[0x0][0x370] ;  /* 0x0000dc0038061625 */ /* 0x000fc800078e0209 */
[----:B------:R-:W-:Y:S01]  /*0410*/  @P0 IMAD.WIDE R2, R56, R9, c[0x0][0x360] ;  /* 0x0000d80038020625 */ /* 0x000fe200078e0209 */
[----:B------:R2:W5:Y:S04]  /*0420*/  @P1 LDG.E R251, [R6.64] ;  /* 0x0000000606fb1981 */ /* 0x000568000c1e1900 */
[----:B------:R2:W5:Y:S04]  /*0430*/  @P2 LDG.E R8, [R4.64] ;  /* 0x0000000604082981 */ /* 0x000568000c1e1900 */
[----:B------:R2:W5:Y:S01]  /*0440*/  @P0 LDG.E R13, [R2.64] ;  /* 0x00000006020d0981 */ /* 0x000562000c1e1900 */
[----:B------:R-:W-:-:S02]  /*0450*/  ULDC UR5, c[0x0][0x2ac] ;  /* 0x0000ab0000057ab9 */ /* 0x000fc40000000800 */
[----:B------:R-:W-:Y:S01]  /*0460*/  ULDC UR4, c[0x0][0x1d0] ;  /* 0x0000740000047ab9 */ /* 0x000fe20000000800 */
[----:B------:R-:W3:Y:S01]  /*0470*/  S2R R49, SR_CTAID.Y ;  /* 0x0000000000317919 */ /* 0x000ee20000002600 */
[----:B------:R-:W-:-:S06]  /*0480*/  UIMAD UR4, UR5, UR4, URZ ;  /* 0x00000004050472a4 */ /* 0x000fcc000f8e023f */
[----:B-1----:R-:W-:Y:S01]  /*0490*/  IMAD.U32 R0, RZ, RZ, UR4 ;  /* 0x00000004ff007e24 */ /* 0x002fe2000f8e00ff */
[----:B---3--:R-:W-:Y:S01]  /*04a0*/  SHF.R.S32.HI R52, RZ, 0x1f, R49 ;  /* 0x0000001fff347819 */ /* 0x008fe20000011431 */
[----:B------:R-:W-:Y:S05]  /*04b0*/  @P0 BRA `(.L_x_21) ;  /* 0x0000004000000947 */ /* 0x000fea0003800000 */
[----:B--2---:R-:W-:Y:S05]  /*04c0*/  @!P2 BRA `(.L_x_21) ;  /* 0x000000300000a947 */ /* 0x004fea0003800000 */
[----:B------:R-:W2:Y:S04]  /*04d0*/  LDG.E R3, [R4.64] ;  /* 0x0000000604037981 */ /* 0x000ea8000c1e1900 */
[----:B------:R-:W2:Y:S02]  /*04e0*/  LDG.E R2, [R4.64+0x4] ;  /* 0x0000040604027981 */ /* 0x000ea4000c1e1900 */
[----:B--2--5:R-:W-:Y:S02]  /*04f0*/  IADD3 R13, -R3, R2, RZ ;  /* 0x00000002030d7210 */ /* 0x024fe40007ffe1ff */
.L_x_21:
[----:B--2---:R-:W-:-:S04]  /*0500*/  ISETP.NE.U32.AND P0, PT, RZ, c[0x0][0x368], PT ;  /* 0x0000da00ff007a0c */ /* 0x004fc80003f05070 */
[----:B------:R-:W-:-:S13]  /*0510*/  ISETP.NE.AND.EX P0, PT, RZ, c[0x0][0x36c], PT, P0 ;  /* 0x0000db00ff007a0c */ /* 0x000fda0003f05300 */
[----:B------:R-:W-:Y:S05]  /*0520*/  @!P0 BRA `(.L_x_22) ;  /* 0x0000003000008947 */ /* 0x000fea0003800000 */
[----:B------:R-:W-:-:S05]  /*0530*/  IMAD.WIDE R2, R56, R9, c[0x0][0x368] ;  /* 0x0000da0038027625 */ /* 0x000fca00078e0209 */
[----:B------:R1:W5:Y:S01]  /*0540*/  LDG.E R0, [R2.64] ;  /* 0x0000000602007981 */ /* 0x000362000c1e1900 */
[----:B------:R-:W-:Y:S05]  /*0550*/  BRA `(.L_x_23) ;  /* 0x0000007000007947 */ /* 0x000fea0003800000 */
.L_x_22:
[----:B------:R-:W-:-:S04]  /*0560*/  ISETP.NE.U32.AND P0, PT, RZ, c[0x0][0x350], PT ;  /* 0x0000d400ff007a0c */ /* 0x000fc80003f05070 */
[----:B------:R-:W-:-:S13]  /*0570*/  ISETP.NE.AND.EX P0, PT, RZ, c[0x0][0x354], PT, P0 ;  /* 0x0000d500ff007a0c */ /* 0x000fda0003f05300 */
[----:B------:R-:W-:Y:S05]  /*0580*/  @!P0 BRA `(.L_x_23) ;  /* 0x0000004000008947 */ /* 0x000fea0003800000 */
[----:B------:R-:W-:-:S05]  /*0590*/  IMAD.WIDE R2, R56, R9, c[0x0][0x350] ;  /* 0x0000d40038027625 */ /* 0x000fca00078e0209 */
[----:B------:R-:W2:Y:S04]  /*05a0*/  LDG.E R4, [R2.64] ;  /* 0x0000000602047981 */ /* 0x000ea8000c1e1900 */
[----:B------:R-:W2:Y:S02]  /*05b0*/  LDG.E R0, [R2.64+0x4] ;  /* 0x0000040602007981 */ /* 0x000ea4000c1e1900 */
[----:B--2---:R-:W-:-:S05]  /*05c0*/  IADD3 R0, -R4, R0, RZ ;  /* 0x0000000004007210 */ /* 0x004fca0007ffe1ff */
.L_x_23:
[----:B-----5:R-:W-:Y:S01]  /*05d0*/  IMAD.IADD R61, R0, 0x1, -R251 ;  /* 0x00000001003d7824 */ /* 0x020fe200078e0afb */
[----:B------:R-:W-:Y:S01]  /*05e0*/  PLOP3.LUT P4, PT, PT, PT, PT, 0x80, 0x0 ;  /* 0x000000000000781c */ /* 0x000fe20003f8f070 */
[----:B------:R-:W-:Y:S01]  /*05f0*/  CS2R R130, SRZ ;  /* 0x0000000000827805 */ /* 0x000fe2000001ff00 */
[----:B------:R-:W-:Y:S01]  /*0600*/  CS2R R128, SRZ ;  /* 0x0000000000807805 */ /* 0x000fe2000001ff00 */
[----:B------:R-:W-:Y:S01]  /*0610*/  CS2R R170, SRZ ;  /* 0x0000000000aa7805 */ /* 0x000fe2000001ff00 */
[C---:B------:R-:W-:Y:S01]  /*0620*/  ISETP.GE.AND P0, PT, R61.reuse, 0x1, PT ;  /* 0x000000013d00780c */ /* 0x040fe20003f06270 */
[----:B------:R-:W-:Y:S01]  /*0630*/  CS2R R168, SRZ ;  /* 0x0000000000a87805 */ /* 0x000fe2000001ff00 */
[----:B------:R-:W-:Y:S01]  /*0640*/  IADD3 R0, R61, 0x3f, RZ ;  /* 0x0000003f3d007810 */ /* 0x000fe20007ffe0ff */
[----:B------:R-:W-:Y:S01]  /*0650*/  IMAD.MOV.U32 R12, RZ, RZ, RZ ;  /* 0x000000ffff0c7224 */ /* 0x000fe200078e00ff */
[----:B------:R-:W-:Y:S01]  /*0660*/  MOV R126, RZ ;  /* 0x000000ff007e7202 */ /* 0x000fe20000000f00 */
[----:B------:R-:W-:Y:S01]  /*0670*/  CS2R R124, SRZ ;  /* 0x00000000007c7805 */ /* 0x000fe2000001ff00 */
[----:B-1----:R-:W-:Y:S01]  /*0680*/  SHF.R.S32.HI R2, RZ, 0x1f, R0 ;  /* 0x0000001fff027819 */ /* 0x002fe20000011400 */
[----:B------:R-:W-:Y:S01]  /*0690*/  CS2R R122, SRZ ;  /* 0x00000000007a7805 */ /* 0x000fe2000001ff00 */
[----:B------:R-:W-:Y:S01]  /*06a0*/  CS2R R120, SRZ ;  /* 0x0000000000787805 */ /* 0x000fe2000001ff00 */
[----:B------:R-:W-:Y:S01]  /*06b0*/  CS2R R14, SRZ ;  /* 0x00000000000e7805 */ /* 0x000fe2000001ff00 */
[----:B------:R-:W-:Y:S01]  /*06c0*/  LEA.HI R29, R2, R0, RZ, 0x6 ;  /* 0x00000000021d7211 */ /* 0x000fe200078f30ff */
[----:B------:R-:W-:Y:S01]  /*06d0*/  IMAD.MOV.U32 R166, RZ, RZ, RZ ;  /* 0x000000ffffa67224 */ /* 0x000fe200078e00ff */
[----:B------:R-:W-:Y:S01]  /*06e0*/  CS2R R16, SRZ ;  /* 0x0000000000107805 */ /* 0x000fe2000001ff00 */
[----:B------:R-:W-:Y:S01]  /*06f0*/  IMAD.MOV.U32 R164, RZ, RZ, RZ ;  /* 0x000000ffffa47224 */ /* 0x000fe200078e00ff */
[----:B------:R-:W-:Y:S01]  /*0700*/  MOV R118, RZ ;  /* 0x000000ff00767202 */ /* 0x000fe20000000f00 */
[----:B------:R-:W-:Y:S01]  /*0710*/  IMAD.MOV.U32 R116, RZ, RZ, RZ ;  /* 0x000000ffff747224 */ /* 0x000fe200078e00ff */
[----:B------:R-:W-:Y:S01]  /*0720*/  CS2R R18, SRZ ;  /* 0x0000000000127805 */ /* 0x000fe2000001ff00 */
[----:B------:R-:W-:Y:S01]  /*0730*/  IMAD.MOV.U32 R114, RZ, RZ, RZ ;  /* 0x000000ffff727224 */ /* 0x000fe200078e00ff */
[----:B------:R-:W-:Y:S01]  /*0740*/  MOV R112, RZ ;  /* 0x000000ff00707202 */ /* 0x000fe20000000f00 */
        /* <DEDUP_REMOVED lines=10> */
[----:B------:R-:W-:Y:S01]  /*07f0*/  CS2R R26, SRZ ;  /* 0x00000000001a7805 */ /* 0x000fe2000001ff00 */
[----:B------:R-:W-:Y:S01]  /*0800*/  IMAD.MOV.U32 R100, RZ, RZ, RZ ;  /* 0x000000ffff647224 */ /* 0x000fe200078e00ff */
[----:B------:R-:W-:Y:S01]  /*0810*/  MOV R98, RZ ;  /* 0x000000ff00627202 */ /* 0x000fe20000000f00 */
[----:B------:R-:W-:Y:S01]  /*0820*/  IMAD.MOV.U32 R28, RZ, RZ, RZ ;  /* 0x000000ffff1c7224 */ /* 0x000fe200078e00ff */
[----:B------:R-:W-:Y:S01]  /*0830*/  MOV R96, RZ ;  /* 0x000000ff00607202 */ /* 0x000fe20000000f00 */
[----:B------:R-:W-:Y:S01]  /*0840*/  CS2R R158, SRZ ;  /* 0x00000000009e7805 */ /* 0x000fe2000001ff00 */
[----:B------:R-:W-:Y:S01]  /*0850*/  CS2R R30, SRZ ;  /* 0x00000000001e7805 */ /* 0x000fe2000001ff00 */
[----:B------:R-:W-:Y:S01]  /*0860*/  IMAD.MOV.U32 R156, RZ, RZ, RZ ;  /* 0x000000ffff9c7224 */ /* 0x000fe200078e00ff */
[----:B------:R-:W-:Y:S01]  /*0870*/  MOV R94, RZ ;  /* 0x000000ff005e7202 */ /* 0x000fe20000000f00 */
[----:B------:R-:W-:Y:S01]  /*0880*/  CS2R R32, SRZ ;  /* 0x0000000000207805 */ /* 0x000fe2000001ff00 */
[----:B------:R-:W-:Y:S01]  /*0890*/  IMAD.MOV.U32 R92, RZ, RZ, RZ ;  /* 0x000000ffff5c7224 */ /* 0x000fe200078e00ff */
[----:B------:R-:W-:Y:S01]  /*08a0*/  CS2R R90, SRZ ;  /* 0x00000000005a7805 */ /* 0x000fe2000001ff00 */
        /* <DEDUP_REMOVED lines=18> */
[----:B------:R-:W-:Y:S01]  /*09d0*/  CS2R R42, SRZ ;  /* 0x00000000002a7805 */ /* 0x000fe2000001ff00 */
[----:B------:R-:W-:Y:S01]  /*09e0*/  MOV R154, RZ ;  /* 0x000000ff009a7202 */ /* 0x000fe20000000f00 */
[----:B------:R-:W-:Y:S01]  /*09f0*/  IMAD.MOV.U32 R152, RZ, RZ, RZ ;  /* 0x000000ffff987224 */ /* 0x000fe200078e00ff */
[----:B------:R-:W-:Y:S01]  /*0a00*/  CS2R R142, SRZ ;  /* 0x00000000008e7805 */ /* 0x000fe2000001ff00 */
[----:B------:R-:W-:Y:S01]  /*0a10*/  MOV R140, RZ ;  /* 0x000000ff008c7202 */ /* 0x000fe20000000f00 */
[----:B------:R-:W-:Y:S01]  /*0a20*/  CS2R R44, SRZ ;  /* 0x00000000002c7805 */ /* 0x000fe2000001ff00 */
[----:B------:R-:W-:Y:S01]  /*0a30*/  IMAD.MOV.U32 R146, RZ, RZ, RZ ;  /* 0x000000ffff927224 */ /* 0x000fe200078e00ff */
[----:B------:R-:W-:Y:S01]  /*0a40*/  MOV R144, RZ ;  /* 0x000000ff00907202 */ /* 0x000fe20000000f00 */
[----:B------:R-:W-:Y:S01]  /*0a50*/  IMAD.MOV.U32 R54, RZ, RZ, RZ ;  /* 0x000000ffff367224 */ /* 0x000fe200078e00ff */
[----:B------:R-:W-:Y:S01]  /*0a60*/  MOV R53, RZ ;  /* 0x000000ff00357202 */ /* 0x000fe20000000f00 */
[----:B------:R-:W-:Y:S01]  /*0a70*/  CS2R R50, SRZ ;  /* 0x0000000000327805 */ /* 0x000fe2000001ff00 */
[----:B------:R-:W-:Y:S05]  /*0a80*/  @!P0 BRA `(.L_x_24) ;  /* 0x00007f4000008947 */ /* 0x000fea0003800000 */
[----:B------:R-:W-:-:S04]  /*0a90*/  ISETP.NE.U32.AND P5, PT, RZ, c[0x0][0x340], PT ;  /* 0x0000d000ff007a0c */ /* 0x000fc80003fa5070 */
[----:B------:R-:W-:-:S13]  /*0aa0*/  ISETP.NE.AND.EX P5, PT, RZ, c[0x0][0x344], PT, P5 ;  /* 0x0000d100ff007a0c */ /* 0x000fda0003fa5350 */
[----:B------:R-:W-:-:S05]  /*0ab0*/  @P5 IMAD.WIDE R2, R56, R9, c[0x0][0x340] ;  /* 0x0000d00038025625 */ /* 0x000fca00078e0209 */
[----:B------:R1:W5:Y:S01]  /*0ac0*/  @P5 LDG.E R14, [R2.64] ;  /* 0x00000006020e5981 */ /* 0x000362000c1e1900 */
[----:B------:R-:W-:Y:S01]  /*0ad0*/  SHF.R.S32.HI R10, RZ, 0x1f, R153 ;  /* 0x0000001fff0a7819 */ /* 0x000fe20000011499 */
[----:B------:R-:W-:Y:S01]  /*0ae0*/  IMAD.MOV.U32 R6, RZ, RZ, c[0x0][0x2c4] ;  /* 0x0000b100ff067624 */ /* 0x000fe200078e00ff */
[----:B------:R-:W-:Y:S01]  /*0af0*/  SHF.R.S32.HI R0, RZ, 0x1f, R8 ;  /* 0x0000001fff007819 */ /* 0x000fe20000011408 */
[----:B------:R-:W-:Y:S01]  /*0b00*/  IMAD R13, R13, c[0x0][0x2c4], RZ ;  /* 0x0000b1000d0d7a24 */ /* 0x000fe200078e02ff */
[-C--:B------:R-:W-:Y:S01]  /*0b10*/  LEA.HI R5, R10, R153.reuse, RZ, 0x2 ;  /* 0x000000990a057211 */ /* 0x080fe200078f10ff */
[----:B------:R-:W-:Y:S01]  /*0b20*/  BSSY B0, `(.L_x_25) ;  /* 0x000005d000007945 */ /* 0x000fe20003800000 */
[----:B------:R-:W-:Y:S01]  /*0b30*/  ISETP.NE.AND P0, PT, R6, 0x1, PT ;  /* 0x000000010600780c */ /* 0x000fe20003f05270 */
[----:B------:R-:W-:Y:S01]  /*0b40*/  IMAD R0, R0, c[0x0][0x178], RZ ;  /* 0x00005e0000007a24 */ /* 0x000fe200078e02ff */
[----:B------:R-:W-:Y:S02]  /*0b50*/  LOP3.LUT R4, R5, 0xfffffffc, RZ, 0xc0, !PT ;  /* 0xfffffffc05047812 */ /* 0x000fe400078ec0ff */
[----:B------:R-:W-:Y:S01]  /*0b60*/  SHF.R.S32.HI R17, RZ, 0x2, R5 ;  /* 0x00000002ff117819 */ /* 0x000fe20000011405 */
[----:B------:R-:W-:Y:S01]  /*0b70*/  IMAD R0, R8, c[0x0][0x17c], R0 ;  /* 0x00005f0008007a24 */ /* 0x000fe200078e0200 */
[-C--:B------:R-:W-:Y:S01]  /*0b80*/  LEA.HI R24, R10, R153.reuse, RZ, 0x3 ;  /* 0x000000990a187211 */ /* 0x080fe200078f18ff */
[----:B------:R-:W-:Y:S01]  /*0b90*/  IMAD.IADD R9, R153, 0x1, -R4 ;  /* 0x0000000199097824 */ /* 0x000fe200078e0a04 */
[----:B------:R-:W-:Y:S01]  /*0ba0*/  SEL R4, R56, RZ, !P2 ;  /* 0x000000ff38047207 */ /* 0x000fe20005000000 */
[----:B------:R-:W-:Y:S01]  /*0bb0*/  IMAD R5, R52, c[0x0][0x1b8], RZ ;  /* 0x00006e0034057a24 */ /* 0x000fe200078e02ff */
[CC--:B------:R-:W-:Y:S01]  /*0bc0*/  LEA.HI R20, R10.reuse, R153.reuse, RZ, 0x4 ;  /* 0x000000990a147211 */ /* 0x0c0fe200078f20ff */
[----:B------:R-:W-:Y:S01]  /*0bd0*/  IMAD R231, R9, 0x20, R17 ;  /* 0x0000002009e77824 */ /* 0x000fe200078e0211 */
[----:B------:R-:W-:Y:S01]  /*0be0*/  SHF.R.S32.HI R22, RZ, 0x3, R24 ;  /* 0x00000003ff167819 */ /* 0x000fe20000011418 */
[----:B------:R-:W-:Y:S01]  /*0bf0*/  IMAD R5, R49, c[0x0][0x1bc], R5 ;  /* 0x00006f0031057a24 */ /* 0x000fe200078e0205 */
[----:B------:R-:W-:Y:S01]  /*0c00*/  SHF.R.S32.HI R159, RZ, 0x6, R29 ;  /* 0x00000006ff9f7819 */ /* 0x000fe2000001141d */
[----:B------:R-:W-:Y:S01]  /*0c10*/  IMAD.SHL.U32 R60, R9, 0x8, RZ ;  /* 0x00000008093c7824 */ /* 0x000fe200078e00ff */
[----:B------:R-:W-:Y:S01]  /*0c20*/  LEA.HI R138, R10, R153, RZ, 0x5 ;  /* 0x000000990a8a7211 */ /* 0x000fe200078f28ff */
[----:B------:R-:W-:-:S02]  /*0c30*/  IMAD R16, R48, 0x80, R17 ;  /* 0x0000008030107824 */ /* 0x000fc400078e0211 */
[----:B-1----:R-:W-:Y:S01]  /*0c40*/  IMAD.WIDE.U32 R2, R8, c[0x0][0x178], RZ ;  /* 0x00005e0008027a25 */ /* 0x002fe200078e00ff */
[----:B------:R1:W-:Y:S01]  /*0c50*/  STL [R1+0x10], R159 ;  /* 0x0000109f01007387 */ /* 0x0003e20000100800 */
[----:B------:R-:W-:Y:S02]  /*0c60*/  SHF.R.S32.HI R23, RZ, 0x5, R138 ;  /* 0x00000005ff177819 */ /* 0x000fe4000001148a */
[----:B------:R-:W-:Y:S01]  /*0c70*/  IMAD.IADD R3, R3, 0x1, R0 ;  /* 0x0000000103037824 */ /* 0x000fe200078e0200 */
[----:B------:R-:W-:Y:S01]  /*0c80*/  SHF.R.S32.HI R0, RZ, 0x1f, R56 ;  /* 0x0000001fff007819 */ /* 0x000fe20000011438 */
[----:B------:R-:W-:Y:S01]  /*0c90*/  IMAD R8, R48, 0x80, R231 ;  /* 0x0000008030087824 */ /* 0x000fe200078e02e7 */
[----:B------:R-:W-:Y:S01]  /*0ca0*/  IADD3 R19, R60, 0x20, RZ ;  /* 0x000000203c137810 */ /* 0x000fe20007ffe0ff */
[----:B------:R-:W-:Y:S01]  /*0cb0*/  IMAD.WIDE.U32 R2, R49, c[0x0][0x1b8], R2 ;  /* 0x00006e0031027a25 */ /* 0x000fe200078e0002 */
[----:B------:R-:W-:Y:S02]  /*0cc0*/  SEL R6, R0, RZ, !P2 ;  /* 0x000000ff00067207 */ /* 0x000fe40005000000 */
[----:B------:R-:W-:Y:S01]  /*0cd0*/  IADD3 R55, R60, 0x40, RZ ;  /* 0x000000403c377810 */ /* 0x000fe20007ffe0ff */
[----:B------:R-:W-:Y:S01]  /*0ce0*/  @P0 IMAD.HI.U32 R7, R8, c[0x0][0x2c8], RZ ;  /* 0x0000b20008070a27 */ /* 0x000fe200078e00ff */
[----:B------:R-:W-:-:S02]  /*0cf0*/  ISETP.GE.AND P4, PT, R60, c[0x0][0x198], PT ;  /* 0x000066003c007a0c */ /* 0x000fc40003f86270 */
[----:B------:R-:W-:Y:S01]  /*0d00*/  ISETP.GE.AND P3, PT, R19, c[0x0][0x198], PT ;  /* 0x0000660013007a0c */ /* 0x000fe20003f66270 */
[----:B------:R-:W-:Y:S01]  /*0d10*/  IMAD.IADD R3, R3, 0x1, R5 ;  /* 0x0000000103037824 */ /* 0x000fe200078e0205 */
[----:B------:R-:W-:Y:S01]  /*0d20*/  ISETP.GE.AND P2, PT, R55, c[0x0][0x198], PT ;  /* 0x0000660037007a0c */ /* 0x000fe20003f46270 */
[----:B------:R-:W-:Y:S01]  /*0d30*/  IMAD.MOV.U32 R0, RZ, RZ, R8 ;  /* 0x000000ffff007224 */ /* 0x000fe200078e0008 */
[----:B------:R-:W-:Y:S01]  /*0d40*/  @P0 SHF.R.U32.HI R0, RZ, c[0x0][0x2cc], R7 ;  /* 0x0000b300ff000a19 */ /* 0x000fe20000011607 */
[----:B------:R-:W-:Y:S02]  /*0d50*/  IMAD R5, R6, c[0x0][0x1c0], RZ ;  /* 0x0000700006057a24 */ /* 0x000fe400078e02ff */
[----:B------:R-:W-:-:S04]  /*0d60*/  IMAD.WIDE.U32 R2, R4, c[0x0][0x1c0], R2 ;  /* 0x0000700004027a25 */ /* 0x000fc800078e0002 */
[----:B------:R-:W-:Y:S01]  /*0d70*/  IMAD R6, R4, c[0x0][0x1c4], R5 ;  /* 0x0000710004067a24 */ /* 0x000fe200078e0205 */
[--C-:B------:R-:W-:Y:S01]  /*0d80*/  SHF.R.S32.HI R5, RZ, 0x1f, R0.reuse ;  /* 0x0000001fff057819 */ /* 0x100fe20000011400 */
[----:B------:R-:W-:Y:S02]  /*0d90*/  IMAD.MOV R4, RZ, RZ, -R0 ;  /* 0x000000ffff047224 */ /* 0x000fe400078e0a00 */
[----:B------:R-:W-:Y:S01]  /*0da0*/  IMAD.IADD R3, R3, 0x1, R6 ;  /* 0x0000000103037824 */ /* 0x000fe200078e0206 */
[----:B------:R-:W-:Y:S01]  /*0db0*/  LOP3.LUT R6, R20, 0xfffffff0, RZ, 0xc0, !PT ;  /* 0xfffffff014067812 */ /* 0x000fe200078ec0ff */
[----:B------:R-:W-:Y:S02]  /*0dc0*/  IMAD R5, R5, c[0x0][0x1b0], RZ ;  /* 0x00006c0005057a24 */ /* 0x000fe400078e02ff */
[----:B------:R-:W-:Y:S02]  /*0dd0*/  IMAD R4, R4, c[0x0][0x2c4], R8 ;  /* 0x0000b10004047a24 */ /* 0x000fe400078e0208 */
[----:B------:R-:W-:-:S02]  /*0de0*/  IMAD R5, R0, c[0x0][0x1b4], R5 ;  /* 0x00006d0000057a24 */ /* 0x000fc400078e0205 */
[----:B------:R-:W-:Y:S01]  /*0df0*/  IMAD.WIDE.U32 R2, R0, c[0x0][0x1b0], R2 ;  /* 0x00006c0000027a25 */ /* 0x000fe200078e0002 */
[----:B------:R-:W-:-:S03]  /*0e00*/  SHF.R.S32.HI R0, RZ, 0x1f, R4 ;  /* 0x0000001fff007819 */ /* 0x000fc60000011404 */
[----:B------:R-:W-:Y:S02]  /*0e10*/  IMAD.IADD R3, R3, 0x1, R5 ;  /* 0x0000000103037824 */ /* 0x000fe400078e0205 */
[----:B------:R-:W-:Y:S02]  /*0e20*/  IMAD R0, R0, c[0x0][0x1a8], RZ ;  /* 0x00006a0000007a24 */ /* 0x000fe400078e02ff */
[----:B------:R-:W-:Y:S02]  /*0e30*/  IMAD.SHL.U32 R5, R22, 0x40, RZ ;  /* 0x0000004016057824 */ /* 0x000fe400078e00ff */
[----:B------:R-:W-:Y:S02]  /*0e40*/  IMAD.IADD R18, R153, 0x1, -R6 ;  /* 0x0000000199127824 */ /* 0x000fe400078e0a06 */
[C---:B------:R-:W-:Y:S01]  /*0e50*/  IMAD R7, R4.reuse, c[0x0][0x1ac], R0 ;  /* 0x00006b0004077a24 */ /* 0x040fe200078e0200 */
[----:B------:R-:W-:Y:S01]  /*0e60*/  LOP3.LUT R0, R5, 0xc0, RZ, 0xc0, !PT ;  /* 0x000000c005007812 */ /* 0x000fe200078ec0ff */
[----:B------:R-:W-:Y:S01]  /*0e70*/  IMAD.WIDE.U32 R2, R4, c[0x0][0x1a8], R2 ;  /* 0x00006a0004027a25 */ /* 0x000fe200078e0002 */
[----:B------:R-:W-:-:S02]  /*0e80*/  LEA.HI R15, R18, R18, RZ, 0x1 ;  /* 0x00000012120f7211 */ /* 0x000fc400078f08ff */
[----:B------:R-:W-:Y:S01]  /*0e90*/  SHF.R.U32.HI R5, RZ, 0x3, R0 ;  /* 0x00000003ff057819 */ /* 0x000fe20000011600 */
[----:B------:R-:W-:Y:S01]  /*0ea0*/  IMAD.IADD R4, R3, 0x1, R7 ;  /* 0x0000000103047824 */ /* 0x000fe200078e0207 */
[----:B------:R-:W-:Y:S02]  /*0eb0*/  LOP3.LUT R0, R0, 0x18, R60, 0xf8, !PT ;  /* 0x0000001800007812 */ /* 0x000fe400078ef83c */
[--C-:B------:R-:W-:Y:S02]  /*0ec0*/  SHF.R.S32.HI R6, RZ, 0x1, R15.reuse ;  /* 0x00000001ff067819 */ /* 0x100fe4000001140f */
[----:B------:R-:W-:Y:S02]  /*0ed0*/  SHF.R.S32.HI R3, RZ, 0x1f, R15 ;  /* 0x0000001fff037819 */ /* 0x000fe4000001140f */
[----:B------:R-:W-:Y:S02]  /*0ee0*/  LEA R12, P0, R2, c[0x0][0x160], 0x1 ;  /* 0x00005800020c7a11 */ /* 0x000fe400078008ff */
[----:B------:R-:W-:-:S02]  /*0ef0*/  LOP3.LUT R5, R0, R5, RZ, 0x3c, !PT ;  /* 0x0000000500057212 */ /* 0x000fc400078e3cff */
[----:B------:R-:W-:Y:S02]  /*0f00*/  LEA.HI R0, R3, R6, RZ, 0x2 ;  /* 0x0000000603007211 */ /* 0x000fe400078f10ff */
[----:B------:R-:W-:Y:S02]  /*0f10*/  LEA.HI R7, R17, R17, RZ, 0x1 ;  /* 0x0000001111077211 */ /* 0x000fe400078f08ff */
[----:B------:R-:W-:Y:S02]  /*0f20*/  LEA.HI.X R11, R2, c[0x0][0x164], R4, 0x1, P0 ;  /* 0x00005900020b7a11 */ /* 0x000fe400000f0c04 */
[----:B------:R-:W-:Y:S01]  /*0f30*/  ISETP.GE.AND P0, PT, R16, R13, PT ;  /* 0x0000000d1000720c */ /* 0x000fe20003f06270 */
[----:B------:R1:W2:Y:S01]  /*0f40*/  SHFL.IDX PT, R2, R12, RZ, 0x1c1f ;  /* 0x001c1fff0c027589 */ /* 0x0002a200000e0000 */
[----:B------:R-:W-:Y:S02]  /*0f50*/  LOP3.LUT R4, R0, 0xfffffffc, RZ, 0xc0, !PT ;  /* 0xfffffffc00047812 */ /* 0x000fe400078ec0ff */
[----:B------:R-:W-:Y:S01]  /*0f60*/  LOP3.LUT R0, R7, 0x7fffffe, RZ, 0xc0, !PT ;  /* 0x07fffffe07007812 */ /* 0x000fe200078ec0ff */
[----:B------:R1:W3:Y:S02]  /*0f70*/  SHFL.IDX PT, R3, R11, RZ, 0x1c1f ;  /* 0x001c1fff0b037589 */ /* 0x0002e400000e0000 */
[----:B------:R-:W-:-:S02]  /*0f80*/  IMAD.IADD R21, R6, 0x1, -R4 ;  /* 0x0000000106157824 */ /* 0x000fc400078e0a04 */
[----:B------:R-:W-:Y:S02]  /*0f90*/  IMAD.IADD R0, R17, 0x1, -R0 ;  /* 0x0000000111007824 */ /* 0x000fe400078e0a00 */
[----:B------:R-:W-:Y:S01]  /*0fa0*/  IMAD.MOV.U32 R4, RZ, RZ, 0x10 ;  /* 0x00000010ff047424 */ /* 0x000fe200078e00ff */
[----:B------:R-:W-:Y:S01]  /*0fb0*/  LOP3.LUT P1, RZ, R21, 0x2, RZ, 0xc0, !PT ;  /* 0x0000000215ff7812 */ /* 0x000fe2000782c0ff */
[----:B------:R-:W-:-:S03]  /*0fc0*/  IMAD R0, R23, 0x8, R0 ;  /* 0x0000000817007824 */ /* 0x000fc600078e0200 */
[----:B------:R-:W-:Y:S01]  /*0fd0*/  SEL R4, R4, 0xfffffff0, !P1 ;  /* 0xfffffff004047807 */ /* 0x000fe20004800000 */
[----:B------:R-:W-:Y:S02]  /*0fe0*/  IMAD.U32 R221, R0, 0x20, R5 ;  /* 0x0000002000dd7824 */ /* 0x000fe400078e0005 */
[----:B------:R-:W-:Y:S01]  /*0ff0*/  @!P5 IMAD.MOV.U32 R14, RZ, RZ, R56 ;  /* 0x000000ffff0ed224 */ /* 0x000fe200078e0038 */
[----:B------:R-:W-:Y:S05]  /*1000*/  @P0 BRA `(.L_x_26) ;  /* 0x000000e000000947 */ /* 0x000fea0003800000 */
[----:B-123--:R-:W-:Y:S01]  /*1010*/  SHF.R.S32.HI R5, RZ, 0x1f, R19 ;  /* 0x0000001fff057819 */ /* 0x00efe20000011413 */
[----:B------:R-:W-:Y:S01]  /*1020*/  IMAD.WIDE R8, R60, 0x2, R2 ;  /* 0x000000023c087825 */ /* 0x000fe200078e0202 */
[----:B------:R-:W-:Y:S02]  /*1030*/  SHF.R.S32.HI R0, RZ, 0x1f, R55 ;  /* 0x0000001fff007819 */ /* 0x000fe40000011437 */
[----:B------:R-:W-:Y:S02]  /*1040*/  LEA.HI R5, R5, R19, RZ, 0x3 ;  /* 0x0000001305057211 */ /* 0x000fe400078f18ff */
[----:B------:R-:W-:-:S02]  /*1050*/  LEA.HI R0, R0, R55, RZ, 0x3 ;  /* 0x0000003700007211 */ /* 0x000fc400078f18ff */
[----:B------:R-:W-:Y:S02]  /*1060*/  LOP3.LUT R5, R5, 0xfffffff8, RZ, 0xc0, !PT ;  /* 0xfffffff805057812 */ /* 0x000fe400078ec0ff */
[----:B------:R-:W-:Y:S01]  /*1070*/  LOP3.LUT R10, R0, 0xfffffff8, RZ, 0xc0, !PT ;  /* 0xfffffff8000a7812 */ /* 0x000fe200078ec0ff */
[----:B------:R-:W-:Y:S02]  /*1080*/  IMAD.SHL.U32 R0, R221, 0x2, RZ ;  /* 0x00000002dd007824 */ /* 0x000fe400078e00ff */
[----:B------:R-:W-:-:S03]  /*1090*/  IMAD.WIDE R6, R5, 0x2, R2 ;  /* 0x0000000205067825 */ /* 0x000fc600078e0202 */
[----:B------:R-:W-:Y:S01]  /*10a0*/  @!PT LDS RZ, [RZ] ;  /* 0x00000000fffff984 */ /* 0x000fe20000000800 */
[----:B------:R1:W-:Y:S01]  /*10b0*/  LDGSTS.E.BYPASS.LTC128B.128 [R0+0x6100], [R8.64], !P4 ;  /* 0x0610000008007fae */ /* 0x0003e2000e101d46 */
[----:B------:R-:W-:-:S03]  /*10c0*/  IMAD.WIDE R2, R10, 0x2, R2 ;  /* 0x000000020a027825 */ /* 0x000fc600078e0202 */
[----:B------:R1:W-:Y:S04]  /*10d0*/  LDGSTS.E.BYPASS.LTC128B.128 [R0+0x8100], [R6.64], !P3 ;  /* 0x0810000006007fae */ /* 0x0003e8000d901d46 */
[----:B------:R1:W-:Y:S02]  /*10e0*/  LDGSTS.E.BYPASS.LTC128B.128 [R0+0xa100], [R2.64], !P2 ;  /* 0x0a10000002007fae */ /* 0x0003e4000d101d46 */
.L_x_26:
[----:B-123--:R-:W-:Y:S05]  /*10f0*/  BSYNC B0 ;  /* 0x0000000000007941 */ /* 0x00efea0003800000 */
.L_x_25:
[----:B------:R-:W-:Y:S01]  /*1100*/  IADD3 R0, R16, 0x20, RZ ;  /* 0x0000002010007810 */ /* 0x000fe20007ffe0ff */
[----:B------:R1:W2:Y:S01]  /*1110*/  SHFL.IDX PT, R3, R11, 0x1, 0x1c1f ;  /* 0x003c1f000b037f89 */ /* 0x0002a200000e0000 */
[----:B------:R-:W-:Y:S02]  /*1120*/  BSSY B0, `(.L_x_27) ;  /* 0x0000012000007945 */ /* 0x000fe40003800000 */
[----:B------:R-:W-:Y:S01]  /*1130*/  ISETP.GE.AND P0, PT, R0, R13, PT ;  /* 0x0000000d0000720c */ /* 0x000fe20003f06270 */
[----:B------:R1:W3:-:S12]  /*1140*/  SHFL.IDX PT, R2, R12, 0x1, 0x1c1f ;  /* 0x003c1f000c027f89 */ /* 0x0002d800000e0000 */
[----:B------:R-:W-:Y:S05]  /*1150*/  @P0 BRA `(.L_x_28) ;  /* 0x000000e000000947 */ /* 0x000fea0003800000 */
[----:B------:R-:W-:Y:S01]  /*1160*/  SHF.R.S32.HI R5, RZ, 0x1f, R19 ;  /* 0x0000001fff057819 */ /* 0x000fe20000011413 */
[----:B--23--:R-:W-:Y:S01]  /*1170*/  IMAD.WIDE R8, R60, 0x2, R2 ;  /* 0x000000023c087825 */ /* 0x00cfe200078e0202 */
[----:B------:R-:W-:Y:S02]  /*1180*/  SHF.R.S32.HI R0, RZ, 0x1f, R55 ;  /* 0x0000001fff007819 */ /* 0x000fe40000011437 */
[----:B------:R-:W-:Y:S02]  /*1190*/  LEA.HI R5, R5, R19, RZ, 0x3 ;  /* 0x0000001305057211 */ /* 0x000fe400078f18ff */
[----:B------:R-:W-:Y:S02]  /*11a0*/  LEA.HI R0, R0, R55, RZ, 0x3 ;  /* 0x0000003700007211 */ /* 0x000fe400078f18ff */
[----:B------:R-:W-:Y:S02]  /*11b0*/  LOP3.LUT R5, R5, 0xfffffff8, RZ, 0xc0, !PT ;  /* 0xfffffff805057812 */ /* 0x000fe400078ec0ff */
[----:B------:R-:W-:Y:S01]  /*11c0*/  LOP3.LUT R10, R0, 0xfffffff8, RZ, 0xc0, !PT ;  /* 0xfffffff8000a7812 */ /* 0x000fe200078ec0ff */
[----:B------:R-:W-:-:S02]  /*11d0*/  IMAD.SHL.U32 R0, R221, 0x2, RZ ;  /* 0x00000002dd007824 */ /* 0x000fc400078e00ff */
[----:B------:R-:W-:-:S03]  /*11e0*/  IMAD.WIDE R6, R5, 0x2, R2 ;  /* 0x0000000205067825 */ /* 0x000fc600078e0202 */
[----:B------:R-:W-:Y:S01]  /*11f0*/  @!PT LDS RZ, [RZ] ;  /* 0x00000000fffff984 */ /* 0x000fe20000000800 */
[----:B------:R2:W-:Y:S01]  /*1200*/  LDGSTS.E.BYPASS.LTC128B.128 [R0+0x6900], [R8.64], !P4 ;  /* 0x0690000008007fae */ /* 0x0005e2000e101d46 */
[----:B------:R-:W-:-:S03]  /*1210*/  IMAD.WIDE R2, R10, 0x2, R2 ;  /* 0x000000020a027825 */ /* 0x000fc600078e0202 */
[----:B------:R2:W-:Y:S04]  /*1220*/  LDGSTS.E.BYPASS.LTC128B.128 [R0+0x8900], [R6.64], !P3 ;  /* 0x0890000006007fae */ /* 0x0005e8000d901d46 */
[----:B------:R2:W-:Y:S02]  /*1230*/  LDGSTS.E.BYPASS.LTC128B.128 [R0+0xa900], [R2.64], !P2 ;  /* 0x0a90000002007fae */ /* 0x0005e4000d101d46 */
.L_x_28:
[----:B------:R-:W-:Y:S05]  /*1240*/  BSYNC B0 ;  /* 0x0000000000007941 */ /* 0x000fea0003800000 */
.L_x_27:
[----:B--2---:R-:W-:Y:S01]  /*1250*/  IADD3 R0, R16, 0x40, RZ ;  /* 0x0000004010007810 */ /* 0x004fe20007ffe0ff */
[----:B------:R2:W4:Y:S01]  /*1260*/  SHFL.IDX PT, R3, R11, 0x2, 0x1c1f ;  /* 0x005c1f000b037f89 */ /* 0x00052200000e0000 */
[----:B------:R-:W-:Y:S02]  /*1270*/  BSSY B0, `(.L_x_29) ;  /* 0x0000012000007945 */ /* 0x000fe40003800000 */
[----:B------:R-:W-:Y:S01]  /*1280*/  ISETP.GE.AND P0, PT, R0, R13, PT ;  /* 0x0000000d0000720c */ /* 0x000fe20003f06270 */
[----:B---3--:R2:W3:-:S12]  /*1290*/  SHFL.IDX PT, R2, R12, 0x2, 0x1c1f ;  /* 0x005c1f000c027f89 */ /* 0x0084d800000e0000 */
[----:B------:R-:W-:Y:S05]  /*12a0*/  @P0 BRA `(.L_x_30) ;  /* 0x000000e000000947 */ /* 0x000fea0003800000 */
[----:B------:R-:W-:Y:S01]  /*12b0*/  SHF.R.S32.HI R5, RZ, 0x1f, R19 ;  /* 0x0000001fff057819 */ /* 0x000fe20000011413 */
[----:B---34-:R-:W-:Y:S01]  /*12c0*/  IMAD.WIDE R8, R60, 0x2, R2 ;  /* 0x000000023c087825 */ /* 0x018fe200078e0202 */
        /* <DEDUP_REMOVED lines=12> */
.L_x_30:
[----:B------:R-:W-:Y:S05]  /*1390*/  BSYNC B0 ;  /* 0x0000000000007941 */ /* 0x000fea0003800000 */
.L_x_29:
[----:B------:R-:W-:Y:S01]  /*13a0*/  IMAD.MOV.U32 R162, RZ, RZ, c[0x0][0x2b8] ;  /* 0x0000ae00ffa27624 */ /* 0x000fe200078e00ff */
[----:B---3--:R-:W-:Y:S01]  /*13b0*/  SHFL.IDX PT, R2, R12, 0x3, 0x1c1f ;  /* 0x007c1f000c027f89 */ /* 0x008fe200000e0000 */
[----:B------:R-:W-:Y:S01]  /*13c0*/  IMAD R0, R159, 0x40, R231 ;  /* 0x000000409f007824 */ /* 0x000fe200078e02e7 */
[----:B-----5:R-:W-:Y:S01]  /*13d0*/  SHF.R.S32.HI R5, RZ, 0x1f, R14 ;  /* 0x0000001fff057819 */ /* 0x020fe2000001140e */
[----:B------:R-:W-:Y:S01]  /*13e0*/  IMAD.WIDE.U32 R160, R14, c[0x0][0x2b0], RZ ;  /* 0x0000ac000ea07a25 */ /* 0x000fe200078e00ff */
[----:B------:R-:W-:Y:S01]  /*13f0*/  ISETP.NE.AND P5, PT, R162, 0x1, PT ;  /* 0x00000001a200780c */ /* 0x000fe20003fa5270 */
[----:B----4-:R-:W3:Y:S01]  /*1400*/  SHFL.IDX PT, R3, R11, 0x3, 0x1c1f ;  /* 0x007c1f000b037f89 */ /* 0x010ee200000e0000 */
[----:B------:R-:W-:Y:S01]  /*1410*/  IADD3 R0, R0, -0x40, RZ ;  /* 0xffffffc000007810 */ /* 0x000fe20007ffe0ff */
[----:B------:R-:W-:Y:S01]  /*1420*/  IMAD R5, R5, c[0x0][0x2b0], RZ ;  /* 0x0000ac0005057a24 */ /* 0x000fe200078e02ff */
[----:B------:R-:W-:Y:S01]  /*1430*/  IADD3 R7, R16, 0x60, RZ ;  /* 0x0000006010077810 */ /* 0x000fe20007ffe0ff */
[----:B------:R-:W-:Y:S01]  /*1440*/  IMAD.SHL.U32 R221, R221, 0x2, RZ ;  /* 0x00000002dddd7824 */ /* 0x000fe200078e00ff */
[C---:B------:R-:W-:Y:S01]  /*1450*/  ISETP.GE.AND P1, PT, R0.reuse, R61, PT ;  /* 0x0000003d0000720c */ /* 0x040fe20003f26270 */
[----:B------:R-:W-:Y:S01]  /*1460*/  IMAD.IADD R10, R0, 0x1, R251 ;  /* 0x00000001000a7824 */ /* 0x000fe200078e02fb */
[----:B------:R-:W-:Y:S01]  /*1470*/  ISETP.GE.AND P0, PT, R7, R13, PT ;  /* 0x0000000d0700720c */ /* 0x000fe20003f06270 */
[----:B------:R-:W-:Y:S01]  /*1480*/  IMAD R8, R14, c[0x0][0x2b4], R5 ;  /* 0x0000ad000e087a24 */ /* 0x000fe200078e0205 */
[----:B------:R-:W-:Y:S01]  /*1490*/  SHF.R.S32.HI R9, RZ, 0x1f, R55 ;  /* 0x0000001fff097819 */ /* 0x000fe20000011437 */
[----:B------:R-:W-:Y:S01]  /*14a0*/  IMAD.MOV.U32 R0, RZ, RZ, R10 ;  /* 0x000000ffff007224 */ /* 0x000fe200078e000a */
[----:B------:R-:W-:Y:S01]  /*14b0*/  ISETP.GT.OR P1, PT, R231, 0x3f, P1 ;  /* 0x0000003fe700780c */ /* 0x000fe20000f24670 */
[----:B------:R-:W-:Y:S01]  /*14c0*/  @P5 IMAD.HI.U32 R6, R10, c[0x0][0x2bc], RZ ;  /* 0x0000af000a065a27 */ /* 0x000fe200078e00ff */
[----:B------:R-:W-:Y:S01]  /*14d0*/  LEA.HI R9, R9, R55, RZ, 0x3 ;  /* 0x0000003709097211 */ /* 0x000fe200078f18ff */
[----:B------:R-:W-:Y:S02]  /*14e0*/  STL.64 [R1], R160 ;  /* 0x000000a001007387 */ /* 0x000fe40000100a00 */
[----:B------:R-:W-:Y:S01]  /*14f0*/  IMAD.IADD R158, R161, 0x1, R8 ;  /* 0x00000001a19e7824 */ /* 0x000fe200078e0208 */
[----:B------:R-:W-:Y:S01]  /*1500*/  @P5 SHF.R.U32.HI R0, RZ, c[0x0][0x2c0], R6 ;  /* 0x0000b000ff005a19 */ /* 0x000fe20000011606 */
[----:B------:R-:W-:Y:S01]  /*1510*/  IMAD.MOV.U32 R222, RZ, RZ, RZ ;  /* 0x000000ffffde7224 */ /* 0x000fe200078e00ff */
[----:B------:R-:W-:-:S02]  /*1520*/  SHF.R.S32.HI R6, RZ, 0x1f, R19 ;  /* 0x0000001fff067819 */ /* 0x000fc40000011413 */
[----:B------:R-:W-:Y:S01]  /*1530*/  LOP3.LUT R189, R9, 0xfffffff8, RZ, 0xc0, !PT ;  /* 0xfffffff809bd7812 */ /* 0x000fe200078ec0ff */
[----:B------:R-:W-:Y:S01]  /*1540*/  IMAD.WIDE.U32 R156, R49, c[0x0][0x1e8], RZ ;  /* 0x00007a00319c7a25 */ /* 0x000fe200078e00ff */
[----:B------:R-:W-:Y:S01]  /*1550*/  LEA.HI R5, R6, R19, RZ, 0x3 ;  /* 0x0000001306057211 */ /* 0x000fe200078f18ff */
[----:B------:R-:W-:Y:S02]  /*1560*/  STL [R1+0x8], R158 ;  /* 0x0000089e01007387 */ /* 0x000fe40000100800 */
[--C-:B---3--:R-:W-:Y:S01]  /*1570*/  @!P0 IMAD.WIDE R6, R60, 0x2, R2.reuse ;  /* 0x000000023c068825 */ /* 0x108fe200078e0202 */
[----:B------:R-:W-:Y:S02]  /*1580*/  LOP3.LUT R190, R5, 0xfffffff8, RZ, 0xc0, !PT ;  /* 0xfffffff805be7812 */ /* 0x000fe400078ec0ff */
[----:B------:R-:W-:Y:S02]  /*1590*/  @!P1 IADD3 R5, P5, R0, R160, RZ ;  /* 0x000000a000059210 */ /* 0x000fe40007fbe0ff */
[----:B------:R-:W-:Y:S01]  /*15a0*/  @!PT LDS RZ, [RZ] ;  /* 0x00000000fffff984 */ /* 0x000fe20000000800 */
[----:B------:R3:W-:Y:S01]  /*15b0*/  @!P0 LDGSTS.E.BYPASS.LTC128B.128 [R221+0x7900], [R6.64], !P4 ;  /* 0x0790000006dd8fae */ /* 0x0007e2000e101d46 */
[----:B------:R-:W-:-:S04]  /*15c0*/  @!P0 IMAD.WIDE R8, R190, 0x2, R2 ;  /* 0x00000002be088825 */ /* 0x000fc800078e0202 */
[----:B------:R-:W-:Y:S01]  /*15d0*/  @!P0 IMAD.WIDE R2, R189, 0x2, R2 ;  /* 0x00000002bd028825 */ /* 0x000fe200078e0202 */
[----:B------:R4:W-:Y:S04]  /*15e0*/  @!P0 LDGSTS.E.BYPASS.LTC128B.128 [R221+0x9900], [R8.64], !P3 ;  /* 0x0990000008dd8fae */ /* 0x0009e8000d901d46 */
[----:B------:R1:W-:Y:S04]  /*15f0*/  @!P0 LDGSTS.E.BYPASS.LTC128B.128 [R221+0xb900], [R2.64], !P2 ;  /* 0x0b90000002dd8fae */ /* 0x0003e8000d101d46 */
[----:B------:R-:W0:Y:S01]  /*1600*/  LDGDEPBAR ;  /* 0x00000000000079af */ /* 0x000e220000000000 */
[----:B---3--:R-:W-:-:S02]  /*1610*/  @!P1 LEA.HI.X.SX32 R7, R0, R158, 0x1, P5 ;  /* 0x0000009e00079211 */ /* 0x008fc400028f0eff */
[----:B------:R-:W-:-:S04]  /*1620*/  @!P1 LEA R6, P4, R5, c[0x0][0x2a0], 0x2 ;  /* 0x0000a80005069a11 */ /* 0x000fc800078810ff */
[----:B------:R-:W-:Y:S01]  /*1630*/  @!P1 LEA.HI.X R7, R5, c[0x0][0x2a4], R7, 0x2, P4 ;  /* 0x0000a90005079a11 */ /* 0x000fe200020f1407 */
[----:B------:R-:W-:Y:S06]  /*1640*/  BAR.SYNC.DEFER_BLOCKING 0x0 ;  /* 0x0000000000007b1d */ /* 0x000fec0000010000 */
[----:B------:R-:W4:Y:S01]  /*1650*/  @!P1 LDG.E R222, [R6.64] ;  /* 0x0000000606de9981 */ /* 0x000f22000c1e1900 */
[----:B------:R-:W-:Y:S01]  /*1660*/  IMAD.MOV R0, RZ, RZ, -R0 ;  /* 0x000000ffff007224 */ /* 0x000fe200078e0a00 */
[----:B------:R-:W-:Y:S02]  /*1670*/  SHF.R.S32.HI R14, RZ, 0x4, R20 ;  /* 0x00000004ff0e7819 */ /* 0x000fe40000011414 */
[----:B-12---:R-:W-:Y:S01]  /*1680*/  LOP3.LUT R12, R24, 0xfffffff8, RZ, 0xc0, !PT ;  /* 0xfffffff8180c7812 */ /* 0x006fe200078ec0ff */
[----:B------:R-:W-:Y:S01]  /*1690*/  IMAD R223, R0, c[0x0][0x2b8], R10 ;  /* 0x0000ae0000df7a24 */ /* 0x000fe200078e020a */
[----:B------:R-:W-:Y:S01]  /*16a0*/  ISETP.GE.AND P6, PT, R60, c[0x0][0x1d4], PT ;  /* 0x000075003c007a0c */ /* 0x000fe20003fc6270 */
[----:B------:R-:W-:Y:S01]  /*16b0*/  IMAD.WIDE.U32 R24, R49, c[0x0][0x210], RZ ;  /* 0x0000840031187a25 */ /* 0x000fe200078e00ff */
[----:B------:R-:W-:-:S02]  /*16c0*/  ISETP.GE.AND P5, PT, R19, c[0x0][0x1d4], PT ;  /* 0x0000750013007a0c */ /* 0x000fc40003fa6270 */
[----:B------:R-:W-:Y:S01]  /*16d0*/  SHF.R.S32.HI R5, RZ, 0x1f, R223 ;  /* 0x0000001fff057819 */ /* 0x000fe200000114df */
[----:B------:R-:W-:Y:S01]  /*16e0*/  IMAD.WIDE.U32 R2, R223, c[0x0][0x1e0], RZ ;  /* 0x00007800df027a25 */ /* 0x000fe200078e00ff */
[----:B------:R-:W-:Y:S02]  /*16f0*/  SHF.R.S32.HI R10, RZ, 0x1f, R18 ;  /* 0x0000001fff0a7819 */ /* 0x000fe40000011412 */
[----:B------:R-:W-:Y:S01]  /*1700*/  ISETP.GE.AND P4, PT, R55, c[0x0][0x1d4], PT ;  /* 0x0000750037007a0c */ /* 0x000fe20003f86270 */
[C---:B------:R-:W-:Y:S01]  /*1710*/  IMAD R0, R5.reuse, c[0x0][0x1e0], RZ ;  /* 0x0000780005007a24 */ /* 0x040fe200078e02ff */
[----:B------:R-:W-:Y:S01]  /*1720*/  ISETP.GE.AND P2, PT, R60, c[0x0][0x1d4], PT ;  /* 0x000075003c007a0c */ /* 0x000fe20003f46270 */
[----:B------:R-:W-:Y:S01]  /*1730*/  IMAD R5, R5, c[0x0][0x208], RZ ;  /* 0x0000820005057a24 */ /* 0x000fe200078e02ff */
[----:B------:R-:W-:Y:S01]  /*1740*/  SHF.R.S32.HI R155, RZ, 0x1f, R60 ;  /* 0x0000001fff9b7819 */ /* 0x000fe2000001143c */
[C---:B------:R-:W-:Y:S01]  /*1750*/  IMAD R0, R223.reuse, c[0x0][0x1e4], R0 ;  /* 0x00007900df007a24 */ /* 0x040fe200078e0200 */
[----:B------:R-:W-:Y:S01]  /*1760*/  SHF.R.S32.HI R154, RZ, 0x1f, R190 ;  /* 0x0000001fff9a7819 */ /* 0x000fe200000114be */
[----:B------:R-:W-:Y:S01]  /*1770*/  IMAD R5, R223, c[0x0][0x20c], R5 ;  /* 0x00008300df057a24 */ /* 0x000fe200078e0205 */
[----:B------:R-:W-:Y:S01]  /*1780*/  SHF.R.S32.HI R152, RZ, 0x1f, R189 ;  /* 0x0000001fff987819 */ /* 0x000fe200000114bd */
[----:B------:R-:W-:-:S02]  /*1790*/  IMAD.IADD R3, R3, 0x1, R0 ;  /* 0x0000000103037824 */ /* 0x000fc400078e0200 */
[----:B------:R-:W-:Y:S02]  /*17a0*/  IMAD R0, R52, c[0x0][0x1e8], RZ ;  /* 0x00007a0034007a24 */ /* 0x000fe400078e02ff */
[----:B------:R-:W-:Y:S02]  /*17b0*/  IMAD.IADD R12, R153, 0x1, -R12 ;  /* 0x00000001990c7824 */ /* 0x000fe400078e0a0c */
[----:B------:R-:W-:-:S03]  /*17c0*/  IMAD R0, R49, c[0x0][0x1ec], R0 ;  /* 0x00007b0031007a24 */ /* 0x000fc600078e0200 */
[----:B------:R-:W-:Y:S01]  /*17d0*/  LEA.HI R13, R12, R12, RZ, 0x1 ;  /* 0x0000000c0c0d7211 */ /* 0x000fe200078f08ff */
[----:B------:R-:W-:Y:S01]  /*17e0*/  IMAD.IADD R252, R157, 0x1, R0 ;  /* 0x000000019dfc7824 */ /* 0x000fe200078e0200 */
[----:B----4-:R-:W-:Y:S01]  /*17f0*/  SHF.R.S32.HI R9, RZ, 0x1f, R222 ;  /* 0x0000001fff097819 */ /* 0x010fe200000114de */
[----:B------:R-:W-:-:S04]  /*1800*/  IMAD.WIDE.U32 R6, R222, c[0x0][0x1f0], R2 ;  /* 0x00007c00de067a25 */ /* 0x000fc800078e0002 */
[----:B------:R-:W-:Y:S01]  /*1810*/  IMAD R8, R9, c[0x0][0x1f0], RZ ;  /* 0x00007c0009087a24 */ /* 0x000fe200078e02ff */
[----:B------:R-:W-:Y:S01]  /*1820*/  IADD3 R0, P0, R156, R6, RZ ;  /* 0x000000069c007210 */ /* 0x000fe20007f1e0ff */
[----:B------:R-:W-:-:S04]  /*1830*/  IMAD.WIDE.U32 R2, R223, c[0x0][0x208], RZ ;  /* 0x00008200df027a25 */ /* 0x000fc800078e00ff */
[----:B------:R-:W-:Y:S02]  /*1840*/  IMAD R8, R222, c[0x0][0x1f4], R8 ;  /* 0x00007d00de087a24 */ /* 0x000fe400078e0208 */
[----:B------:R-:W-:Y:S01]  /*1850*/  IMAD.IADD R3, R3, 0x1, R5 ;  /* 0x0000000103037824 */ /* 0x000fe200078e0205 */
[----:B------:R-:W-:Y:S02]  /*1860*/  LOP3.LUT R5, R15, 0x7fffffe, RZ, 0xc0, !PT ;  /* 0x07fffffe0f057812 */ /* 0x000fe400078ec0ff */
[----:B------:R-:W-:Y:S01]  /*1870*/  IADD3.X R6, R252, R7, R8, P0, !PT ;  /* 0x00000007fc067210 */ /* 0x000fe200007fe408 */
[----:B------:R-:W-:Y:S01]  /*1880*/  IMAD.WIDE.U32 R2, R222, c[0x0][0x218], R2 ;  /* 0x00008600de027a25 */ /* 0x000fe200078e0002 */
[----:B------:R-:W-:Y:S02]  /*1890*/  LEA R16, P0, R0, c[0x0][0x1c8], 0x1 ;  /* 0x0000720000107a11 */ /* 0x000fe400078008ff */
[----:B------:R-:W-:Y:S01]  /*18a0*/  LEA.HI R8, R20, R14, RZ, 0x1 ;  /* 0x0000000e14087211 */ /* 0x000fe200078f08ff */
[----:B------:R-:W-:Y:S01]  /*18b0*/  IMAD.IADD R136, R18, 0x1, -R5 ;  /* 0x0000000112887824 */ /* 0x000fe200078e0a05 */
[----:B------:R-:W-:-:S02]  /*18c0*/  LEA.HI.X R15, R0, c[0x0][0x1cc], R6, 0x1, P0 ;  /* 0x00007300000f7a11 */ /* 0x000fc400000f0c06 */
[----:B------:R-:W-:Y:S01]  /*18d0*/  LEA R0, R159, 0xffffffc0, 0x6 ;  /* 0xffffffc09f007811 */ /* 0x000fe200078e30ff */
[----:B------:R-:W-:Y:S01]  /*18e0*/  SHFL.IDX PT, R6, R16, RZ, 0x1c1f ;  /* 0x001c1fff10067589 */ /* 0x000fe200000e0000 */
[----:B------:R-:W-:Y:S02]  /*18f0*/  LOP3.LUT R8, R8, 0xfffffffe, RZ, 0xc0, !PT ;  /* 0xfffffffe08087812 */ /* 0x000fe400078ec0ff */
[----:B------:R-:W-:Y:S01]  /*1900*/  LEA.HI R20, R10, R18, RZ, 0x3 ;  /* 0x000000120a147211 */ /* 0x000fe200078f18ff */
[----:B------:R-:W1:Y:S01]  /*1910*/  SHFL.IDX PT, R7, R15, RZ, 0x1c1f ;  /* 0x001c1fff0f077589 */ /* 0x000e6200000e0000 */
[----:B------:R-:W-:Y:S02]  /*1920*/  IMAD.IADD R137, R61, 0x1, -R0 ;  /* 0x000000013d897824 */ /* 0x000fe400078e0a00 */
[----:B------:R-:W-:Y:S02]  /*1930*/  IMAD R0, R52, c[0x0][0x210], RZ ;  /* 0x0000840034007a24 */ /* 0x000fe400078e02ff */
[----:B------:R-:W-:-:S02]  /*1940*/  IMAD.IADD R54, R137, 0x1, -R17 ;  /* 0x0000000189367824 */ /* 0x000fc400078e0a11 */
[----:B------:R-:W-:Y:S02]  /*1950*/  IMAD R5, R49, c[0x0][0x214], R0 ;  /* 0x0000850031057a24 */ /* 0x000fe400078e0200 */
[----:B------:R-:W-:Y:S01]  /*1960*/  IMAD R0, R9, c[0x0][0x218], RZ ;  /* 0x0000860009007a24 */ /* 0x000fe200078e02ff */
[----:B------:R-:W-:Y:S01]  /*1970*/  ISETP.GE.AND P1, PT, R54, 0x1, PT ;  /* 0x000000013600780c */ /* 0x000fe20003f26270 */
[----:B------:R-:W-:Y:S01]  /*1980*/  IMAD.IADD R11, R25, 0x1, R5 ;  /* 0x00000001190b7824 */ /* 0x000fe200078e0205 */
[----:B------:R-:W-:Y:S01]  /*1990*/  IADD3 R5, P0, R24, R2, RZ ;  /* 0x0000000218057210 */ /* 0x000fe20007f1e0ff */
[----:B------:R-:W-:Y:S02]  /*19a0*/  IMAD R0, R222, c[0x0][0x21c], R0 ;  /* 0x00008700de007a24 */ /* 0x000fe400078e0200 */
[----:B------:R-:W-:-:S03]  /*19b0*/  IMAD.IADD R14, R14, 0x1, -R8 ;  /* 0x000000010e0e7824 */ /* 0x000fc600078e0a08 */
[----:B------:R-:W-:Y:S02]  /*19c0*/  IADD3.X R0, R11, R3, R0, P0, !PT ;  /* 0x000000030b007210 */ /* 0x000fe400007fe400 */
[----:B------:R-:W-:Y:S02]  /*19d0*/  LEA R10, P0, R5, c[0x0][0x1f8], 0x1 ;  /* 0x00007e00050a7a11 */ /* 0x000fe400078008ff */
[----:B------:R-:W-:Y:S01]  /*19e0*/  LOP3.LUT R11, R13, 0x7fffffe, RZ, 0xc0, !PT ;  /* 0x07fffffe0d0b7812 */ /* 0x000fe200078ec0ff */
[----:B-1----:R-:W-:Y:S01]  /*19f0*/  @P1 IMAD.WIDE R8, R60, 0x2, R6 ;  /* 0x000000023c081825 */ /* 0x002fe200078e0206 */
[----:B------:R-:W-:Y:S01]  /*1a00*/  LEA.HI.X R0, R5, c[0x0][0x1fc], R0, 0x1, P0 ;  /* 0x00007f0005007a11 */ /* 0x000fe200000f0c00 */
[----:B------:R-:W-:Y:S01]  /*1a10*/  SHFL.IDX PT, R17, R10, RZ, 0x1c1f ;  /* 0x001c1fff0a117589 */ /* 0x000fe200000e0000 */
[----:B------:R-:W-:Y:S01]  /*1a20*/  ISETP.GT.AND P0, PT, R54, 0x20, PT ;  /* 0x000000203600780c */ /* 0x000fe20003f04270 */
[----:B------:R-:W-:Y:S02]  /*1a30*/  @P1 IMAD.WIDE R2, R190, 0x2, R6 ;  /* 0x00000002be021825 */ /* 0x000fe400078e0206 */
[----:B------:R1:W-:Y:S02]  /*1a40*/  @P1 LDGSTS.E.BYPASS.LTC128B.128 [R221+0x3100], [R8.64], !P6 ;  /* 0x0310000008dd1fae */ /* 0x0003e4000f101d46 */
[----:B------:R-:W-:-:S02]  /*1a50*/  IMAD.IADD R18, R12, 0x1, -R11 ;  /* 0x000000010c127824 */ /* 0x000fc400078e0a0b */
[----:B------:R2:W-:Y:S01]  /*1a60*/  @P1 LDGSTS.E.BYPASS.LTC128B.128 [R221+0x4100], [R2.64], !P5 ;  /* 0x0410000002dd1fae */ /* 0x0005e2000e901d46 */
[----:B------:R-:W-:Y:S02]  /*1a70*/  IMAD.SHL.U32 R5, R21, 0x40, RZ ;  /* 0x0000004015057824 */ /* 0x000fe400078e00ff */
[----:B------:R-:W-:Y:S01]  /*1a80*/  @P1 IMAD.WIDE R6, R189, 0x2, R6 ;  /* 0x00000002bd061825 */ /* 0x000fe200078e0206 */
[----:B------:R-:W-:Y:S02]  /*1a90*/  SHFL.IDX PT, R12, R0, RZ, 0x1c1f ;  /* 0x001c1fff000c7589 */ /* 0x000fe400000e0000 */
[----:B------:R-:W-:Y:S01]  /*1aa0*/  LOP3.LUT R5, R5, 0xc0, RZ, 0xc0, !PT ;  /* 0x000000c005057812 */ /* 0x000fe200078ec0ff */
[C---:B------:R-:W-:Y:S01]  /*1ab0*/  IMAD R18, R14.reuse, 0x8, R18 ;  /* 0x000000080e127824 */ /* 0x040fe200078e0212 */
[----:B------:R3:W-:Y:S04]  /*1ac0*/  SHFL.IDX PT, R11, R0, 0x1, 0x1c1f ;  /* 0x003c1f00000b7f89 */ /* 0x0007e800000e0000 */
[----:B------:R4:W-:Y:S04]  /*1ad0*/  @P1 LDGSTS.E.BYPASS.LTC128B.128 [R221+0x5100], [R6.64], !P4 ;  /* 0x0510000006dd1fae */ /* 0x0009e8000e101d46 */
[----:B------:R-:W-:Y:S01]  /*1ae0*/  SHFL.IDX PT, R10, R10, 0x1, 0x1c1f ;  /* 0x003c1f000a0a7f89 */ /* 0x000fe200000e0000 */
[----:B-1----:R-:W-:Y:S01]  /*1af0*/  SHF.L.U32 R8, R14, 0x3, RZ ;  /* 0x000000030e087819 */ /* 0x002fe200000006ff */
[----:B------:R-:W-:-:S02]  /*1b00*/  IMAD.SHL.U32 R9, R22, 0x8, RZ ;  /* 0x0000000816097824 */ /* 0x000fc400078e00ff */
[----:B--2---:R-:W-:Y:S01]  /*1b10*/  SHFL.IDX PT, R2, R16, 0x1, 0x1c1f ;  /* 0x003c1f0010027f89 */ /* 0x004fe200000e0000 */
[----:B------:R-:W-:Y:S02]  /*1b20*/  LOP3.LUT R8, R5, 0x8, R8, 0xf8, !PT ;  /* 0x0000000805087812 */ /* 0x000fe400078ef808 */
[----:B------:R-:W-:Y:S01]  /*1b30*/  SHF.R.U32.HI R5, RZ, 0x3, R5 ;  /* 0x00000003ff057819 */ /* 0x000fe20000011605 */
[----:B------:R-:W4:Y:S01]  /*1b40*/  SHFL.IDX PT, R3, R15, 0x1, 0x1c1f ;  /* 0x003c1f000f037f89 */ /* 0x000f2200000e0000 */
[----:B---3--:R-:W-:Y:S02]  /*1b50*/  SHF.R.S32.HI R0, RZ, 0x1, R13 ;  /* 0x00000001ff007819 */ /* 0x008fe4000001140d */
[----:B------:R-:W-:Y:S02]  /*1b60*/  LOP3.LUT R63, R8, R5, RZ, 0x3c, !PT ;  /* 0x00000005083f7212 */ /* 0x000fe400078e3cff */
[C---:B------:R-:W-:Y:S01]  /*1b70*/  LOP3.LUT P3, RZ, R0.reuse, 0x2, RZ, 0xc0, !PT ;  /* 0x0000000200ff7812 */ /* 0x040fe2000786c0ff */
[----:B------:R-:W-:-:S05]  /*1b80*/  IMAD.SHL.U32 R0, R0, 0x40, RZ ;  /* 0x0000004000007824 */ /* 0x000fca00078e00ff */
[----:B------:R-:W-:-:S04]  /*1b90*/  LOP3.LUT R0, R0, 0xc0, RZ, 0xc0, !PT ;  /* 0x000000c000007812 */ /* 0x000fc800078ec0ff */
[----:B------:R-:W-:Y:S02]  /*1ba0*/  LOP3.LUT R5, R0, 0x8, R9, 0xf8, !PT ;  /* 0x0000000800057812 */ /* 0x000fe400078ef809 */
[----:B------:R-:W-:-:S04]  /*1bb0*/  SHF.R.U32.HI R0, RZ, 0x3, R0 ;  /* 0x00000003ff007819 */ /* 0x000fc80000011600 */
[----:B------:R-:W-:Y:S01]  /*1bc0*/  LOP3.LUT R5, R5, R0, RZ, 0x3c, !PT ;  /* 0x0000000005057212 */ /* 0x000fe200078e3cff */
[----:B------:R-:W-:Y:S02]  /*1bd0*/  IMAD.SHL.U32 R0, R20, 0x20, RZ ;  /* 0x0000002014007824 */ /* 0x000fe400078e00ff */
[----:B----4-:R-:W-:-:S03]  /*1be0*/  @P0 IMAD.WIDE R6, R60, 0x2, R2 ;  /* 0x000000023c060825 */ /* 0x010fc600078e0202 */
[----:B------:R-:W-:Y:S01]  /*1bf0*/  LOP3.LUT R62, R0, 0xffffff00, RZ, 0xc0, !PT ;  /* 0xffffff00003e7812 */ /* 0x000fe200078ec0ff */
[--C-:B------:R-:W-:Y:S01]  /*1c00*/  @P0 IMAD.WIDE R8, R190, 0x2, R2.reuse ;  /* 0x00000002be080825 */ /* 0x100fe200078e0202 */
[----:B------:R1:W-:Y:S03]  /*1c10*/  @P0 LDGSTS.E.BYPASS.LTC128B.128 [R221+0x3900], [R6.64], !P6 ;  /* 0x0390000006dd0fae */ /* 0x0003e6000f101d46 */
[----:B------:R-:W-:Y:S01]  /*1c20*/  @P0 IMAD.WIDE R2, R189, 0x2, R2 ;  /* 0x00000002bd020825 */ /* 0x000fe200078e0202 */
[----:B------:R2:W-:Y:S03]  /*1c30*/  @P0 LDGSTS.E.BYPASS.LTC128B.128 [R221+0x4900], [R8.64], !P5 ;  /* 0x0490000008dd0fae */ /* 0x0005e6000e901d46 */
[----:B------:R-:W-:Y:S01]  /*1c40*/  IMAD.WIDE R14, R60, 0x2, RZ ;  /* 0x000000023c0e7825 */ /* 0x000fe200078e02ff */
[----:B------:R3:W-:Y:S03]  /*1c50*/  @P0 LDGSTS.E.BYPASS.LTC128B.128 [R221+0x5900], [R2.64], !P4 ;  /* 0x0590000002dd0fae */ /* 0x0007e6000e101d46 */
[----:B------:R-:W-:Y:S01]  /*1c60*/  IMAD R0, R23, 0x200, R62 ;  /* 0x0000020017007824 */ /* 0x000fe200078e023e */
[----:B------:R-:W0:Y:S01]  /*1c70*/  LDGDEPBAR ;  /* 0x00000000000079af */ /* 0x000e220000000000 */
[----:B------:R-:W-:-:S02]  /*1c80*/  IADD3 R58, P1, R17, R14, RZ ;  /* 0x0000000e113a7210 */ /* 0x000fc40007f3e0ff */
[----:B------:R-:W-:-:S03]  /*1c90*/  IMAD R0, R136, 0x20, R0 ;  /* 0x0000002088007824 */ /* 0x000fc600078e0200 */
[----:B------:R-:W-:Y:S01]  /*1ca0*/  IMAD.X R59, R12, 0x1, R15, P1 ;  /* 0x000000010c3b7824 */ /* 0x000fe200008e060f */
[----:B------:R-:W-:Y:S02]  /*1cb0*/  IADD3 R56, P1, R14, R10, RZ ;  /* 0x0000000a0e387210 */ /* 0x000fe40007f3e0ff */
[----:B------:R-:W-:-:S03]  /*1cc0*/  IADD3 R0, R63, R0, RZ ;  /* 0x000000003f007210 */ /* 0x000fc60007ffe0ff */
[----:B------:R-:W-:Y:S02]  /*1cd0*/  IMAD.X R57, R15, 0x1, R11, P1 ;  /* 0x000000010f397824 */ /* 0x000fe400008e060b */
[----:B------:R-:W-:Y:S02]  /*1ce0*/  IMAD.SHL.U32 R219, R0, 0x2, RZ ;  /* 0x0000000200db7824 */ /* 0x000fe400078e00ff */
[----:B-1----:R-:W-:-:S04]  /*1cf0*/  IMAD.WIDE R6, R190, 0x2, RZ ;  /* 0x00000002be067825 */ /* 0x002fc800078e02ff */
[----:B--2---:R-:W-:Y:S01]  /*1d00*/  IMAD.WIDE R8, R189, 0x2, RZ ;  /* 0x00000002bd087825 */ /* 0x004fe200078e02ff */
[----:B------:R-:W-:Y:S02]  /*1d10*/  IADD3 R52, P1, R17, R6, RZ ;  /* 0x0000000611347210 */ /* 0x000fe40007f3e0ff */
[----:B------:R-:W-:Y:S01]  /*1d20*/  IADD3 R50, P0, R6, R10, RZ ;  /* 0x0000000a06327210 */ /* 0x000fe20007f1e0ff */
[----:B------:R-:W-:-:S04]  /*1d30*/  DEPBAR.LE SB0, 0x1 ;  /* 0x000080400000791a */ /* 0x000fc80000000000 */
[----:B------:R-:W-:-:S04]  /*1d40*/  DEPBAR.LE SB0, 0x0 ;  /* 0x000080000000791a */ /* 0x000fc80000000000 */
[----:B------:R-:W-:Y:S01]  /*1d50*/  BAR.SYNC.DEFER_BLOCKING 0x0 ;  /* 0x0000000000007b1d */ /* 0x000fe20000010000 */
[----:B---3--:R-:W-:Y:S02]  /*1d60*/  IMAD.U32 R3, R18, 0x20, R5 ;  /* 0x0000002012037824 */ /* 0x008fe400078e0005 */
[C---:B------:R-:W-:Y:S01]  /*1d70*/  IMAD.X R53, R12.reuse, 0x1, R7, P1 ;  /* 0x000000010c357824 */ /* 0x040fe200008e0607 */
[----:B------:R-:W-:Y:S01]  /*1d80*/  IADD3 R48, P1, R17, R8, RZ ;  /* 0x0000000811307210 */ /* 0x000fe20007f3e0ff */
[----:B------:R-:W-:Y:S02]  /*1d90*/  IMAD.SHL.U32 R139, R3, 0x2, RZ ;  /* 0x00000002038b7824 */ /* 0x000fe400078e00ff */
[----:B------:R-:W-:Y:S02]  /*1da0*/  IMAD.MOV.U32 R2, RZ, RZ, 0x10 ;  /* 0x00000010ff027424 */ /* 0x000fe400078e00ff */
[----:B------:R-:W-:Y:S01]  /*1db0*/  IMAD.X R49, R12, 0x1, R9, P1 ;  /* 0x000000010c317824 */ /* 0x000fe200008e0609 */
[----:B------:R-:W-:Y:S01]  /*1dc0*/  ISETP.GE.AND P1, PT, R19, c[0x0][0x1d4], PT ;  /* 0x0000750013007a0c */ /* 0x000fe20003f26270 */
[----:B------:R-:W-:Y:S01]  /*1dd0*/  IMAD.X R51, R7, 0x1, R11, P0 ;  /* 0x0000000107337824 */ /* 0x000fe200000e060b */
[----:B------:R-:W-:Y:S01]  /*1de0*/  IADD3 R6, P0, R8, R10, RZ ;  /* 0x0000000a08067210 */ /* 0x000fe20007f1e0ff */
[----:B------:R-:W-:Y:S01]  /*1df0*/  IMAD R220, R4, 0x2, R219 ;  /* 0x0000000204dc7824 */ /* 0x000fe200078e02db */
[----:B------:R-:W-:-:S03]  /*1e00*/  SEL R2, R2, 0xfffffff0, !P3 ;  /* 0xfffffff002027807 */ /* 0x000fc60005800000 */
[----:B------:R-:W-:Y:S01]  /*1e10*/  IMAD.X R7, R9, 0x1, R11, P0 ;  /* 0x0000000109077824 */ /* 0x000fe200000e060b */
[----:B------:R-:W-:Y:S01]  /*1e20*/  ISETP.LT.OR P0, PT, R54, 0x1, P2 ;  /* 0x000000013600780c */ /* 0x000fe20001701670 */
[----:B------:R-:W-:Y:S01]  /*1e30*/  IMAD R0, R2, 0x2, R139 ;  /* 0x0000000202007824 */ /* 0x000fe200078e028b */
[C---:B------:R-:W-:Y:S01]  /*1e40*/  ISETP.LT.OR P2, PT, R54.reuse, 0x21, P2 ;  /* 0x000000213600780c */ /* 0x040fe20001741670 */
[----:B------:R-:W-:Y:S04]  /*1e50*/  LDSM.16.M88.4 R16, [R219+0x7100] ;  /* 0x00710000db10783b */ /* 0x000fe80000000200 */
[----:B------:R-:W1:Y:S04]  /*1e60*/  LDSM.16.M88.4 R36, [R139+0x3100] ;  /* 0x003100008b24783b */ /* 0x000e680000000200 */
[----:B------:R-:W2:Y:S04]  /*1e70*/  LDSM.16.M88.4 R20, [R219+0x6100] ;  /* 0x00610000db14783b */ /* 0x000ea80000000200 */
[----:B------:R-:W3:Y:S04]  /*1e80*/  LDSM.16.M88.4 R32, [R139+0x3500] ;  /* 0x003500008b20783b */ /* 0x000ee80000000200 */
[----:B------:R-:W4:Y:S04]  /*1e90*/  LDSM.16.M88.4 R28, [R139+0x3900] ;  /* 0x003900008b1c783b */ /* 0x000f280000000200 */
[----:B------:R-:W2:Y:S04]  /*1ea0*/  LDSM.16.M88.4 R24, [R139+0x3d00] ;  /* 0x003d00008b18783b */ /* 0x000ea80000000200 */
[----:B------:R-:W-:Y:S04]  /*1eb0*/  LDSM.16.M88.4 R40, [R0+0x3500] ;  /* 0x003500000028783b */ /* 0x000fe80000000200 */
[----:B------:R-:W3:Y:S04]  /*1ec0*/  LDSM.16.M88.4 R8, [R220+0x7100] ;  /* 0x00710000dc08783b */ /* 0x000ee80000000200 */
[----:B------:R-:W3:Y:S04]  /*1ed0*/  LDSM.16.M88.4 R44, [R0+0x3100] ;  /* 0x00310000002c783b */ /* 0x000ee80000000200 */
[----:B------:R-:W3:Y:S04]  /*1ee0*/  LDSM.16.M88.4 R64, [R0+0x3900] ;  /* 0x003900000040783b */ /* 0x000ee80000000200 */
[----:B------:R4:W3:Y:S04]  /*1ef0*/  LDSM.16.M88.4 R68, [R0+0x3d00] ;  /* 0x003d00000044783b */ /* 0x0008e80000000200 */
[----:B------:R-:W3:Y:S01]  /*1f00*/  LDSM.16.M88.4 R12, [R220+0x6100] ;  /* 0x00610000dc0c783b */ /* 0x000ee20000000200 */
[----:B-1----:R-:W-:Y:S03]  /*1f10*/  HMMA.16816.F32.BF16 R84, R16, R36, RZ ;  /* 0x000000241054723c */ /* 0x002fe600000418ff */
[----:B------:R-:W-:Y:S01]  /*1f20*/  @!PT LDS RZ, [RZ] ;  /* 0x00000000fffff984 */ /* 0x000fe20000000800 */
[----:B------:R-:W-:Y:S01]  /*1f30*/  @!PT LDS RZ, [RZ] ;  /* 0x00000000fffff984 */ /* 0x000fe20000000800 */
[----:B------:R-:W-:Y:S01]  /*1f40*/  @!PT LDS RZ, [RZ] ;  /* 0x00000000fffff984 */ /* 0x000fe20000000800 */
[----:B------:R1:W-:Y:S01]  /*1f50*/  LDGSTS.E.BYPASS.LTC128B.128 [R221+0x100], [R58.64], !P0 ;  /* 0x001000003add7fae */ /* 0x0003e2000c101d46 */
[----:B------:R-:W-:-:S02]  /*1f60*/  ISETP.LT.OR P0, PT, R54, 0x1, P1 ;  /* 0x000000013600780c */ /* 0x000fc40000f01670 */
[----:B------:R-:W-:Y:S02]  /*1f70*/  ISETP.LT.OR P1, PT, R54, 0x21, P1 ;  /* 0x000000213600780c */ /* 0x000fe40000f21670 */
[----:B------:R-:W-:Y:S08]  /*1f80*/  HMMA.16816.F32.BF16 R108, R16, R38, RZ ;  /* 0x00000026106c723c */ /* 0x000ff000000418ff */
[----:B--2---:R-:W-:Y:S01]  /*1f90*/  HMMA.16816.F32.BF16 R96, R20, R36, RZ ;  /* 0x000000241460723c */ /* 0x004fe200000418ff */
[----:B------:R2:W-:Y:S01]  /*1fa0*/  LDGSTS.E.BYPASS.LTC128B.128 [R221+0x1100], [R52.64], !P0 ;  /* 0x0110000034dd7fae */ /* 0x0005e2000c101d46 */
[----:B------:R-:W-:-:S02]  /*1fb0*/  ISETP.GE.AND P0, PT, R55, c[0x0][0x1d4], PT ;  /* 0x0000750037007a0c */ /* 0x000fc40003f06270 */
[----:B----4-:R-:W-:Y:S02]  /*1fc0*/  IADD3 R0, R139, 0x3100, RZ ;  /* 0x000031008b007810 */ /* 0x010fe40007ffe0ff */
[C---:B------:R-:W-:Y:S02]  /*1fd0*/  ISETP.LT.OR P3, PT, R54.reuse, 0x1, P0 ;  /* 0x000000013600780c */ /* 0x040fe40000761670 */
[----:B------:R-:W-:Y:S01]  /*1fe0*/  HMMA.16816.F32.BF16 R92, R20, R38, RZ ;  /* 0x00000026145c723c */ /* 0x000fe200000418ff */
[----:B------:R-:W-:Y:S01]  /*1ff0*/  ISETP.LT.OR P0, PT, R54, 0x21, P0 ;  /* 0x000000213600780c */ /* 0x000fe20000701670 */
[----:B------:R-:W-:Y:S02]  /*2000*/  IMAD R218, R2, 0x2, R0 ;  /* 0x0000000202da7824 */ /* 0x000fe400078e0200 */
[----:B------:R-:W-:-:S04]  /*2010*/  IMAD R0, R136, 0x20, R62 ;  /* 0x0000002088007824 */ /* 0x000fc800078e023e */
[----:B---3--:R-:W-:Y:S01]  /*2020*/  HMMA.16816.F32.BF16 R80, R16, R32, RZ ;  /* 0x000000201050723c */ /* 0x008fe200000418ff */
[----:B------:R-:W-:Y:S02]  /*2030*/  IMAD.IADD R0, R63, 0x1, R0 ;  /* 0x000000013f007824 */ /* 0x000fe400078e0200 */
[----:B------:R3:W-:Y:S01]  /*2040*/  LDGSTS.E.BYPASS.LTC128B.128 [R221+0x2100], [R48.64], !P3 ;  /* 0x0210000030dd7fae */ /* 0x0007e2000d901d46 */
[----:B------:R-:W-:-:S03]  /*2050*/  ISETP.GT.AND P3, PT, R231, 0x3f, PT ;  /* 0x0000003fe700780c */ /* 0x000fc60003f64270 */
[----:B------:R1:W-:Y:S01]  /*2060*/  LDGSTS.E.BYPASS.LTC128B.128 [R221+0x900], [R56.64], !P2 ;  /* 0x0090000038dd7fae */ /* 0x0003e2000d101d46 */
[----:B------:R-:W-:Y:S01]  /*2070*/  HMMA.16816.F32.BF16 R116, R16, R34, RZ ;  /* 0x000000221074723c */ /* 0x000fe200000418ff */
[----:B------:R-:W-:Y:S02]  /*2080*/  ISETP.GE.AND P2, PT, R61, 0x41, PT ;  /* 0x000000413d00780c */ /* 0x000fe40003f46270 */
[----:B------:R3:W-:Y:S04]  /*2090*/  LDGSTS.E.BYPASS.LTC128B.128 [R221+0x1900], [R50.64], !P1 ;  /* 0x0190000032dd7fae */ /* 0x0007e8000c901d46 */
[----:B------:R4:W-:Y:S01]  /*20a0*/  LDGSTS.E.BYPASS.LTC128B.128 [R221+0x2900], [R6.64], !P0 ;  /* 0x0290000006dd7fae */ /* 0x0009e2000c101d46 */
[C---:B------:R-:W-:Y:S03]  /*20b0*/  HMMA.16816.F32.BF16 R36, R20.reuse, R32, RZ ;  /* 0x000000201424723c */ /* 0x040fe600000418ff */
[----:B--2---:R-:W-:Y:S04]  /*20c0*/  LDSM.16.M88.4 R52, [R139+0x4500] ;  /* 0x004500008b34783b */ /* 0x004fe80000000200 */
[----:B------:R-:W0:Y:S01]  /*20d0*/  LDGDEPBAR ;  /* 0x00000000000079af */ /* 0x000e220000000000 */
[----:B------:R-:W-:Y:S08]  /*20e0*/  HMMA.16816.F32.BF16 R88, R20, R34, RZ ;  /* 0x000000221458723c */ /* 0x000ff000000418ff */
[C---:B------:R-:W-:Y:S01]  /*20f0*/  HMMA.16816.F32.BF16 R76, R16.reuse, R28, RZ ;  /* 0x0000001c104c723c */ /* 0x040fe200000418ff */
[----:B-1----:R-:W-:Y:S04]  /*2100*/  LDSM.16.M88.4 R56, [R139+0x4100] ;  /* 0x004100008b38783b */ /* 0x002fe80000000200 */
[----:B---3--:R-:W-:Y:S03]  /*2110*/  LDSM.16.M88.4 R48, [R218+0x1800] ;  /* 0x00180000da30783b */ /* 0x008fe60000000200 */
[----:B------:R-:W-:Y:S08]  /*2120*/  HMMA.16816.F32.BF16 R112, R16, R30, RZ ;  /* 0x0000001e1070723c */ /* 0x000ff000000418ff */
[C---:B------:R-:W-:Y:S08]  /*2130*/  HMMA.16816.F32.BF16 R32, R20.reuse, R28, RZ ;  /* 0x0000001c1420723c */ /* 0x040ff000000418ff */
[----:B------:R-:W-:Y:S08]  /*2140*/  HMMA.16816.F32.BF16 R104, R20, R30, RZ ;  /* 0x0000001e1468723c */ /* 0x000ff000000418ff */
[C---:B------:R-:W-:Y:S08]  /*2150*/  HMMA.16816.F32.BF16 R72, R16.reuse, R24, RZ ;  /* 0x000000181048723c */ /* 0x040ff000000418ff */
[----:B------:R-:W-:Y:S01]  /*2160*/  HMMA.16816.F32.BF16 R100, R16, R26, RZ ;  /* 0x0000001a1064723c */ /* 0x000fe200000418ff */
[----:B------:R-:W1:Y:S07]  /*2170*/  LDSM.16.M88.4 R16, [R219+0x9100] ;  /* 0x00910000db10783b */ /* 0x000e6e0000000200 */
[C---:B------:R-:W-:Y:S08]  /*2180*/  HMMA.16816.F32.BF16 R28, R20.reuse, R24, RZ ;  /* 0x00000018141c723c */ /* 0x040ff000000418ff */
[----:B------:R-:W-:Y:S01]  /*2190*/  HMMA.16816.F32.BF16 R24, R20, R26, RZ ;  /* 0x0000001a1418723c */ /* 0x000fe200000418ff */
[----:B------:R-:W-:Y:S07]  /*21a0*/  LDSM.16.M88.4 R20, [R139+0x4d00] ;  /* 0x004d00008b14783b */ /* 0x000fee0000000200 */
[C---:B------:R-:W-:Y:S08]  /*21b0*/  HMMA.16816.F32.BF16 R120, R8.reuse, R40, R80 ;  /* 0x000000280878723c */ /* 0x040ff00000041850 */
[C---:B------:R-:W-:Y:S08]  /*21c0*/  HMMA.16816.F32.BF16 R80, R8.reuse, R42, R116 ;  /* 0x0000002a0850723c */ /* 0x040ff00000041874 */
[C---:B------:R-:W-:Y:S08]  /*21d0*/  HMMA.16816.F32.BF16 R84, R8.reuse, R44, R84 ;  /* 0x0000002c0854723c */ /* 0x040ff00000041854 */
[C---:B------:R-:W-:Y:S08]  /*21e0*/  HMMA.16816.F32.BF16 R140, R8.reuse, R64, R76 ;  /* 0x00000040088c723c */ /* 0x040ff0000004184c */
[C---:B------:R-:W-:Y:S08]  /*21f0*/  HMMA.16816.F32.BF16 R132, R8.reuse, R68, R72 ;  /* 0x000000440884723c */ /* 0x040ff00000041848 */
[----:B------:R-:W-:Y:S08]  /*2200*/  HMMA.16816.F32.BF16 R108, R8, R46, R108 ;  /* 0x0000002e086c723c */ /* 0x000ff0000004186c */
[C---:B------:R-:W-:Y:S08]  /*2210*/  HMMA.16816.F32.BF16 R96, R12.reuse, R44, R96 ;  /* 0x0000002c0c60723c */ /* 0x040ff00000041860 */
[C---:B------:R-:W-:Y:S01]  /*2220*/  HMMA.16816.F32.BF16 R116, R12.reuse, R40, R36 ;  /* 0x000000280c74723c */ /* 0x040fe20000041824 */
[----:B------:R-:W2:Y:S07]  /*2230*/  LDSM.16.M88.4 R36, [R139+0x4900] ;  /* 0x004900008b24783b */ /* 0x000eae0000000200 */
[C---:B------:R-:W-:Y:S01]  /*2240*/  HMMA.16816.F32.BF16 R124, R12.reuse, R64, R32 ;  /* 0x000000400c7c723c */ /* 0x040fe20000041820 */
[----:B------:R-:W-:Y:S07]  /*2250*/  LDSM.16.M88.4 R32, [R218+0x1000] ;  /* 0x00100000da20783b */ /* 0x000fee0000000200 */
[C---:B------:R-:W-:Y:S01]  /*2260*/  HMMA.16816.F32.BF16 R128, R12.reuse, R68, R28 ;  /* 0x000000440c80723c */ /* 0x040fe2000004181c */
[----:B------:R-:W-:Y:S07]  /*2270*/  LDSM.16.M88.4 R28, [R218+0x1400] ;  /* 0x00140000da1c783b */ /* 0x000fee0000000200 */
[C---:B------:R-:W-:Y:S08]  /*2280*/  HMMA.16816.F32.BF16 R44, R12.reuse, R46, R92 ;  /* 0x0000002e0c2c723c */ /* 0x040ff0000004185c */
[C---:B------:R-:W-:Y:S08]  /*2290*/  HMMA.16816.F32.BF16 R40, R12.reuse, R42, R88 ;  /* 0x0000002a0c28723c */ /* 0x040ff00000041858 */
[C---:B------:R-:W-:Y:S08]  /*22a0*/  HMMA.16816.F32.BF16 R72, R12.reuse, R66, R104 ;  /* 0x000000420c48723c */ /* 0x040ff00000041868 */
[----:B------:R-:W-:Y:S01]  /*22b0*/  HMMA.16816.F32.BF16 R76, R12, R70, R24 ;  /* 0x000000460c4c723c */ /* 0x000fe20000041818 */
[----:B------:R-:W3:Y:S04]  /*22c0*/  LDSM.16.M88.4 R12, [R219+0x8100] ;  /* 0x00810000db0c783b */ /* 0x000ee80000000200 */
[----:B------:R-:W2:Y:S03]  /*22d0*/  LDSM.16.M88.4 R24, [R220+0x8100] ;  /* 0x00810000dc18783b */ /* 0x000ea60000000200 */
[C---:B------:R-:W-:Y:S01]  /*22e0*/  HMMA.16816.F32.BF16 R112, R8.reuse, R66, R112 ;  /* 0x000000420870723c */ /* 0x040fe20000041870 */
[----:B------:R-:W-:Y:S07]  /*22f0*/  LDSM.16.M88.4 R64, [R218+0x1c00] ;  /* 0x001c0000da40783b */ /* 0x000fee0000000200 */
[----:B------:R-:W-:Y:S01]  /*2300*/  HMMA.16816.F32.BF16 R100, R8, R70, R100 ;  /* 0x000000460864723c */ /* 0x000fe20000041864 */
[----:B------:R-:W3:Y:S07]  /*2310*/  LDSM.16.M88.4 R8, [R220+0x9100] ;  /* 0x00910000dc08783b */ /* 0x000eee0000000200 */
[C---:B-1----:R-:W-:Y:S08]  /*2320*/  HMMA.16816.F32.BF16 R92, R16.reuse, R56, R84 ;  /* 0x00000038105c723c */ /* 0x042ff00000041854 */
[C---:B------:R-:W-:Y:S08]  /*2330*/  HMMA.16816.F32.BF16 R88, R16.reuse, R58, R108 ;  /* 0x0000003a1058723c */ /* 0x040ff0000004186c */
[C---:B------:R-:W-:Y:S08]  /*2340*/  HMMA.16816.F32.BF16 R84, R16.reuse, R52, R120 ;  /* 0x000000341054723c */ /* 0x040ff00000041878 */
[C---:B------:R-:W-:Y:S08]  /*2350*/  HMMA.16816.F32.BF16 R80, R16.reuse, R54, R80 ;  /* 0x000000361050723c */ /* 0x040ff00000041850 */
[C---:B--2---:R-:W-:Y:S08]  /*2360*/  HMMA.16816.F32.BF16 R104, R16.reuse, R36, R140 ;  /* 0x000000241068723c */ /* 0x044ff0000004188c */
[C---:B------:R-:W-:Y:S08]  /*2370*/  HMMA.16816.F32.BF16 R108, R16.reuse, R20, R132 ;  /* 0x00000014106c723c */ /* 0x040ff00000041884 */
[C---:B------:R-:W-:Y:S08]  /*2380*/  HMMA.16816.F32.BF16 R112, R16.reuse, R38, R112 ;  /* 0x000000261070723c */ /* 0x040ff00000041870 */
[----:B------:R-:W-:Y:S08]  /*2390*/  HMMA.16816.F32.BF16 R100, R16, R22, R100 ;  /* 0x000000161064723c */ /* 0x000ff00000041864 */
[C---:B---3--:R-:W-:Y:S08]  /*23a0*/  HMMA.16816.F32.BF16 R96, R12.reuse, R56, R96 ;  /* 0x000000380c60723c */ /* 0x048ff00000041860 */
[C---:B------:R-:W-:Y:S08]  /*23b0*/  HMMA.16816.F32.BF16 R56, R12.reuse, R58, R44 ;  /* 0x0000003a0c38723c */ /* 0x040ff0000004182c */
[C---:B------:R-:W-:Y:S08]  /*23c0*/  HMMA.16816.F32.BF16 R16, R12.reuse, R36, R124 ;  /* 0x000000240c10723c */ /* 0x040ff0000004187c */
[C---:B------:R-:W-:Y:S08]  /*23d0*/  HMMA.16816.F32.BF16 R44, R12.reuse, R52, R116 ;  /* 0x000000340c2c723c */ /* 0x040ff00000041874 */
[C---:B------:R-:W-:Y:S01]  /*23e0*/  HMMA.16816.F32.BF16 R40, R12.reuse, R54, R40 ;  /* 0x000000360c28723c */ /* 0x040fe20000041828 */
[----:B------:R-:W-:Y:S07]  /*23f0*/  LDSM.16.M88.4 R52, [R139+0x5100] ;  /* 0x005100008b34783b */ /* 0x000fee0000000200 */
[C---:B------:R-:W-:Y:S01]  /*2400*/  HMMA.16816.F32.BF16 R68, R12.reuse, R38, R72 ;  /* 0x000000260c44723c */ /* 0x040fe20000041848 */
[----:B------:R-:W-:Y:S07]  /*2410*/  LDSM.16.M88.4 R36, [R139+0x5d00] ;  /* 0x005d00008b24783b */ /* 0x000fee0000000200 */
[C---:B------:R-:W-:Y:S08]  /*2420*/  HMMA.16816.F32.BF16 R72, R12.reuse, R20, R128 ;  /* 0x000000140c48723c */ /* 0x040ff00000041880 */
[----:B------:R-:W-:Y:S01]  /*2430*/  HMMA.16816.F32.BF16 R76, R12, R22, R76 ;  /* 0x000000160c4c723c */ /* 0x000fe2000004184c */
[----:B------:R-:W1:Y:S04]  /*2440*/  LDSM.16.M88.4 R20, [R219+0xb100] ;  /* 0x00b10000db14783b */ /* 0x000e680000000200 */
[----:B------:R-:W-:Y:S03]  /*2450*/  LDSM.16.M88.4 R12, [R220+0xa100] ;  /* 0x00a10000dc0c783b */ /* 0x000fe60000000200 */
[C---:B------:R-:W-:Y:S08]  /*2460*/  HMMA.16816.F32.BF16 R124, R24.reuse, R34, R56 ;  /* 0x00000022187c723c */ /* 0x040ff00000041838 */
[C---:B------:R-:W-:Y:S01]  /*2470*/  HMMA.16816.F32.BF16 R116, R24.reuse, R48, R16 ;  /* 0x000000301874723c */ /* 0x040fe20000041810 */
[----:B------:R-:W2:Y:S07]  /*2480*/  LDSM.16.M88.4 R16, [R219+0xa100] ;  /* 0x00a10000db10783b */ /* 0x000eae0000000200 */
[C---:B------:R-:W-:Y:S01]  /*2490*/  HMMA.16816.F32.BF16 R56, R24.reuse, R28, R44 ;  /* 0x0000001c1838723c */ /* 0x040fe2000004182c */
[----:B------:R-:W3:Y:S07]  /*24a0*/  LDSM.16.M88.4 R44, [R139+0x5500] ;  /* 0x005500008b2c783b */ /* 0x000eee0000000200 */
[----:B------:R-:W-:Y:S01]  /*24b0*/  HMMA.16816.F32.BF16 R120, R24, R30, R40 ;  /* 0x0000001e1878723c */ /* 0x000fe20000041828 */
[----:B------:R-:W1:Y:S07]  /*24c0*/  LDSM.16.M88.4 R40, [R139+0x5900] ;  /* 0x005900008b28783b */ /* 0x000e6e0000000200 */
[C---:B------:R-:W-:Y:S08]  /*24d0*/  HMMA.16816.F32.BF16 R92, R8.reuse, R32, R92 ;  /* 0x00000020085c723c */ /* 0x040ff0000004185c */
[----:B------:R-:W-:Y:S08]  /*24e0*/  HMMA.16816.F32.BF16 R148, R8, R34, R88 ;  /* 0x000000220894723c */ /* 0x000ff00000041858 */
[----:B------:R-:W-:Y:S01]  /*24f0*/  HMMA.16816.F32.BF16 R128, R24, R32, R96 ;  /* 0x000000201880723c */ /* 0x000fe20000041860 */
[----:B------:R-:W-:Y:S07]  /*2500*/  LDSM.16.M88.4 R32, [R218+0x2400] ;  /* 0x00240000da20783b */ /* 0x000fee0000000200 */
[C---:B------:R-:W-:Y:S08]  /*2510*/  HMMA.16816.F32.BF16 R144, R8.reuse, R28, R84 ;  /* 0x0000001c0890723c */ /* 0x040ff00000041854 */
[C---:B------:R-:W-:Y:S01]  /*2520*/  HMMA.16816.F32.BF16 R140, R8.reuse, R30, R80 ;  /* 0x0000001e088c723c */ /* 0x040fe20000041850 */
[----:B------:R-:W-:Y:S07]  /*2530*/  LDSM.16.M88.4 R28, [R218+0x2800] ;  /* 0x00280000da1c783b */ /* 0x000fee0000000200 */
[C---:B------:R-:W-:Y:S08]  /*2540*/  HMMA.16816.F32.BF16 R88, R8.reuse, R48, R104 ;  /* 0x000000300858723c */ /* 0x040ff00000041868 */
[C---:B------:R-:W-:Y:S08]  /*2550*/  HMMA.16816.F32.BF16 R84, R8.reuse, R50, R112 ;  /* 0x000000320854723c */ /* 0x040ff00000041870 */
[C---:B------:R-:W-:Y:S08]  /*2560*/  HMMA.16816.F32.BF16 R80, R8.reuse, R64, R108 ;  /* 0x000000400850723c */ /* 0x040ff0000004186c */
[----:B------:R-:W-:Y:S01]  /*2570*/  HMMA.16816.F32.BF16 R132, R8, R66, R100 ;  /* 0x000000420884723c */ /* 0x000fe20000041864 */
[----:B------:R-:W-:Y:S07]  /*2580*/  LDSM.16.M88.4 R8, [R220+0xb100] ;  /* 0x00b10000dc08783b */ /* 0x000fee0000000200 */
[C---:B------:R-:W-:Y:S01]  /*2590*/  HMMA.16816.F32.BF16 R112, R24.reuse, R50, R68 ;  /* 0x000000321870723c */ /* 0x040fe20000041844 */
[----:B------:R-:W3:Y:S07]  /*25a0*/  LDSM.16.M88.4 R48, [R218+0x2000] ;  /* 0x00200000da30783b */ /* 0x000eee0000000200 */
[C---:B------:R-:W-:Y:S08]  /*25b0*/  HMMA.16816.F32.BF16 R108, R24.reuse, R64, R72 ;  /* 0x00000040186c723c */ /* 0x040ff00000041848 */
[----:B------:R-:W-:Y:S01]  /*25c0*/  HMMA.16816.F32.BF16 R76, R24, R66, R76 ;  /* 0x00000042184c723c */ /* 0x000fe2000004184c */
[----:B------:R-:W4:Y:S01]  /*25d0*/  LDSM.16.M88.4 R24, [R218+0x2c00] ;  /* 0x002c0000da18783b */ /* 0x000f220000000200 */
[----:B------:R-:W-:-:S06]  /*25e0*/  DEPBAR.LE SB0, 0x0 ;  /* 0x000080000000791a */ /* 0x000fcc0000000000 */
[C---:B-1----:R-:W-:Y:S08]  /*25f0*/  HMMA.16816.F32.BF16 R104, R20.reuse, R52, R92 ;  /* 0x000000341468723c */ /* 0x042ff0000004185c */
[----:B------:R-:W-:Y:S08]  /*2600*/  HMMA.16816.F32.BF16 R100, R20, R54, R148 ;  /* 0x000000361464723c */ /* 0x000ff00000041894 */
[C---:B--2---:R-:W-:Y:S08]  /*2610*/  HMMA.16816.F32.BF16 R68, R16.reuse, R52, R128 ;  /* 0x000000341044723c */ /* 0x044ff00000041880 */
[----:B------:R-:W-:Y:S08]  /*2620*/  HMMA.16816.F32.BF16 R64, R16, R54, R124 ;  /* 0x000000361040723c */ /* 0x000ff0000004187c */
[C---:B---3--:R-:W-:Y:S08]  /*2630*/  HMMA.16816.F32.BF16 R96, R20.reuse, R44, R144 ;  /* 0x0000002c1460723c */ /* 0x048ff00000041890 */
[----:B------:R-:W-:Y:S08]  /*2640*/  HMMA.16816.F32.BF16 R92, R20, R46, R140 ;  /* 0x0000002e145c723c */ /* 0x000ff0000004188c */
[C---:B------:R-:W-:Y:S08]  /*2650*/  HMMA.16816.F32.BF16 R56, R16.reuse, R44, R56 ;  /* 0x0000002c1038723c */ /* 0x040ff00000041838 */
[----:B------:R-:W-:Y:S08]  /*2660*/  HMMA.16816.F32.BF16 R52, R16, R46, R120 ;  /* 0x0000002e1034723c */ /* 0x000ff00000041878 */
[C---:B------:R-:W-:Y:S08]  /*2670*/  HMMA.16816.F32.BF16 R88, R20.reuse, R40, R88 ;  /* 0x000000281458723c */ /* 0x040ff00000041858 */
[----:B------:R-:W-:Y:S08]  /*2680*/  HMMA.16816.F32.BF16 R84, R20, R42, R84 ;  /* 0x0000002a1454723c */ /* 0x000ff00000041854 */
[----:B------:R-:W-:Y:S08]  /*2690*/  HMMA.16816.F32.BF16 R44, R16, R40, R116 ;  /* 0x00000028102c723c */ /* 0x000ff00000041874 */
[C---:B------:R-:W-:Y:S08]  /*26a0*/  HMMA.16816.F32.BF16 R80, R20.reuse, R36, R80 ;  /* 0x000000241450723c */ /* 0x040ff00000041850 */
[----:B------:R-:W-:Y:S08]  /*26b0*/  HMMA.16816.F32.BF16 R72, R20, R38, R132 ;  /* 0x000000261448723c */ /* 0x000ff00000041884 */
[C---:B------:R-:W-:Y:S08]  /*26c0*/  HMMA.16816.F32.BF16 R40, R16.reuse, R42, R112 ;  /* 0x0000002a1028723c */ /* 0x040ff00000041870 */
[C---:B------:R-:W-:Y:S08]  /*26d0*/  HMMA.16816.F32.BF16 R20, R16.reuse, R36, R108 ;  /* 0x000000241014723c */ /* 0x040ff0000004186c */
[----:B------:R-:W-:Y:S08]  /*26e0*/  HMMA.16816.F32.BF16 R16, R16, R38, R76 ;  /* 0x000000261010723c */ /* 0x000ff0000004184c */
[C---:B------:R-:W-:Y:S08]  /*26f0*/  HMMA.16816.F32.BF16 R104, R8.reuse, R48, R104 ;  /* 0x000000300868723c */ /* 0x040ff00000041868 */
[----:B------:R-:W-:Y:S08]  /*2700*/  HMMA.16816.F32.BF16 R100, R8, R50, R100 ;  /* 0x000000320864723c */ /* 0x000ff00000041864 */
[C---:B------:R-:W-:Y:S08]  /*2710*/  HMMA.16816.F32.BF16 R68, R12.reuse, R48, R68 ;  /* 0x000000300c44723c */ /* 0x040ff00000041844 */
[----:B------:R-:W-:Y:S08]  /*2720*/  HMMA.16816.F32.BF16 R76, R12, R50, R64 ;  /* 0x000000320c4c723c */ /* 0x000ff00000041840 */
[----:B----4-:R-:W-:Y:S08]  /*2730*/  HMMA.16816.F32.BF16 R108, R8, R26, R72 ;  /* 0x0000001a086c723c */ /* 0x010ff00000041848 */
[----:B------:R-:W-:Y:S08]  /*2740*/  HMMA.16816.F32.BF16 R48, R12, R30, R40 ;  /* 0x0000001e0c30723c */ /* 0x000ff00000041828 */
[----:B------:R-:W-:Y:S08]  /*2750*/  HMMA.16816.F32.BF16 R80, R8, R24, R80 ;  /* 0x000000180850723c */ /* 0x000ff00000041850 */
[C---:B------:R-:W-:Y:S08]  /*2760*/  HMMA.16816.F32.BF16 R72, R12.reuse, R32, R56 ;  /* 0x000000200c48723c */ /* 0x040ff00000041838 */
[----:B------:R-:W-:Y:S08]  /*2770*/  HMMA.16816.F32.BF16 R40, R12, R24, R20 ;  /* 0x000000180c28723c */ /* 0x000ff00000041814 */
[C---:B------:R-:W-:Y:S08]  /*2780*/  HMMA.16816.F32.BF16 R96, R8.reuse, R32, R96 ;  /* 0x000000200860723c */ /* 0x040ff00000041860 */
[C---:B------:R-:W-:Y:S08]  /*2790*/  HMMA.16816.F32.BF16 R92, R8.reuse, R34, R92 ;  /* 0x00000022085c723c */ /* 0x040ff0000004185c */
[C---:B------:R-:W-:Y:S08]  /*27a0*/  HMMA.16816.F32.BF16 R88, R8.reuse, R28, R88 ;  /* 0x0000001c0858723c */ /* 0x040ff00000041858 */
[----:B------:R-:W-:Y:S08]  /*27b0*/  HMMA.16816.F32.BF16 R84, R8, R30, R84 ;  /* 0x0000001e0854723c */ /* 0x000ff00000041854 */
[C---:B------:R-:W-:Y:S08]  /*27c0*/  HMMA.16816.F32.BF16 R64, R12.reuse, R34, R52 ;  /* 0x000000220c40723c */ /* 0x040ff00000041834 */
[C---:B------:R-:W-:Y:S08]  /*27d0*/  HMMA.16816.F32.BF16 R56, R12.reuse, R28, R44 ;  /* 0x0000001c0c38723c */ /* 0x040ff0000004182c */
[----:B------:R-:W-:Y:S01]  /*27e0*/  HMMA.16816.F32.BF16 R24, R12, R26, R16 ;  /* 0x0000001a0c18723c */ /* 0x000fe20000041810 */
[----:B------:R-:W-:Y:S06]  /*27f0*/  BAR.SYNC.DEFER_BLOCKING 0x0 ;  /* 0x0000000000007b1d */ /* 0x000fec0000010000 */
[----:B------:R-:W-:Y:S05]  /*2800*/  @!P2 BRA `(.L_x_31) ;  /* 0x000004300000a947 */ /* 0x000fea0003800000 */
[----:B------:R-:W-:Y:S01]  /*2810*/  ISETP.NE.AND P1, PT, R162, 0x1, PT ;  /* 0x00000001a200780c */ /* 0x000fe20003f25270 */
[----:B------:R-:W-:-:S02]  /*2820*/  IMAD R3, R159, 0x40, R251 ;  /* 0x000000409f037824 */ /* 0x000fc400078e02fb */
[----:B------:R-:W-:-:S03]  /*2830*/  IMAD.MOV.U32 R222, RZ, RZ, RZ ;  /* 0x000000ffffde7224 */ /* 0x000fc600078e00ff */
[----:B------:R-:W-:-:S05]  /*2840*/  IADD3 R3, R3, -0x80, R231 ;  /* 0xffffff8003037810 */ /* 0x000fca0007ffe0e7 */
[----:B------:R-:W-:Y:S02]  /*2850*/  IMAD.MOV.U32 R2, RZ, RZ, R3 ;  /* 0x000000ffff027224 */ /* 0x000fe400078e0003 */
[----:B------:R-:W-:-:S05]  /*2860*/  @P1 IMAD.HI.U32 R5, R3, c[0x0][0x2bc], RZ ;  /* 0x0000af0003051a27 */ /* 0x000fca00078e00ff */
[----:B------:R-:W-:-:S04]  /*2870*/  @P1 SHF.R.U32.HI R2, RZ, c[0x0][0x2c0], R5 ;  /* 0x0000b000ff021a19 */ /* 0x000fc80000011605 */
[----:B------:R-:W-:-:S04]  /*2880*/  @!P3 IADD3 R5, P0, R2, R160, RZ ;  /* 0x000000a00205b210 */ /* 0x000fc80007f1e0ff */
[----:B------:R-:W-:Y:S02]  /*2890*/  @!P3 LEA.HI.X.SX32 R7, R2, R158, 0x1, P0 ;  /* 0x0000009e0207b211 */ /* 0x000fe400000f0eff */
[----:B------:R-:W-:-:S04]  /*28a0*/  @!P3 LEA R6, P0, R5, c[0x0][0x2a0], 0x2 ;  /* 0x0000a8000506ba11 */ /* 0x000fc800078010ff */
[----:B------:R-:W-:-:S05]  /*28b0*/  @!P3 LEA.HI.X R7, R5, c[0x0][0x2a4], R7, 0x2, P0 ;  /* 0x0000a9000507ba11 */ /* 0x000fca00000f1407 */
[----:B------:R1:W2:Y:S01]  /*28c0*/  @!P3 LDG.E R222, [R6.64] ;  /* 0x0000000606deb981 */ /* 0x0002a2000c1e1900 */
[----:B------:R-:W-:Y:S01]  /*28d0*/  IMAD.MOV R2, RZ, RZ, -R2 ;  /* 0x000000ffff027224 */ /* 0x000fe200078e0a02 */
[----:B------:R-:W-:Y:S01]  /*28e0*/  SEL R22, RZ, 0x10, P6 ;  /* 0x00000010ff167807 */ /* 0x000fe20003000000 */
[----:B------:R-:W-:Y:S01]  /*28f0*/  IMAD.SHL.U32 R8, R60, 0x2, RZ ;  /* 0x000000023c087824 */ /* 0x000fe200078e00ff */
[----:B------:R-:W-:Y:S01]  /*2900*/  SEL R21, RZ, 0x10, P5 ;  /* 0x00000010ff157807 */ /* 0x000fe20002800000 */
[----:B------:R-:W-:Y:S01]  /*2910*/  IMAD R223, R2, c[0x0][0x2b8], R3 ;  /* 0x0000ae0002df7a24 */ /* 0x000fe200078e0203 */
[----:B------:R-:W-:Y:S01]  /*2920*/  SHF.L.U64.HI R9, R60, 0x1, R155 ;  /* 0x000000013c097819 */ /* 0x000fe2000001029b */
[----:B------:R-:W-:Y:S01]  /*2930*/  IMAD.SHL.U32 R16, R190, 0x2, RZ ;  /* 0x00000002be107824 */ /* 0x000fe200078e00ff */
[----:B------:R-:W-:Y:S01]  /*2940*/  SEL R20, RZ, 0x10, P4 ;  /* 0x00000010ff147807 */ /* 0x000fe20002000000 */
[----:B------:R-:W-:Y:S01]  /*2950*/  IMAD.SHL.U32 R17, R189, 0x2, RZ ;  /* 0x00000002bd117824 */ /* 0x000fe200078e00ff */
[----:B------:R-:W-:-:S02]  /*2960*/  SHF.R.S32.HI R2, RZ, 0x1f, R223 ;  /* 0x0000001fff027819 */ /* 0x000fc400000114df */
[----:B------:R-:W-:Y:S02]  /*2970*/  SHF.L.U64.HI R18, R190, 0x1, R154 ;  /* 0x00000001be127819 */ /* 0x000fe4000001029a */
[----:B------:R-:W-:Y:S01]  /*2980*/  SHF.L.U64.HI R19, R189, 0x1, R152 ;  /* 0x00000001bd137819 */ /* 0x000fe20000010298 */
[----:B------:R-:W-:Y:S02]  /*2990*/  IMAD R5, R2, c[0x0][0x1e0], RZ ;  /* 0x0000780002057a24 */ /* 0x000fe400078e02ff */
[----:B------:R-:W-:-:S04]  /*29a0*/  IMAD.WIDE.U32 R2, R223, c[0x0][0x1e0], RZ ;  /* 0x00007800df027a25 */ /* 0x000fc800078e00ff */
[----:B------:R-:W-:-:S04]  /*29b0*/  IMAD R5, R223, c[0x0][0x1e4], R5 ;  /* 0x00007900df057a24 */ /* 0x000fc800078e0205 */
[----:B------:R-:W-:Y:S01]  /*29c0*/  IMAD.IADD R3, R3, 0x1, R5 ;  /* 0x0000000103037824 */ /* 0x000fe200078e0205 */
[----:B-1----:R-:W-:-:S04]  /*29d0*/  IADD3 R6, -R22, 0x10, RZ ;  /* 0x0000001016067810 */ /* 0x002fc80007ffe1ff */
[----:B------:R-:W-:Y:S02]  /*29e0*/  LOP3.LUT R6, R6, 0xf, RZ, 0xc0, !PT ;  /* 0x0000000f06067812 */ /* 0x000fe400078ec0ff */
[----:B--2---:R-:W-:Y:S01]  /*29f0*/  SHF.R.S32.HI R5, RZ, 0x1f, R222 ;  /* 0x0000001fff057819 */ /* 0x004fe200000114de */
[----:B------:R-:W-:-:S04]  /*2a00*/  IMAD.WIDE.U32 R2, R222, c[0x0][0x1f0], R2 ;  /* 0x00007c00de027a25 */ /* 0x000fc800078e0002 */
[----:B------:R-:W-:Y:S01]  /*2a10*/  IMAD R5, R5, c[0x0][0x1f0], RZ ;  /* 0x00007c0005057a24 */ /* 0x000fe200078e02ff */
[----:B------:R-:W-:-:S03]  /*2a20*/  IADD3 R2, P0, R156, R2, RZ ;  /* 0x000000029c027210 */ /* 0x000fc60007f1e0ff */
[----:B------:R-:W-:-:S05]  /*2a30*/  IMAD R5, R222, c[0x0][0x1f4], R5 ;  /* 0x00007d00de057a24 */ /* 0x000fca00078e0205 */
[----:B------:R-:W-:Y:S02]  /*2a40*/  IADD3.X R3, R252, R3, R5, P0, !PT ;  /* 0x00000003fc037210 */ /* 0x000fe400007fe405 */
[----:B------:R-:W-:-:S04]  /*2a50*/  LEA R7, P0, R2, c[0x0][0x1c8], 0x1 ;  /* 0x0000720002077a11 */ /* 0x000fc800078008ff */
[----:B------:R-:W-:Y:S02]  /*2a60*/  LEA.HI.X R5, R2, c[0x0][0x1cc], R3, 0x1, P0 ;  /* 0x0000730002057a11 */ /* 0x000fe400000f0c03 */
[----:B------:R-:W1:Y:S04]  /*2a70*/  SHFL.IDX PT, R2, R7, 0x1, 0x1c1f ;  /* 0x003c1f0007027f89 */ /* 0x000e6800000e0000 */
[----:B------:R-:W2:Y:S01]  /*2a80*/  SHFL.IDX PT, R3, R5, 0x1, 0x1c1f ;  /* 0x003c1f0005037f89 */ /* 0x000ea200000e0000 */
[----:B-1----:R-:W-:Y:S02]  /*2a90*/  IADD3 R14, P1, P0, R6, R2, R8 ;  /* 0x00000002060e7210 */ /* 0x002fe4000783e008 */
[----:B------:R-:W-:Y:S02]  /*2aa0*/  IADD3 R6, -R21, 0x10, RZ ;  /* 0x0000001015067810 */ /* 0x000fe40007ffe1ff */
[----:B--2---:R-:W-:-:S02]  /*2ab0*/  IADD3.X R15, RZ, R3, R9, P1, P0 ;  /* 0x00000003ff0f7210 */ /* 0x004fc40000fe0409 */
[----:B------:R-:W-:-:S04]  /*2ac0*/  LOP3.LUT R6, R6, 0xf, RZ, 0xc0, !PT ;  /* 0x0000000f06067812 */ /* 0x000fc800078ec0ff */
[----:B------:R-:W-:Y:S02]  /*2ad0*/  IADD3 R12, P1, P0, R6, R2, R16 ;  /* 0x00000002060c7210 */ /* 0x000fe4000783e010 */
[----:B------:R-:W-:Y:S02]  /*2ae0*/  IADD3 R6, -R20, 0x10, RZ ;  /* 0x0000001014067810 */ /* 0x000fe40007ffe1ff */
[----:B------:R-:W-:Y:S02]  /*2af0*/  IADD3.X R13, RZ, R3, R18, P1, P0 ;  /* 0x00000003ff0d7210 */ /* 0x000fe40000fe0412 */
[----:B------:R-:W-:-:S04]  /*2b00*/  LOP3.LUT R6, R6, 0xf, RZ, 0xc0, !PT ;  /* 0x0000000f06067812 */ /* 0x000fc800078ec0ff */
[----:B------:R-:W-:Y:S02]  /*2b10*/  IADD3 R10, P1, P0, R6, R2, R17 ;  /* 0x00000002060a7210 */ /* 0x000fe4000783e011 */
[----:B------:R-:W1:Y:S02]  /*2b20*/  SHFL.IDX PT, R2, R7, RZ, 0x1c1f ;  /* 0x001c1fff07027589 */ /* 0x000e6400000e0000 */
[----:B------:R-:W-:Y:S02]  /*2b30*/  IADD3.X R11, RZ, R3, R19, P1, P0 ;  /* 0x00000003ff0b7210 */ /* 0x000fe40000fe0413 */
[----:B------:R-:W2:Y:S01]  /*2b40*/  SHFL.IDX PT, R3, R5, RZ, 0x1c1f ;  /* 0x001c1fff05037589 */ /* 0x000ea200000e0000 */
[----:B-1----:R-:W-:-:S05]  /*2b50*/  IADD3 R8, P0, R2, R8, RZ ;  /* 0x0000000802087210 */ /* 0x002fca0007f1e0ff */
[----:B--2---:R-:W-:Y:S01]  /*2b60*/  IMAD.X R9, R3, 0x1, R9, P0 ;  /* 0x0000000103097824 */ /* 0x004fe200000e0609 */
[----:B------:R-:W-:-:S04]  /*2b70*/  IADD3 R6, P0, R2, R16, RZ ;  /* 0x0000001002067210 */ /* 0x000fc80007f1e0ff */
[----:B------:R1:W-:Y:S01]  /*2b80*/  LDGSTS.E.BYPASS.LTC128B.128 [R221+0x3100], [R8.64], !P6 ;  /* 0x0310000008dd7fae */ /* 0x0003e2000f101d46 */
[----:B------:R-:W-:Y:S01]  /*2b90*/  IMAD.X R7, R3, 0x1, R18, P0 ;  /* 0x0000000103077824 */ /* 0x000fe200000e0612 */
[----:B------:R-:W-:-:S04]  /*2ba0*/  IADD3 R2, P0, R2, R17, RZ ;  /* 0x0000001102027210 */ /* 0x000fc80007f1e0ff */
[----:B------:R1:W-:Y:S01]  /*2bb0*/  LDGSTS.E.BYPASS.LTC128B.128 [R221+0x4100], [R6.64], !P5 ;  /* 0x0410000006dd7fae */ /* 0x0003e2000e901d46 */
[----:B------:R-:W-:Y:S01]  /*2bc0*/  IMAD.X R3, R3, 0x1, R19, P0 ;  /* 0x0000000103037824 */ /* 0x000fe200000e0613 */
[----:B------:R-:W-:-:S04]  /*2bd0*/  ISETP.NE.U32.AND P0, PT, R22, RZ, PT ;  /* 0x000000ff1600720c */ /* 0x000fc80003f05070 */
[----:B------:R1:W-:Y:S09]  /*2be0*/  LDGSTS.E.BYPASS.LTC128B.128 [R221+0x5100], [R2.64], !P4 ;  /* 0x0510000002dd7fae */ /* 0x0003f2000e101d46 */
[----:B------:R1:W-:Y:S01]  /*2bf0*/  LDGSTS.E.BYPASS.LTC128B.128.ZFILL [R221+0x3900], [R14.64], P0 ;  /* 0x039000000edd7fae */ /* 0x0003e20008141d46 */
[----:B------:R-:W-:-:S13]  /*2c00*/  ISETP.NE.U32.AND P0, PT, R21, RZ, PT ;  /* 0x000000ff1500720c */ /* 0x000fda0003f05070 */
[----:B------:R1:W-:Y:S01]  /*2c10*/  LDGSTS.E.BYPASS.LTC128B.128.ZFILL [R221+0x4900], [R12.64], P0 ;  /* 0x049000000cdd7fae */ /* 0x0003e20008141d46 */
[----:B------:R-:W-:-:S13]  /*2c20*/  ISETP.NE.U32.AND P0, PT, R20, RZ, PT ;  /* 0x000000ff1400720c */ /* 0x000fda0003f05070 */
[----:B------:R1:W-:Y:S02]  /*2c30*/  LDGSTS.E.BYPASS.LTC128B.128.ZFILL [R221+0x5900], [R10.64], P0 ;  /* 0x059000000add7fae */ /* 0x0003e40008141d46 */
.L_x_31:
[----:B-1----:R-:W-:Y:S01]  /*2c40*/  LOP3.LUT R2, R138, 0xffffffe0, RZ, 0xc0, !PT ;  /* 0xffffffe08a027812 */ /* 0x002fe200078ec0ff */
[----:B------:R-:W-:Y:S01]  /*2c50*/  IMAD.SHL.U32 R216, R0, 0x2, RZ ;  /* 0x0000000200d87824 */ /* 0x000fe200078e00ff */
[----:B------:R-:W0:Y:S03]  /*2c60*/  LDGDEPBAR ;  /* 0x00000000000079af */ /* 0x000e260000000000 */
[----:B------:R-:W-:Y:S01]  /*2c70*/  IMAD.IADD R2, R153, 0x1, -R2 ;  /* 0x0000000199027824 */ /* 0x000fe200078e0a02 */
[----:B------:R-:W-:Y:S01]  /*2c80*/  LDSM.16.MT88.4 R20, [R216+0x1100] ;  /* 0x00110000d814783b */ /* 0x000fe20000004200 */
[----:B------:R-:W-:-:S03]  /*2c90*/  IMAD R217, R4, 0x2, R216 ;  /* 0x0000000204d97824 */ /* 0x000fc600078e02d8 */
[----:B------:R-:W-:-:S04]  /*2ca0*/  SHF.R.S32.HI R3, RZ, 0x1f, R2 ;  /* 0x0000001fff037819 */ /* 0x000fc80000011402 */
[----:B------:R-:W-:-:S04]  /*2cb0*/  LEA.HI R3, R3, R2, RZ, 0x2 ;  /* 0x0000000203037211 */ /* 0x000fc800078f10ff */
[----:B------:R-:W-:-:S05]  /*2cc0*/  LOP3.LUT R3, R3, 0x7ffffffc, RZ, 0xc0, !PT ;  /* 0x7ffffffc03037812 */ /* 0x000fca00078ec0ff */
[----:B------:R-:W-:-:S04]  /*2cd0*/  IMAD.IADD R2, R2, 0x1, -R3 ;  /* 0x0000000102027824 */ /* 0x000fc800078e0a03 */
[----:B------:R-:W-:-:S05]  /*2ce0*/  IMAD R2, R2, -0x2, R137 ;  /* 0xfffffffe02027824 */ /* 0x000fca00078e0289 */
[----:B------:R-:W-:-:S04]  /*2cf0*/  ISETP.GT.AND P0, PT, R2, RZ, PT ;  /* 0x000000ff0200720c */ /* 0x000fc80003f04270 */
[----:B------:R-:W-:Y:S02]  /*2d00*/  FSEL R15, R106, -INF , P0 ;  /* 0xff8000006a0f7808 */ /* 0x000fe40000000000 */
[----:B------:R-:W-:Y:S02]  /*2d10*/  FSEL R10, R104, -INF , P0 ;  /* 0xff800000680a7808 */ /* 0x000fe40000000000 */
[----:B------:R-:W-:Y:S02]  /*2d20*/  FSEL R39, R70, -INF , P0 ;  /* 0xff80000046277808 */ /* 0x000fe40000000000 */
[----:B------:R-:W-:Y:S02]  /*2d30*/  FSEL R32, R68, -INF , P0 ;  /* 0xff80000044207808 */ /* 0x000fe40000000000 */
[----:B------:R-:W-:-:S04]  /*2d40*/  ISETP.GT.AND P0, PT, R2, 0x1, PT ;  /* 0x000000010200780c */ /* 0x000fc80003f04270 */
[----:B------:R-:W-:Y:S02]  /*2d50*/  FSEL R16, R107, -INF , P0 ;  /* 0xff8000006b107808 */ /* 0x000fe40000000000 */
[----:B------:R-:W-:Y:S02]  /*2d60*/  FSEL R11, R105, -INF , P0 ;  /* 0xff800000690b7808 */ /* 0x000fe40000000000 */
[----:B------:R-:W-:Y:S02]  /*2d70*/  FSEL R44, R71, -INF , P0 ;  /* 0xff800000472c7808 */ /* 0x000fe40000000000 */
[----:B------:R-:W-:Y:S02]  /*2d80*/  FSEL R36, R69, -INF , P0 ;  /* 0xff80000045247808 */ /* 0x000fe40000000000 */
[----:B------:R-:W-:Y:S02]  /*2d90*/  ISETP.GT.AND P0, PT, R2, 0x8, PT ;  /* 0x000000080200780c */ /* 0x000fe40003f04270 */
[----:B------:R-:W-:-:S02]  /*2da0*/  FMNMX.FTZ R3, R10, R11, !PT ;  /* 0x0000000b0a037209 */ /* 0x000fc40007810000 */
        /* <DEDUP_REMOVED lines=54> */
[----:B------:R-:W-:Y:S02]  /*3110*/  FMNMX.FTZ R5, R28, R5, !PT ;  /* 0x000000051c057209 */ /* 0x000fe40007810000 */
[----:B------:R-:W-:Y:S02]  /*3120*/  FSEL R171, R87, -INF , P0 ;  /* 0xff80000057ab7808 */ /* 0x000fe40000000000 */
[----:B------:R-:W-:Y:S02]  /*3130*/  FSEL R132, R85, -INF , P0 ;  /* 0xff80000055847808 */ /* 0x000fe40000000000 */
[----:B------:R-:W-:Y:S02]  /*3140*/  FSEL R182, R51, -INF , P0 ;  /* 0xff80000033b67808 */ /* 0x000fe40000000000 */
[----:B------:R-:W-:Y:S02]  /*3150*/  FSEL R178, R49, -INF , P0 ;  /* 0xff80000031b27808 */ /* 0x000fe40000000000 */
[----:B------:R-:W-:-:S02]  /*3160*/  ISETP.GT.AND P0, PT, R2, 0x30, PT ;  /* 0x000000300200780c */ /* 0x000fc40003f04270 */
[----:B------:R-:W-:Y:S02]  /*3170*/  FMNMX.FTZ R3, R138, R3, !PT ;  /* 0x000000038a037209 */ /* 0x000fe40007810000 */
[----:B------:R-:W-:Y:S02]  /*3180*/  FMNMX.FTZ R5, R55, R5, !PT ;  /* 0x0000000537057209 */ /* 0x000fe40007810000 */
[----:B------:R-:W-:Y:S02]  /*3190*/  FSEL R224, R82, -INF , P0 ;  /* 0xff80000052e07808 */ /* 0x000fe40000000000 */
[----:B------:R-:W-:Y:S02]  /*31a0*/  FSEL R210, R80, -INF , P0 ;  /* 0xff80000050d27808 */ /* 0x000fe40000000000 */
[----:B------:R-:W-:Y:S02]  /*31b0*/  FSEL R198, R42, -INF , P0 ;  /* 0xff8000002ac67808 */ /* 0x000fe40000000000 */
[----:B------:R-:W-:-:S02]  /*31c0*/  FSEL R233, R40, -INF , P0 ;  /* 0xff80000028e97808 */ /* 0x000fc40000000000 */
[----:B------:R-:W-:Y:S02]  /*31d0*/  FMNMX.FTZ R3, R133, R3, !PT ;  /* 0x0000000385037209 */ /* 0x000fe40007810000 */
[----:B------:R-:W-:Y:S02]  /*31e0*/  ISETP.GT.AND P0, PT, R2, 0x31, PT ;  /* 0x000000310200780c */ /* 0x000fe40003f04270 */
[----:B------:R-:W-:Y:S02]  /*31f0*/  FMNMX.FTZ R5, R61, R5, !PT ;  /* 0x000000053d057209 */ /* 0x000fe40007810000 */
[----:B------:R-:W-:Y:S02]  /*3200*/  FMNMX.FTZ R3, R132, R3, !PT ;  /* 0x0000000384037209 */ /* 0x000fe40007810000 */
[----:B------:R-:W-:Y:S02]  /*3210*/  FSEL R226, R83, -INF , P0 ;  /* 0xff80000053e27808 */ /* 0x000fe40000000000 */
[----:B------:R-:W-:-:S02]  /*3220*/  FSEL R209, R81, -INF , P0 ;  /* 0xff80000051d17808 */ /* 0x000fc40000000000 */
[----:B------:R-:W-:Y:S02]  /*3230*/  FSEL R197, R43, -INF , P0 ;  /* 0xff8000002bc57808 */ /* 0x000fe40000000000 */
[----:B------:R-:W-:Y:S02]  /*3240*/  FSEL R232, R41, -INF , P0 ;  /* 0xff80000029e87808 */ /* 0x000fe40000000000 */
[----:B------:R-:W-:Y:S01]  /*3250*/  FMNMX.FTZ R5, R62, R5, !PT ;  /* 0x000000053e057209 */ /* 0x000fe20007810000 */
[----:B------:R-:W-:Y:S01]  /*3260*/  LDSM.16.MT88.4 R40, [R217+0x2100] ;  /* 0x00210000d928783b */ /* 0x000fe20000004200 */
[----:B------:R-:W-:Y:S02]  /*3270*/  ISETP.GT.AND P0, PT, R2, 0x38, PT ;  /* 0x000000380200780c */ /* 0x000fe40003f04270 */
[----:B------:R-:W-:Y:S02]  /*3280*/  FMNMX.FTZ R3, R210, R3, !PT ;  /* 0x00000003d2037209 */ /* 0x000fe40007810000 */
        /* <DEDUP_REMOVED lines=8> */
[----:B------:R-:W-:Y:S02]  /*3310*/  FMNMX.FTZ R6, R32, R36, !PT ;  /* 0x0000002420067209 */ /* 0x000fe40007810000 */
[----:B------:R-:W-:Y:S02]  /*3320*/  FSEL R207, R109, -INF , P0 ;  /* 0xff8000006dcf7808 */ /* 0x000fe40000000000 */
[----:B------:R-:W-:Y:S02]  /*3330*/  FMNMX.FTZ R2, R208, R2, !PT ;  /* 0x00000002d0027209 */ /* 0x000fe40007810000 */
[----:B------:R-:W-:Y:S02]  /*3340*/  FMNMX.FTZ R3, R169, R3, !PT ;  /* 0x00000003a9037209 */ /* 0x000fe40007810000 */
[----:B------:R-:W-:-:S02]  /*3350*/  FMNMX.FTZ R5, R37, R6, !PT ;  /* 0x0000000625057209 */ /* 0x000fc40007810000 */
[----:B------:R-:W-:Y:S02]  /*3360*/  FMNMX.FTZ R6, R207, R2, !PT ;  /* 0x00000002cf067209 */ /* 0x000fe40007810000 */
[----:B------:R-:W-:Y:S02]  /*3370*/  FMNMX.FTZ R2, R170, R3, !PT ;  /* 0x00000003aa027209 */ /* 0x000fe40007810000 */
[----:B------:R-:W-:Y:S01]  /*3380*/  FMNMX.FTZ R5, R38, R5, !PT ;  /* 0x0000000526057209 */ /* 0x000fe20007810000 */
[----:B------:R-:W1:Y:S01]  /*3390*/  SHFL.BFLY PT, R135, R6, 0x2, 0x1f ;  /* 0x0c401f0006877f89 */ /* 0x000e6200000e0000 */
[----:B------:R-:W-:Y:S02]  /*33a0*/  FMNMX.FTZ R2, R171, R2, !PT ;  /* 0x00000002ab027209 */ /* 0x000fe40007810000 */
        /* <DEDUP_REMOVED lines=8> */
[----:B------:R-:W-:Y:S02]  /*3430*/  FMNMX.FTZ R5, R39, R44, !PT ;  /* 0x0000002c27057209 */ /* 0x000fe40007810000 */
[----:B------:R-:W-:Y:S02]  /*3440*/  FMNMX.FTZ R8, R211, R2, !PT ;  /* 0x00000002d3087209 */ /* 0x000fe40007810000 */
[----:B------:R-:W-:Y:S02]  /*3450*/  FMNMX.FTZ R3, R176, R3, !PT ;  /* 0x00000003b0037209 */ /* 0x000fe40007810000 */
[----:B------:R-:W-:Y:S01]  /*3460*/  FMNMX.FTZ R5, R45, R5, !PT ;  /* 0x000000052d057209 */ /* 0x000fe20007810000 */
[----:B------:R-:W2:Y:S01]  /*3470*/  SHFL.BFLY PT, R7, R8, 0x2, 0x1f ;  /* 0x0c401f0008077f89 */ /* 0x000ea200000e0000 */
[----:B------:R-:W-:Y:S02]  /*3480*/  FMNMX.FTZ R2, R177, R3, !PT ;  /* 0x00000003b1027209 */ /* 0x000fe40007810000 */
[----:B------:R-:W-:-:S02]  /*3490*/  FMNMX.FTZ R3, R46, R5, !PT ;  /* 0x000000052e037209 */ /* 0x000fc40007810000 */
[----:B-1----:R-:W-:Y:S02]  /*34a0*/  FMNMX.FTZ R135, R6, R135, !PT ;  /* 0x0000008706877209 */ /* 0x002fe40007810000 */
        /* <DEDUP_REMOVED lines=13> */
[----:B--2---:R-:W-:Y:S02]  /*3580*/  FMNMX.FTZ R8, R8, R7, !PT ;  /* 0x0000000708087209 */ /* 0x004fe40007810000 */
[----:B------:R-:W-:Y:S01]  /*3590*/  FMNMX.FTZ R2, R181, R3, !PT ;  /* 0x00000003b5027209 */ /* 0x000fe20007810000 */
[----:B------:R-:W2:Y:S01]  /*35a0*/  SHFL.BFLY PT, R7, R6, 0x2, 0x1f ;  /* 0x0c401f0006077f89 */ /* 0x000ea200000e0000 */
[----:B-1----:R-:W-:Y:S02]  /*35b0*/  FMNMX.FTZ R135, R135, R5, !PT ;  /* 0x0000000587877209 */ /* 0x002fe40007810000 */
[----:B------:R-:W-:Y:S01]  /*35c0*/  FMNMX.FTZ R2, R183, R2, !PT ;  /* 0x00000002b7027209 */ /* 0x000fe20007810000 */
[----:B------:R-:W1:Y:S01]  /*35d0*/  SHFL.BFLY PT, R9, R8, 0x1, 0x1f ;  /* 0x0c201f0008097f89 */ /* 0x000e6200000e0000 */
[----:B------:R-:W-:Y:S01]  /*35e0*/  FSEL R230, R27, -INF , P0 ;  /* 0xff8000001be67808 */ /* 0x000fe20000000000 */
[C---:B------:R-:W-:Y:S01]  /*35f0*/  FMUL.FTZ R12, R135.reuse, c[0x0][0x2d0] ;  /* 0x0000b400870c7a20 */ /* 0x040fe20000410000 */
[----:B------:R-:W-:Y:S01]  /*3600*/  FMNMX.FTZ R2, R182, R2, !PT ;  /* 0x00000002b6027209 */ /* 0x000fe20007810000 */
[----:B------:R-:W-:Y:S01]  /*3610*/  LDSM.16.MT88.4 R24, [R216+0x100] ;  /* 0x00010000d818783b */ /* 0x000fe20000004200 */
[----:B------:R-:W-:-:S02]  /*3620*/  FSETP.NEU.FTZ.AND P0, PT, R135, -INF , PT ;  /* 0xff8000008700780b */ /* 0x000fc40003f1d000 */
[----:B------:R-:W-:Y:S02]  /*3630*/  FMNMX.FTZ R2, R198, R2, !PT ;  /* 0x00000002c6027209 */ /* 0x000fe40007810000 */
[----:B------:R-:W-:Y:S02]  /*3640*/  FSEL R12, R12, RZ, P0 ;  /* 0x000000ff0c0c7208 */ /* 0x000fe40000000000 */
[----:B------:R-:W-:-:S03]  /*3650*/  FMNMX.FTZ R5, R197, R2, !PT ;  /* 0x00000002c5057209 */ /* 0x000fc60007810000 */
[--C-:B------:R-:W-:Y:S01]  /*3660*/  FFMA.FTZ R2, R10, c[0x0][0x2d0], -R12.reuse ;  /* 0x0000b4000a027a23 */ /* 0x100fe2000001080c */
[----:B------:R-:W-:Y:S01]  /*3670*/  FMNMX.FTZ R5, R193, R5, !PT ;  /* 0x00000005c1057209 */ /* 0x000fe20007810000 */
[--C-:B------:R-:W-:Y:S02]  /*3680*/  FFMA.FTZ R3, R11, c[0x0][0x2d0], -R12.reuse ;  /* 0x0000b4000b037a23 */ /* 0x100fe4000001080c */
[----:B------:R1:W-:Y:S01]  /*3690*/  MUFU.EX2 R184, R2 ;  /* 0x0000000200b87308 */ /* 0x0003e20000000800 */
[----:B------:R-:W-:Y:S02]  /*36a0*/  FMNMX.FTZ R5, R230, R5, !PT ;  /* 0x00000005e6057209 */ /* 0x000fe40007810000 */
[----:B--2---:R-:W-:Y:S01]  /*36b0*/  FMNMX.FTZ R7, R6, R7, !PT ;  /* 0x0000000706077209 */ /* 0x004fe20007810000 */
[----:B------:R-:W-:-:S04]  /*36c0*/  FFMA.FTZ R6, R13, c[0x0][0x2d0], -R12 ;  /* 0x0000b4000d067a23 */ /* 0x000fc8000001080c */
[----:B------:R2:W-:Y:S01]  /*36d0*/  MUFU.EX2 R185, R3 ;  /* 0x0000000300b97308 */ /* 0x0005e20000000800 */
[----:B-1----:R-:W-:-:S07]  /*36e0*/  FMNMX.FTZ R2, R9, R8, !PT ;  /* 0x0000000809027209 */ /* 0x002fce0007810000 */
[----:B------:R1:W3:Y:S01]  /*36f0*/  MUFU.EX2 R18, R6 ;  /* 0x0000000600127308 */ /* 0x0002e20000000800 */
[----:B------:R-:W4:Y:S01]  /*3700*/  SHFL.BFLY PT, R8, R5, 0x2, 0x1f ;  /* 0x0c401f0005087f89 */ /* 0x000f2200000e0000 */
[----:B------:R-:W-:-:S03]  /*3710*/  FSETP.NEU.FTZ.AND P0, PT, R2, -INF , PT ;  /* 0xff8000000200780b */ /* 0x000fc60003f1d000 */
[----:B------:R-:W5:Y:S01]  /*3720*/  SHFL.BFLY PT, R9, R7, 0x1, 0x1f ;  /* 0x0c201f0007097f89 */ /* 0x000f6200000e0000 */
[----:B--2---:R-:W-:-:S05]  /*3730*/  FMUL.FTZ R3, R2, c[0x0][0x2d0] ;  /* 0x0000b40002037a20 */ /* 0x004fca0000410000 */
[----:B------:R-:W-:Y:S01]  /*3740*/  FSEL R3, R3, RZ, P0 ;  /* 0x000000ff03037208 */ /* 0x000fe20000000000 */
[----:B-1----:R-:W-:-:S04]  /*3750*/  FFMA.FTZ R6, R14, c[0x0][0x2d0], -R12 ;  /* 0x0000b4000e067a23 */ /* 0x002fc8000001080c */
[--C-:B------:R-:W-:Y:S01]  /*3760*/  FFMA.FTZ R0, R16, c[0x0][0x2d0], -R3.reuse ;  /* 0x0000b40010007a23 */ /* 0x100fe20000010803 */
[----:B------:R1:W-:Y:S01]  /*3770*/  MUFU.EX2 R196, R6 ;  /* 0x0000000600c47308 */ /* 0x0003e20000000800 */
[----:B------:R-:W-:Y:S02]  /*3780*/  FFMA.FTZ R4, R28, c[0x0][0x2d0], -R3 ;  /* 0x0000b4001c047a23 */ /* 0x000fe40000010803 */
[----:B------:R-:W-:Y:S01]  /*3790*/  LDSM.16.MT88.4 R28, [R217+0x1100] ;  /* 0x00110000d91c783b */ /* 0x000fe20000004200 */
[----:B----4-:R-:W-:-:S04]  /*37a0*/  FMNMX.FTZ R5, R5, R8, !PT ;  /* 0x0000000805057209 */ /* 0x010fc80007810000 */
[----:B------:R2:W-:Y:S01]  /*37b0*/  MUFU.EX2 R186, R0 ;  /* 0x0000000000ba7308 */ /* 0x0005e20000000800 */
[----:B-----5:R-:W-:-:S04]  /*37c0*/  FMNMX.FTZ R137, R7, R9, !PT ;  /* 0x0000000907897209 */ /* 0x020fc80007810000 */
[----:B------:R-:W-:Y:S01]  /*37d0*/  FSETP.NEU.FTZ.AND P0, PT, R137, -INF , PT ;  /* 0xff8000008900780b */ /* 0x000fe20003f1d000 */
[--C-:B-1----:R-:W-:Y:S02]  /*37e0*/  FFMA.FTZ R6, R15, c[0x0][0x2d0], -R3.reuse ;  /* 0x0000b4000f067a23 */ /* 0x102fe40000010803 */
[----:B------:R-:W-:Y:S01]  /*37f0*/  MUFU.EX2 R14, R4 ;  /* 0x00000004000e7308 */ /* 0x000fe20000000800 */
[----:B---3--:R-:W-:Y:S02]  /*3800*/  IMAD.MOV.U32 R15, RZ, RZ, R18 ;  /* 0x000000ffff0f7224 */ /* 0x008fe400078e0012 */
[----:B--2---:R-:W-:-:S05]  /*3810*/  FFMA.FTZ R0, R17, c[0x0][0x2d0], -R3 ;  /* 0x0000b40011007a23 */ /* 0x004fca0000010803 */
[----:B------:R1:W-:Y:S01]  /*3820*/  MUFU.EX2 R188, R6 ;  /* 0x0000000600bc7308 */ /* 0x0003e20000000800 */
[----:B------:R-:W-:Y:S07]  /*3830*/  LDSM.16.MT88.4 R16, [R217+0x100] ;  /* 0x00010000d910783b */ /* 0x000fee0000004200 */
[----:B------:R2:W3:Y:S01]  /*3840*/  MUFU.EX2 R191, R0 ;  /* 0x0000000000bf7308 */ /* 0x0004e20000000800 */
[----:B-1----:R-:W1:Y:S01]  /*3850*/  SHFL.BFLY PT, R6, R5, 0x1, 0x1f ;  /* 0x0c201f0005067f89 */ /* 0x002e6200000e0000 */
[----:B--2---:R-:W-:Y:S01]  /*3860*/  FMUL.FTZ R0, R137, c[0x0][0x2d0] ;  /* 0x0000b40089007a20 */ /* 0x004fe20000410000 */
[----:B---3--:R-:W-:-:S04]  /*3870*/  F2FP.BF16.PACK_AB R7, R14, R191 ;  /* 0x000000bf0e07723e */ /* 0x008fc800000010ff */
[----:B------:R-:W-:-:S05]  /*3880*/  FSEL R0, R0, RZ, P0 ;  /* 0x000000ff00007208 */ /* 0x000fca0000000000 */
[--C-:B------:R-:W-:Y:S02]  /*3890*/  FFMA.FTZ R4, R32, c[0x0][0x2d0], -R0.reuse ;  /* 0x0000b40020047a23 */ /* 0x100fe40000010800 */
[----:B------:R-:W2:Y:S01]  /*38a0*/  LDSM.16.MT88.4 R32, [R216+0x2100] ;  /* 0x00210000d820783b */ /* 0x000ea20000004200 */
[--C-:B------:R-:W-:Y:S01]  /*38b0*/  FFMA.FTZ R9, R37, c[0x0][0x2d0], -R0.reuse ;  /* 0x0000b40025097a23 */ /* 0x100fe20000010800 */
[----:B------:R3:W-:Y:S01]  /*38c0*/  MUFU.EX2 R246, R4 ;  /* 0x0000000400f67308 */ /* 0x0007e20000000800 */
[----:B-1----:R-:W-:Y:S02]  /*38d0*/  FMNMX.FTZ R136, R5, R6, !PT ;  /* 0x0000000605887209 */ /* 0x002fe40007810000 */
[----:B------:R-:W-:Y:S02]  /*38e0*/  F2FP.BF16.PACK_AB R6, R196, R15 ;  /* 0x0000000fc406723e */ /* 0x000fe400000010ff */
[C---:B------:R-:W-:Y:S01]  /*38f0*/  FSETP.NEU.FTZ.AND P0, PT, R136.reuse, -INF , PT ;  /* 0xff8000008800780b */ /* 0x040fe20003f1d000 */
[----:B------:R-:W-:Y:S01]  /*3900*/  FMUL.FTZ R8, R136, c[0x0][0x2d0] ;  /* 0x0000b40088087a20 */ /* 0x000fe20000410000 */
[----:B------:R-:W-:Y:S01]  /*3910*/  F2FP.BF16.PACK_AB R5, R186, R188 ;  /* 0x000000bcba05723e */ /* 0x000fe200000010ff */
[----:B------:R-:W-:Y:S03]  /*3920*/  MUFU.EX2 R187, R9 ;  /* 0x0000000900bb7308 */ /* 0x000fe60000000800 */
[----:B------:R-:W-:Y:S01]  /*3930*/  FSEL R13, R8, RZ, P0 ;  /* 0x000000ff080d7208 */ /* 0x000fe20000000000 */
[----:B------:R-:W-:-:S02]  /*3940*/  FFMA.FTZ R8, R38, c[0x0][0x2d0], -R0 ;  /* 0x0000b40026087a23 */ /* 0x000fc40000010800 */
[----:B---3--:R-:W-:Y:S02]  /*3950*/  FFMA.FTZ R4, R36, c[0x0][0x2d0], -R0 ;  /* 0x0000b40024047a23 */ /* 0x008fe40000010800 */
[----:B------:R1:W3:Y:S08]  /*3960*/  MUFU.EX2 R192, R8 ;  /* 0x0000000800c07308 */ /* 0x0002f00000000800 */
[----:B------:R4:W-:Y:S01]  /*3970*/  MUFU.EX2 R242, R4 ;  /* 0x0000000400f27308 */ /* 0x0009e20000000800 */
[----:B-1----:R-:W-:Y:S01]  /*3980*/  FFMA.FTZ R8, R39, c[0x0][0x2d0], -R13 ;  /* 0x0000b40027087a23 */ /* 0x002fe2000001080d */
[----:B---3--:R-:W-:Y:S01]  /*3990*/  F2FP.BF16.PACK_AB R10, R192, R187 ;  /* 0x000000bbc00a723e */ /* 0x008fe200000010ff */
[----:B------:R-:W-:Y:S05]  /*39a0*/  LDSM.16.MT88.4 R36, [R217+0x2500] ;  /* 0x00250000d924783b */ /* 0x000fea0000004200 */
[----:B------:R1:W-:Y:S01]  /*39b0*/  MUFU.EX2 R239, R8 ;  /* 0x0000000800ef7308 */ /* 0x0003e20000000800 */
[----:B----4-:R-:W-:-:S07]  /*39c0*/  F2FP.BF16.PACK_AB R4, R185, R184 ;  /* 0x000000b8b904723e */ /* 0x010fce00000010ff */
[----:B------:R-:W-:Y:S01]  /*39d0*/  HMMA.16816.F32.BF16 R116, R4, R24, RZ ;  /* 0x000000180474723c */ /* 0x000fe200000418ff */
[----:B-1----:R-:W-:-:S07]  /*39e0*/  FFMA.FTZ R8, R44, c[0x0][0x2d0], -R13 ;  /* 0x0000b4002c087a23 */ /* 0x002fce000001080d */
[C---:B------:R-:W-:Y:S01]  /*39f0*/  HMMA.16816.F32.BF16 R112, R4.reuse, R16, RZ ;  /* 0x000000100470723c */ /* 0x040fe200000418ff */
[----:B------:R1:W3:Y:S07]  /*3a00*/  MUFU.EX2 R238, R8 ;  /* 0x0000000800ee7308 */ /* 0x0002ee0000000800 */
[C---:B------:R-:W-:Y:S08]  /*3a10*/  HMMA.16816.F32.BF16 R108, R4.reuse, R20, RZ ;  /* 0x00000014046c723c */ /* 0x040ff000000418ff */
[----:B------:R-:W-:Y:S01]  /*3a20*/  HMMA.16816.F32.BF16 R104, R4, R28, RZ ;  /* 0x0000001c0468723c */ /* 0x000fe200000418ff */
[----:B-1----:R-:W-:Y:S01]  /*3a30*/  FFMA.FTZ R8, R45, c[0x0][0x2d0], -R13 ;  /* 0x0000b4002d087a23 */ /* 0x002fe2000001080d */
[----:B---3--:R-:W-:-:S03]  /*3a40*/  F2FP.BF16.PACK_AB R9, R238, R239 ;  /* 0x000000efee09723e */ /* 0x008fc600000010ff */
[----:B------:R1:W-:Y:S03]  /*3a50*/  MUFU.EX2 R241, R8 ;  /* 0x0000000800f17308 */ /* 0x0003e60000000800 */
[C---:B--2---:R-:W-:Y:S08]  /*3a60*/  HMMA.16816.F32.BF16 R100, R4.reuse, R32, RZ ;  /* 0x000000200464723c */ /* 0x044ff000000418ff */
[----:B------:R-:W-:Y:S01]  /*3a70*/  HMMA.16816.F32.BF16 R96, R4, R40, RZ ;  /* 0x000000280460723c */ /* 0x000fe200000418ff */
[----:B-1----:R-:W-:-:S07]  /*3a80*/  FFMA.FTZ R8, R46, c[0x0][0x2d0], -R13 ;  /* 0x0000b4002e087a23 */ /* 0x002fce000001080d */
[C---:B------:R-:W-:Y:S01]  /*3a90*/  HMMA.16816.F32.BF16 R92, R4.reuse, R26, RZ ;  /* 0x0000001a045c723c */ /* 0x040fe200000418ff */
[----:B------:R1:W2:Y:S07]  /*3aa0*/  MUFU.EX2 R245, R8 ;  /* 0x0000000800f57308 */ /* 0x0002ae0000000800 */
[C---:B------:R-:W-:Y:S08]  /*3ab0*/  HMMA.16816.F32.BF16 R88, R4.reuse, R18, RZ ;  /* 0x000000120458723c */ /* 0x040ff000000418ff */
[----:B------:R-:W-:Y:S01]  /*3ac0*/  HMMA.16816.F32.BF16 R84, R4, R22, RZ ;  /* 0x000000160454723c */ /* 0x000fe200000418ff */
[----:B-1----:R-:W-:-:S02]  /*3ad0*/  F2FP.BF16.PACK_AB R8, R242, R246 ;  /* 0x000000f6f208723e */ /* 0x002fc400000010ff */
[----:B--2---:R-:W-:-:S05]  /*3ae0*/  F2FP.BF16.PACK_AB R11, R245, R241 ;  /* 0x000000f1f50b723e */ /* 0x004fca00000010ff */
[C---:B------:R-:W-:Y:S08]  /*3af0*/  HMMA.16816.F32.BF16 R80, R4.reuse, R30, RZ ;  /* 0x0000001e0450723c */ /* 0x040ff000000418ff */
[C---:B------:R-:W-:Y:S08]  /*3b00*/  HMMA.16816.F32.BF16 R76, R4.reuse, R34, RZ ;  /* 0x00000022044c723c */ /* 0x040ff000000418ff */
[----:B------:R-:W-:Y:S07]  /*3b10*/  HMMA.16816.F32.BF16 R68, R4, R42, RZ ;  /* 0x0000002a0444723c */ /* 0x000fee00000418ff */
[--C-:B------:R-:W-:Y:S01]  /*3b20*/  FFMA.FTZ R4, R47, c[0x0][0x2d0], -R12.reuse ;  /* 0x0000b4002f047a23 */ /* 0x100fe2000001080c */
[C---:B------:R-:W-:Y:S03]  /*3b30*/  HMMA.16816.F32.BF16 R72, R8.reuse, R24, RZ ;  /* 0x000000180848723c */ /* 0x040fe600000418ff */
[----:B------:R1:W-:Y:S05]  /*3b40*/  MUFU.EX2 R240, R4 ;  /* 0x0000000400f07308 */ /* 0x0003ea0000000800 */
[C---:B------:R-:W-:Y:S01]  /*3b50*/  HMMA.16816.F32.BF16 R144, R8.reuse, R26, RZ ;  /* 0x0000001a0890723c */ /* 0x040fe200000418ff */
[----:B------:R-:W2:Y:S07]  /*3b60*/  LDSM.16.MT88.4 R24, [R216+0x500] ;  /* 0x00050000d818783b */ /* 0x000eae0000004200 */
[----:B------:R-:W-:Y:S01]  /*3b70*/  HMMA.16816.F32.BF16 R64, R8, R16, RZ ;  /* 0x000000100840723c */ /* 0x000fe200000418ff */
[----:B-1----:R-:W-:-:S04]  /*3b80*/  FFMA.FTZ R4, R52, c[0x0][0x2d0], -R12 ;  /* 0x0000b40034047a23 */ /* 0x002fc8000001080c */
[----:B------:R1:W-:Y:S03]  /*3b90*/  MUFU.EX2 R249, R4 ;  /* 0x0000000400f97308 */ /* 0x0003e60000000800 */
[C---:B------:R-:W-:Y:S01]  /*3ba0*/  HMMA.16816.F32.BF16 R140, R8.reuse, R18, RZ ;  /* 0x00000012088c723c */ /* 0x040fe200000418ff */
[----:B------:R-:W-:Y:S07]  /*3bb0*/  LDSM.16.MT88.4 R16, [R216+0x1500] ;  /* 0x00150000d810783b */ /* 0x000fee0000004200 */
[----:B------:R-:W-:Y:S01]  /*3bc0*/  HMMA.16816.F32.BF16 R56, R8, R20, RZ ;  /* 0x000000140838723c */ /* 0x000fe200000418ff */
[----:B-1----:R-:W-:-:S07]  /*3bd0*/  FFMA.FTZ R4, R53, c[0x0][0x2d0], -R12 ;  /* 0x0000b40035047a23 */ /* 0x002fce000001080c */
[C---:B------:R-:W-:Y:S01]  /*3be0*/  HMMA.16816.F32.BF16 R128, R8.reuse, R22, RZ ;  /* 0x000000160880723c */ /* 0x040fe200000418ff */
[----:B------:R-:W1:Y:S01]  /*3bf0*/  LDSM.16.MT88.4 R20, [R217+0x500] ;  /* 0x00050000d914783b */ /* 0x000e620000004200 */
[----:B------:R3:W-:Y:S06]  /*3c00*/  MUFU.EX2 R244, R4 ;  /* 0x0000000400f47308 */ /* 0x0007ec0000000800 */
[C---:B------:R-:W-:Y:S08]  /*3c10*/  HMMA.16816.F32.BF16 R152, R8.reuse, R30, RZ ;  /* 0x0000001e0898723c */ /* 0x040ff000000418ff */
[----:B------:R-:W-:Y:S01]  /*3c20*/  HMMA.16816.F32.BF16 R48, R8, R32, RZ ;  /* 0x000000200830723c */ /* 0x000fe200000418ff */
[----:B---3--:R-:W-:-:S04]  /*3c30*/  FFMA.FTZ R4, R54, c[0x0][0x2d0], -R12 ;  /* 0x0000b40036047a23 */ /* 0x008fc8000001080c */
[----:B------:R3:W4:Y:S03]  /*3c40*/  MUFU.EX2 R243, R4 ;  /* 0x0000000400f37308 */ /* 0x0007260000000800 */
[C---:B------:R-:W-:Y:S01]  /*3c50*/  HMMA.16816.F32.BF16 R156, R8.reuse, R34, RZ ;  /* 0x00000022089c723c */ /* 0x040fe200000418ff */
[----:B------:R-:W-:Y:S07]  /*3c60*/  LDSM.16.MT88.4 R32, [R216+0x2500] ;  /* 0x00250000d820783b */ /* 0x000fee0000004200 */
[----:B------:R-:W-:Y:S01]  /*3c70*/  HMMA.16816.F32.BF16 R44, R8, R40, RZ ;  /* 0x00000028082c723c */ /* 0x000fe200000418ff */
[----:B---3--:R-:W-:-:S07]  /*3c80*/  FFMA.FTZ R4, R55, c[0x0][0x2d0], -R3 ;  /* 0x0000b40037047a23 */ /* 0x008fce0000010803 */
[C---:B------:R-:W-:Y:S01]  /*3c90*/  HMMA.16816.F32.BF16 R160, R8.reuse, R42, RZ ;  /* 0x0000002a08a0723c */ /* 0x040fe200000418ff */
[----:B----4-:R-:W-:Y:S01]  /*3ca0*/  F2FP.BF16.PACK_AB R6, R243, R244 ;  /* 0x000000f4f306723e */ /* 0x010fe200000010ff */
[----:B------:R3:W-:Y:S06]  /*3cb0*/  MUFU.EX2 R234, R4 ;  /* 0x0000000400ea7308 */ /* 0x0007ec0000000800 */
[----:B------:R-:W-:Y:S01]  /*3cc0*/  HMMA.16816.F32.BF16 R52, R8, R28, RZ ;  /* 0x0000001c0834723c */ /* 0x000fe200000418ff */
[----:B------:R-:W4:Y:S06]  /*3cd0*/  LDSM.16.MT88.4 R28, [R217+0x1500] ;  /* 0x00150000d91c783b */ /* 0x000f2c0000004200 */
[----:B------:R-:W-:-:S02]  /*3ce0*/  FFMA.FTZ R8, R123, c[0x0][0x2d0], -R0 ;  /* 0x0000b4007b087a23 */ /* 0x000fc40000010800 */
[----:B---3--:R-:W-:Y:S02]  /*3cf0*/  FFMA.FTZ R4, R61, c[0x0][0x2d0], -R3 ;  /* 0x0000b4003d047a23 */ /* 0x008fe40000010803 */
[----:B------:R3:W-:Y:S08]  /*3d00*/  MUFU.EX2 R228, R8 ;  /* 0x0000000800e47308 */ /* 0x0007f00000000800 */
[----:B------:R5:W1:Y:S01]  /*3d10*/  MUFU.EX2 R250, R4 ;  /* 0x0000000400fa7308 */ /* 0x000a620000000800 */
[----:B---3--:R-:W-:-:S07]  /*3d20*/  FFMA.FTZ R8, R122, c[0x0][0x2d0], -R0 ;  /* 0x0000b4007a087a23 */ /* 0x008fce0000010800 */
[----:B------:R3:W-:Y:S01]  /*3d30*/  MUFU.EX2 R227, R8 ;  /* 0x0000000800e37308 */ /* 0x0007e20000000800 */
[----:B-----5:R-:W-:Y:S01]  /*3d40*/  FFMA.FTZ R4, R62, c[0x0][0x2d0], -R3 ;  /* 0x0000b4003e047a23 */ /* 0x020fe20000010803 */
[----:B-1----:R-:W-:-:S06]  /*3d50*/  F2FP.BF16.PACK_AB R5, R250, R234 ;  /* 0x000000eafa05723e */ /* 0x002fcc00000010ff */
[----:B------:R1:W-:Y:S01]  /*3d60*/  MUFU.EX2 R236, R4 ;  /* 0x0000000400ec7308 */ /* 0x0003e20000000800 */
[----:B---3--:R-:W-:-:S07]  /*3d70*/  FFMA.FTZ R8, R127, c[0x0][0x2d0], -R13 ;  /* 0x0000b4007f087a23 */ /* 0x008fce000001080d */
[----:B------:R3:W-:Y:S01]  /*3d80*/  MUFU.EX2 R214, R8 ;  /* 0x0000000800d67308 */ /* 0x0007e20000000800 */
[----:B-1----:R-:W-:-:S07]  /*3d90*/  FFMA.FTZ R4, R63, c[0x0][0x2d0], -R3 ;  /* 0x0000b4003f047a23 */ /* 0x002fce0000010803 */
[----:B------:R1:W5:Y:S01]  /*3da0*/  MUFU.EX2 R235, R4 ;  /* 0x0000000400eb7308 */ /* 0x0003620000000800 */
[----:B---3--:R-:W-:-:S07]  /*3db0*/  FFMA.FTZ R8, R126, c[0x0][0x2d0], -R13 ;  /* 0x0000b4007e087a23 */ /* 0x008fce000001080d */
[----:B------:R3:W-:Y:S01]  /*3dc0*/  MUFU.EX2 R248, R8 ;  /* 0x0000000800f87308 */ /* 0x0007e20000000800 */
[----:B-1----:R-:W-:Y:S01]  /*3dd0*/  FFMA.FTZ R4, R120, c[0x0][0x2d0], -R0 ;  /* 0x0000b40078047a23 */ /* 0x002fe20000010800 */
[----:B-----5:R-:W-:-:S06]  /*3de0*/  F2FP.BF16.PACK_AB R7, R235, R236 ;  /* 0x000000eceb07723e */ /* 0x020fcc00000010ff */
[----:B------:R1:W-:Y:S01]  /*3df0*/  MUFU.EX2 R229, R4 ;  /* 0x0000000400e57308 */ /* 0x0003e20000000800 */
[----:B---3--:R-:W-:-:S07]  /*3e00*/  FFMA.FTZ R8, R125, c[0x0][0x2d0], -R13 ;  /* 0x0000b4007d087a23 */ /* 0x008fce000001080d */
[----:B------:R3:W-:Y:S01]  /*3e10*/  MUFU.EX2 R213, R8 ;  /* 0x0000000800d57308 */ /* 0x0007e20000000800 */
[----:B-1----:R-:W-:-:S07]  /*3e20*/  FFMA.FTZ R4, R121, c[0x0][0x2d0], -R0 ;  /* 0x0000b40079047a23 */ /* 0x002fce0000010800 */
[----:B------:R1:W5:Y:S01]  /*3e30*/  MUFU.EX2 R247, R4 ;  /* 0x0000000400f77308 */ /* 0x0003620000000800 */
[----:B---3--:R-:W-:-:S07]  /*3e40*/  FFMA.FTZ R8, R124, c[0x0][0x2d0], -R13 ;  /* 0x0000b4007c087a23 */ /* 0x008fce000001080d */
[----:B------:R3:W3:Y:S01]  /*3e50*/  MUFU.EX2 R212, R8 ;  /* 0x0000000800d47308 */ /* 0x0006e20000000800 */
[----:B-1----:R-:W-:-:S07]  /*3e60*/  F2FP.BF16.PACK_AB R4, R249, R240 ;  /* 0x000000f0f904723e */ /* 0x002fce00000010ff */
[----:B--2---:R-:W-:Y:S01]  /*3e70*/  HMMA.16816.F32.BF16 R172, R4, R24, R116 ;  /* 0x0000001804ac723c */ /* 0x004fe20000041874 */
[----:B---3--:R-:W-:-:S07]  /*3e80*/  FFMA.FTZ R8, R134, c[0x0][0x2d0], -R12 ;  /* 0x0000b40086087a23 */ /* 0x008fce000001080c */
[C---:B------:R-:W-:Y:S01]  /*3e90*/  HMMA.16816.F32.BF16 R164, R4.reuse, R20, R112 ;  /* 0x0000001404a4723c */ /* 0x040fe20000041870 */
[----:B------:R1:W-:Y:S07]  /*3ea0*/  MUFU.EX2 R206, R8 ;  /* 0x0000000800ce7308 */ /* 0x0003ee0000000800 */
[C---:B------:R-:W-:Y:S08]  /*3eb0*/  HMMA.16816.F32.BF16 R120, R4.reuse, R16, R108 ;  /* 0x000000100478723c */ /* 0x040ff0000004186c */
[----:B----4-:R-:W-:Y:S01]  /*3ec0*/  HMMA.16816.F32.BF16 R116, R4, R28, R104 ;  /* 0x0000001c0474723c */ /* 0x010fe20000041868 */
[----:B-1----:R-:W-:-:S04]  /*3ed0*/  FFMA.FTZ R8, R138, c[0x0][0x2d0], -R12 ;  /* 0x0000b4008a087a23 */ /* 0x002fc8000001080c */
[----:B------:R1:W2:Y:S03]  /*3ee0*/  MUFU.EX2 R205, R8 ;  /* 0x0000000800cd7308 */ /* 0x0002a60000000800 */
[C---:B------:R-:W-:Y:S08]  /*3ef0*/  HMMA.16816.F32.BF16 R112, R4.reuse, R32, R100 ;  /* 0x000000200470723c */ /* 0x040ff00000041864 */
[----:B------:R-:W-:Y:S01]  /*3f00*/  HMMA.16816.F32.BF16 R108, R4, R36, R96 ;  /* 0x00000024046c723c */ /* 0x000fe20000041860 */
[----:B-1----:R-:W-:-:S07]  /*3f10*/  FFMA.FTZ R8, R133, c[0x0][0x2d0], -R12 ;  /* 0x0000b40085087a23 */ /* 0x002fce000001080c */
[C---:B------:R-:W-:Y:S01]  /*3f20*/  HMMA.16816.F32.BF16 R148, R4.reuse, R26, R92 ;  /* 0x0000001a0494723c */ /* 0x040fe2000004185c */
[----:B------:R1:W-:Y:S07]  /*3f30*/  MUFU.EX2 R204, R8 ;  /* 0x0000000800cc7308 */ /* 0x0003ee0000000800 */
[C---:B------:R-:W-:Y:S08]  /*3f40*/  HMMA.16816.F32.BF16 R104, R4.reuse, R22, R88 ;  /* 0x000000160468723c */ /* 0x040ff00000041858 */
[----:B------:R-:W-:Y:S01]  /*3f50*/  HMMA.16816.F32.BF16 R100, R4, R18, R84 ;  /* 0x000000120464723c */ /* 0x000fe20000041854 */
[----:B-1----:R-:W-:-:S04]  /*3f60*/  FFMA.FTZ R8, R132, c[0x0][0x2d0], -R12 ;  /* 0x0000b40084087a23 */ /* 0x002fc8000001080c */
[----:B------:R1:W-:Y:S03]  /*3f70*/  MUFU.EX2 R195, R8 ;  /* 0x0000000800c37308 */ /* 0x0003e60000000800 */
[C---:B------:R-:W-:Y:S08]  /*3f80*/  HMMA.16816.F32.BF16 R96, R4.reuse, R30, R80 ;  /* 0x0000001e0460723c */ /* 0x040ff00000041850 */
[----:B------:R-:W-:Y:S01]  /*3f90*/  HMMA.16816.F32.BF16 R92, R4, R34, R76 ;  /* 0x00000022045c723c */ /* 0x000fe2000004184c */
[----:B-1----:R-:W-:-:S07]  /*3fa0*/  FFMA.FTZ R8, R168, c[0x0][0x2d0], -R3 ;  /* 0x0000b400a8087a23 */ /* 0x002fce0000010803 */
[----:B------:R-:W-:Y:S01]  /*3fb0*/  HMMA.16816.F32.BF16 R88, R4, R38, R68 ;  /* 0x000000260458723c */ /* 0x000fe20000041844 */
[----:B------:R1:W-:Y:S06]  /*3fc0*/  MUFU.EX2 R194, R8 ;  /* 0x0000000800c27308 */ /* 0x0003ec0000000800 */
[----:B-----5:R-:W-:Y:S02]  /*3fd0*/  F2FP.BF16.PACK_AB R4, R247, R229 ;  /* 0x000000e5f704723e */ /* 0x020fe400000010ff */
[----:B------:R-:W-:Y:S02]  /*3fe0*/  F2FP.BF16.PACK_AB R5, R248, R214 ;  /* 0x000000d6f805723e */ /* 0x000fe400000010ff */
[----:B------:R-:W-:-:S02]  /*3ff0*/  F2FP.BF16.PACK_AB R6, R227, R228 ;  /* 0x000000e4e306723e */ /* 0x000fc400000010ff */
[----:B------:R-:W-:Y:S01]  /*4000*/  F2FP.BF16.PACK_AB R7, R212, R213 ;  /* 0x000000d5d407723e */ /* 0x000fe200000010ff */
[----:B-1----:R-:W-:-:S06]  /*4010*/  FFMA.FTZ R8, R169, c[0x0][0x2d0], -R3 ;  /* 0x0000b400a9087a23 */ /* 0x002fcc0000010803 */
[C---:B------:R-:W-:Y:S08]  /*4020*/  HMMA.16816.F32.BF16 R200, R4.reuse, R36, R44 ;  /* 0x0000002404c8723c */ /* 0x040ff0000004182c */
[C---:B------:R-:W-:Y:S07]  /*4030*/  HMMA.16816.F32.BF16 R44, R4.reuse, R18, R128 ;  /* 0x00000012042c723c */ /* 0x040fee0000041880 */
[----:B------:R-:W-:Y:S01]  /*4040*/  IMAD.MOV.U32 R128, RZ, RZ, R14 ;  /* 0x000000ffff807224 */ /* 0x000fe200078e000e */
[----:B------:R-:W-:Y:S01]  /*4050*/  HMMA.16816.F32.BF16 R40, R4, R30, R152 ;  /* 0x0000001e0428723c */ /* 0x000fe20000041898 */
[----:B------:R-:W-:-:S02]  /*4060*/  FFMA.FTZ R14, R170, c[0x0][0x2d0], -R3 ;  /* 0x0000b400aa0e7a23 */ /* 0x000fc40000010803 */
[----:B------:R-:W-:Y:S02]  /*4070*/  IMAD.MOV.U32 R129, RZ, RZ, R193 ;  /* 0x000000ffff817224 */ /* 0x000fe400078e00c1 */
[----:B------:R1:W3:Y:S01]  /*4080*/  MUFU.EX2 R193, R8 ;  /* 0x0000000800c17308 */ /* 0x0002e20000000800 */
[----:B------:R-:W-:Y:S02]  /*4090*/  IMAD.MOV.U32 R131, RZ, RZ, R198 ;  /* 0x000000ffff837224 */ /* 0x000fe400078e00c6 */
[----:B------:R-:W-:Y:S01]  /*40a0*/  IMAD.MOV.U32 R153, RZ, RZ, R191 ;  /* 0x000000ffff997224 */ /* 0x000fe200078e00bf */
[----:B------:R-:W-:Y:S01]  /*40b0*/  HMMA.16816.F32.BF16 R80, R4, R24, R72 ;  /* 0x000000180450723c */ /* 0x000fe20000041848 */
[----:B------:R-:W-:Y:S02]  /*40c0*/  IMAD.MOV.U32 R154, RZ, RZ, R192 ;  /* 0x000000ffff9a7224 */ /* 0x000fe400078e00c0 */
[----:B------:R-:W-:Y:S01]  /*40d0*/  IMAD.MOV.U32 R152, RZ, RZ, R188 ;  /* 0x000000ffff987224 */ /* 0x000fe200078e00bc */
[----:B------:R4:W-:Y:S01]  /*40e0*/  MUFU.EX2 R191, R14 ;  /* 0x0000000e00bf7308 */ /* 0x0009e20000000800 */
[----:B------:R-:W-:-:S02]  /*40f0*/  IMAD.MOV.U32 R130, RZ, RZ, R197 ;  /* 0x000000ffff827224 */ /* 0x000fc400078e00c5 */
[----:B------:R-:W-:Y:S01]  /*4100*/  IMAD.MOV.U32 R155, RZ, RZ, R196 ;  /* 0x000000ffff9b7224 */ /* 0x000fe200078e00c4 */
[C---:B------:R-:W-:Y:S01]  /*4110*/  HMMA.16816.F32.BF16 R76, R4.reuse, R20, R64 ;  /* 0x00000014044c723c */ /* 0x040fe20000041840 */
[----:B-1----:R-:W1:Y:S07]  /*4120*/  LDSM.16.MT88.4 R8, [R217+0x900] ;  /* 0x00090000d908783b */ /* 0x002e6e0000004200 */
[----:B------:R-:W-:Y:S01]  /*4130*/  HMMA.16816.F32.BF16 R72, R4, R16, R56 ;  /* 0x000000100448723c */ /* 0x000fe20000041838 */
[----:B------:R-:W5:Y:S01]  /*4140*/  LDSM.16.MT88.4 R16, [R216+0x900] ;  /* 0x00090000d810783b */ /* 0x000f620000004200 */
[----:B----4-:R-:W-:-:S04]  /*4150*/  FFMA.FTZ R14, R171, c[0x0][0x2d0], -R3 ;  /* 0x0000b400ab0e7a23 */ /* 0x010fc80000010803 */
[----:B------:R4:W1:Y:S02]  /*4160*/  MUFU.EX2 R192, R14 ;  /* 0x0000000e00c07308 */ /* 0x0008640000000800 */
[C---:B------:R-:W-:Y:S01]  /*4170*/  HMMA.16816.F32.BF16 R68, R4.reuse, R28, R52 ;  /* 0x0000001c0444723c */ /* 0x040fe20000041834 */
[----:B------:R-:W-:Y:S07]  /*4180*/  LDSM.16.MT88.4 R28, [R216+0x2900] ;  /* 0x00290000d81c783b */ /* 0x000fee0000004200 */
[----:B------:R-:W-:Y:S01]  /*4190*/  HMMA.16816.F32.BF16 R64, R4, R32, R48 ;  /* 0x000000200440723c */ /* 0x000fe20000041830 */
[----:B----4-:R-:W-:-:S07]  /*41a0*/  FFMA.FTZ R14, R176, c[0x0][0x2d0], -R0 ;  /* 0x0000b400b00e7a23 */ /* 0x010fce0000010800 */
[C---:B------:R-:W-:Y:S01]  /*41b0*/  HMMA.16816.F32.BF16 R56, R4.reuse, R26, R144 ;  /* 0x0000001a0438723c */ /* 0x040fe20000041890 */
[----:B------:R-:W-:Y:S01]  /*41c0*/  LDSM.16.MT88.4 R24, [R217+0x1900] ;  /* 0x00190000d918783b */ /* 0x000fe20000004200 */
[----:B------:R4:W-:Y:S06]  /*41d0*/  MUFU.EX2 R188, R14 ;  /* 0x0000000e00bc7308 */ /* 0x0009ec0000000800 */
[C---:B------:R-:W-:Y:S01]  /*41e0*/  HMMA.16816.F32.BF16 R48, R4.reuse, R22, R140 ;  /* 0x000000160430723c */ /* 0x040fe2000004188c */
[----:B------:R-:W5:Y:S07]  /*41f0*/  LDSM.16.MT88.4 R20, [R216+0x1900] ;  /* 0x00190000d814783b */ /* 0x000f6e0000004200 */
[----:B------:R-:W-:Y:S01]  /*4200*/  HMMA.16816.F32.BF16 R52, R4, R34, R156 ;  /* 0x000000220434723c */ /* 0x000fe2000004189c */
[----:B------:R-:W5:Y:S01]  /*4210*/  LDSM.16.MT88.4 R32, [R217+0x2900] ;  /* 0x00290000d920783b */ /* 0x000f620000004200 */
[----:B----4-:R-:W-:-:S04]  /*4220*/  FFMA.FTZ R14, R177, c[0x0][0x2d0], -R0 ;  /* 0x0000b400b10e7a23 */ /* 0x010fc80000010800 */
[----:B------:R4:W4:Y:S02]  /*4230*/  MUFU.EX2 R133, R14 ;  /* 0x0000000e00857308 */ /* 0x0009240000000800 */
[----:B------:R-:W-:Y:S07]  /*4240*/  HMMA.16816.F32.BF16 R36, R4, R38, R160 ;  /* 0x000000260424723c */ /* 0x000fee00000418a0 */
[----:B--2---:R-:W-:Y:S02]  /*4250*/  F2FP.BF16.PACK_AB R4, R205, R206 ;  /* 0x000000cecd04723e */ /* 0x004fe400000010ff */
[----:B---3--:R-:W-:-:S02]  /*4260*/  F2FP.BF16.PACK_AB R5, R193, R194 ;  /* 0x000000c2c105723e */ /* 0x008fc400000010ff */
[----:B------:R-:W-:Y:S02]  /*4270*/  F2FP.BF16.PACK_AB R6, R195, R204 ;  /* 0x000000ccc306723e */ /* 0x000fe400000010ff */
[----:B-1----:R-:W-:Y:S01]  /*4280*/  F2FP.BF16.PACK_AB R7, R192, R191 ;  /* 0x000000bfc007723e */ /* 0x002fe200000010ff */
[----:B----4-:R-:W-:-:S04]  /*4290*/  FFMA.FTZ R14, R179, c[0x0][0x2d0], -R0 ;  /* 0x0000b400b30e7a23 */ /* 0x010fc80000010800 */
[----:B------:R1:W-:Y:S02]  /*42a0*/  MUFU.EX2 R134, R14 ;  /* 0x0000000e00867308 */ /* 0x0003e40000000800 */
[C---:B------:R-:W-:Y:S08]  /*42b0*/  HMMA.16816.F32.BF16 R124, R4.reuse, R8, R164 ;  /* 0x00000008047c723c */ /* 0x040ff000000418a4 */
[----:B-----5:R-:W-:Y:S01]  /*42c0*/  HMMA.16816.F32.BF16 R140, R4, R16, R172 ;  /* 0x00000010048c723c */ /* 0x020fe200000418ac */
[----:B-1----:R-:W-:-:S07]  /*42d0*/  FFMA.FTZ R14, R178, c[0x0][0x2d0], -R0 ;  /* 0x0000b400b20e7a23 */ /* 0x002fce0000010800 */
[C---:B------:R-:W-:Y:S01]  /*42e0*/  HMMA.16816.F32.BF16 R156, R4.reuse, R20, R120 ;  /* 0x00000014049c723c */ /* 0x040fe20000041878 */
[----:B------:R1:W-:Y:S07]  /*42f0*/  MUFU.EX2 R138, R14 ;  /* 0x0000000e008a7308 */ /* 0x0003ee0000000800 */
[C---:B------:R-:W-:Y:S01]  /*4300*/  HMMA.16816.F32.BF16 R168, R4.reuse, R24, R116 ;  /* 0x0000001804a8723c */ /* 0x040fe20000041874 */
[----:B------:R-:W-:Y:S07]  /*4310*/  LDSM.16.MT88.4 R116, [R216+0x2d00] ;  /* 0x002d0000d874783b */ /* 0x000fee0000004200 */
[----:B------:R-:W-:Y:S01]  /*4320*/  HMMA.16816.F32.BF16 R112, R4, R28, R112 ;  /* 0x0000001c0470723c */ /* 0x000fe20000041870 */
[----:B-1----:R-:W-:-:S04]  /*4330*/  FFMA.FTZ R14, R180, c[0x0][0x2d0], -R13 ;  /* 0x0000b400b40e7a23 */ /* 0x002fc8000001080d */
[----:B------:R1:W-:Y:S03]  /*4340*/  MUFU.EX2 R132, R14 ;  /* 0x0000000e00847308 */ /* 0x0003e60000000800 */
[C---:B------:R-:W-:Y:S08]  /*4350*/  HMMA.16816.F32.BF16 R196, R4.reuse, R32, R108 ;  /* 0x0000002004c4723c */ /* 0x040ff0000004186c */
[----:B------:R-:W-:Y:S01]  /*4360*/  HMMA.16816.F32.BF16 R148, R4, R18, R148 ;  /* 0x000000120494723c */ /* 0x000fe20000041894 */
[----:B-1----:R-:W-:-:S07]  /*4370*/  FFMA.FTZ R14, R181, c[0x0][0x2d0], -R13 ;  /* 0x0000b400b50e7a23 */ /* 0x002fce000001080d */
[C---:B------:R-:W-:Y:S01]  /*4380*/  HMMA.16816.F32.BF16 R84, R4.reuse, R10, R104 ;  /* 0x0000000a0454723c */ /* 0x040fe20000041868 */
[----:B------:R-:W-:Y:S01]  /*4390*/  LDSM.16.MT88.4 R104, [R217+0x1d00] ;  /* 0x001d0000d968783b */ /* 0x000fe20000004200 */
[----:B------:R1:W2:Y:S06]  /*43a0*/  MUFU.EX2 R63, R14 ;  /* 0x0000000e003f7308 */ /* 0x0002ac0000000800 */
[C---:B------:R-:W-:Y:S08]  /*43b0*/  HMMA.16816.F32.BF16 R100, R4.reuse, R22, R100 ;  /* 0x000000160464723c */ /* 0x040ff00000041864 */
[----:B------:R-:W-:Y:S01]  /*43c0*/  HMMA.16816.F32.BF16 R160, R4, R26, R96 ;  /* 0x0000001a04a0723c */ /* 0x000fe20000041860 */
[----:B-1----:R-:W-:-:S04]  /*43d0*/  FFMA.FTZ R14, R183, c[0x0][0x2d0], -R13 ;  /* 0x0000b400b70e7a23 */ /* 0x002fc8000001080d */
[----:B------:R1:W-:Y:S03]  /*43e0*/  MUFU.EX2 R62, R14 ;  /* 0x0000000e003e7308 */ /* 0x0003e60000000800 */
[C---:B------:R-:W-:Y:S01]  /*43f0*/  HMMA.16816.F32.BF16 R164, R4.reuse, R30, R92 ;  /* 0x0000001e04a4723c */ /* 0x040fe2000004185c */
[----:B------:R-:W3:Y:S07]  /*4400*/  LDSM.16.MT88.4 R92, [R216+0x1d00] ;  /* 0x001d0000d85c783b */ /* 0x000eee0000004200 */
[----:B------:R-:W-:Y:S01]  /*4410*/  HMMA.16816.F32.BF16 R144, R4, R34, R88 ;  /* 0x000000220490723c */ /* 0x000fe20000041858 */
[----:B-1----:R-:W-:-:S06]  /*4420*/  FFMA.FTZ R14, R182, c[0x0][0x2d0], -R13 ;  /* 0x0000b400b60e7a23 */ /* 0x002fcc000001080d */
[----:B------:R-:W-:Y:S01]  /*4430*/  F2FP.BF16.PACK_AB R4, R133, R188 ;  /* 0x000000bc8504723e */ /* 0x000fe200000010ff */
[----:B------:R-:W-:Y:S01]  /*4440*/  IMAD.MOV.U32 R91, RZ, RZ, R187 ;  /* 0x000000ffff5b7224 */ /* 0x000fe200078e00bb */
[----:B--2---:R-:W-:Y:S01]  /*4450*/  F2FP.BF16.PACK_AB R5, R63, R132 ;  /* 0x000000843f05723e */ /* 0x004fe200000010ff */
[----:B------:R-:W1:Y:S01]  /*4460*/  MUFU.EX2 R61, R14 ;  /* 0x0000000e003d7308 */ /* 0x000e620000000800 */
[----:B------:R-:W-:Y:S01]  /*4470*/  F2FP.BF16.PACK_AB R6, R138, R134 ;  /* 0x000000868a06723e */ /* 0x000fe200000010ff */
[----:B------:R-:W-:Y:S02]  /*4480*/  IMAD.MOV.U32 R90, RZ, RZ, R186 ;  /* 0x000000ffff5a7224 */ /* 0x000fe400078e00ba */
[----:B------:R-:W-:Y:S02]  /*4490*/  IMAD.MOV.U32 R89, RZ, RZ, R185 ;  /* 0x000000ffff597224 */ /* 0x000fe400078e00b9 */
[----:B------:R-:W-:Y:S01]  /*44a0*/  IMAD.MOV.U32 R88, RZ, RZ, R184 ;  /* 0x000000ffff587224 */ /* 0x000fe200078e00b8 */
[----:B-1----:R-:W-:Y:S01]  /*44b0*/  F2FP.BF16.PACK_AB R7, R61, R62 ;  /* 0x0000003e3d07723e */ /* 0x002fe200000010ff */
[----:B------:R-:W-:-:S06]  /*44c0*/  IMAD.MOV.U32 R14, RZ, RZ, R130 ;  /* 0x000000ffff0e7224 */ /* 0x000fcc00078e0082 */
[C---:B------:R-:W-:Y:S07]  /*44d0*/  HMMA.16816.F32.BF16 R176, R4.reuse, R8, R76 ;  /* 0x0000000804b0723c */ /* 0x040fee000004184c */
[----:B------:R-:W-:Y:S01]  /*44e0*/  FFMA.FTZ R8, R210, c[0x0][0x2d0], -R12 ;  /* 0x0000b400d2087a23 */ /* 0x000fe2000001080c */
[----:B------:R-:W-:Y:S01]  /*44f0*/  HMMA.16816.F32.BF16 R172, R4, R10, R48 ;  /* 0x0000000a04ac723c */ /* 0x000fe20000041830 */
[----:B------:R-:W-:Y:S02]  /*4500*/  IMAD.MOV.U32 R79, RZ, RZ, R131 ;  /* 0x000000ffff4f7224 */ /* 0x000fe400078e0083 */
[----:B------:R1:W-:Y:S01]  /*4510*/  MUFU.EX2 R49, R8 ;  /* 0x0000000800317308 */ /* 0x0003e20000000800 */
[----:B------:R-:W-:-:S02]  /*4520*/  IMAD.MOV.U32 R210, RZ, RZ, R129 ;  /* 0x000000ffffd27224 */ /* 0x000fc400078e0081 */
[----:B------:R-:W-:Y:S02]  /*4530*/  IMAD.MOV.U32 R9, RZ, RZ, R152 ;  /* 0x000000ffff097224 */ /* 0x000fe400078e0098 */
[C---:B------:R-:W-:Y:S01]  /*4540*/  HMMA.16816.F32.BF16 R180, R4.reuse, R18, R56 ;  /* 0x0000001204b4723c */ /* 0x040fe20000041838 */
[----:B------:R-:W-:Y:S02]  /*4550*/  IMAD.MOV.U32 R10, RZ, RZ, R154 ;  /* 0x000000ffff0a7224 */ /* 0x000fe400078e009a */
[----:B------:R-:W-:Y:S02]  /*4560*/  IMAD.MOV.U32 R51, RZ, RZ, R128 ;  /* 0x000000ffff337224 */ /* 0x000fe400078e0080 */
[----:B------:R-:W-:Y:S02]  /*4570*/  IMAD.MOV.U32 R11, RZ, RZ, R153 ;  /* 0x000000ffff0b7224 */ /* 0x000fe400078e0099 */
[----:B------:R-:W-:Y:S01]  /*4580*/  IMAD.MOV.U32 R50, RZ, RZ, R155 ;  /* 0x000000ffff327224 */ /* 0x000fe200078e009b */
[----:B------:R-:W-:Y:S01]  /*4590*/  HMMA.16816.F32.BF16 R56, R4, R22, R44 ;  /* 0x000000160438723c */ /* 0x000fe2000004182c */
[----:B------:R-:W-:Y:S01]  /*45a0*/  LDSM.16.MT88.4 R152, [R216+0xd00] ;  /* 0x000d0000d898783b */ /* 0x000fe20000004200 */
[----:B-1----:R-:W-:-:S02]  /*45b0*/  FFMA.FTZ R8, R209, c[0x0][0x2d0], -R12 ;  /* 0x0000b400d1087a23 */ /* 0x002fc4000001080c */
[----:B------:R-:W-:Y:S02]  /*45c0*/  IMAD.MOV.U32 R209, RZ, RZ, R11 ;  /* 0x000000ffffd17224 */ /* 0x000fe400078e000b */
[----:B------:R1:W2:Y:S02]  /*45d0*/  MUFU.EX2 R48, R8 ;  /* 0x0000000800307308 */ /* 0x0002a40000000800 */
[C---:B------:R-:W-:Y:S01]  /*45e0*/  HMMA.16816.F32.BF16 R96, R4.reuse, R24, R68 ;  /* 0x000000180460723c */ /* 0x040fe20000041844 */
[----:B------:R-:W-:Y:S02]  /*45f0*/  IMAD.MOV.U32 R47, RZ, RZ, R9 ;  /* 0x000000ffff2f7224 */ /* 0x000fe400078e0009 */
[----:B------:R-:W-:Y:S02]  /*4600*/  IMAD.MOV.U32 R45, RZ, RZ, R88 ;  /* 0x000000ffff2d7224 */ /* 0x000fe400078e0058 */
[----:B------:R-:W-:Y:S02]  /*4610*/  IMAD.MOV.U32 R46, RZ, RZ, R90 ;  /* 0x000000ffff2e7224 */ /* 0x000fe400078e005a */
[----:B------:R-:W-:Y:S01]  /*4620*/  IMAD.MOV.U32 R11, RZ, RZ, R91 ;  /* 0x000000ffff0b7224 */ /* 0x000fe200078e005b */
[----:B------:R-:W-:Y:S01]  /*4630*/  HMMA.16816.F32.BF16 R108, R4, R20, R72 ;  /* 0x00000014046c723c */ /* 0x000fe20000041848 */
[----:B------:R-:W-:-:S02]  /*4640*/  FADD.FTZ R9, R239, R238 ;  /* 0x000000eeef097221 */ /* 0x000fc40000010000 */
[----:B-1----:R-:W-:-:S05]  /*4650*/  FFMA.FTZ R8, R208, c[0x0][0x2d0], -R12 ;  /* 0x0000b400d0087a23 */ /* 0x002fca000001080c */
[----:B------:R-:W-:Y:S01]  /*4660*/  HMMA.16816.F32.BF16 R184, R4, R16, R80 ;  /* 0x0000001004b8723c */ /* 0x000fe20000041850 */
[----:B------:R-:W1:Y:S01]  /*4670*/  LDSM.16.MT88.4 R80, [R217+0xd00] ;  /* 0x000d0000d950783b */ /* 0x000e620000004200 */
[----:B--2---:R-:W-:Y:S01]  /*4680*/  F2FP.BF16.PACK_AB R128, R48, R49 ;  /* 0x000000313080723e */ /* 0x004fe200000010ff */
[----:B------:R2:W-:Y:S01]  /*4690*/  MUFU.EX2 R44, R8 ;  /* 0x00000008002c7308 */ /* 0x0005e20000000800 */
[----:B------:R-:W-:-:S04]  /*46a0*/  IMAD.MOV.U32 R208, RZ, RZ, R89 ;  /* 0x000000ffffd07224 */ /* 0x000fc800078e0059 */
[C---:B------:R-:W-:Y:S08]  /*46b0*/  HMMA.16816.F32.BF16 R40, R4.reuse, R26, R40 ;  /* 0x0000001a0428723c */ /* 0x040ff00000041828 */
[----:B------:R-:W-:Y:S01]  /*46c0*/  HMMA.16816.F32.BF16 R64, R4, R28, R64 ;  /* 0x0000001c0440723c */ /* 0x000fe20000041840 */
[----:B--2---:R-:W-:-:S04]  /*46d0*/  FFMA.FTZ R8, R207, c[0x0][0x2d0], -R12 ;  /* 0x0000b400cf087a23 */ /* 0x004fc8000001080c */
[----:B------:R2:W4:Y:S03]  /*46e0*/  MUFU.EX2 R24, R8 ;  /* 0x0000000800187308 */ /* 0x0005260000000800 */
[C---:B------:R-:W-:Y:S08]  /*46f0*/  HMMA.16816.F32.BF16 R52, R4.reuse, R30, R52 ;  /* 0x0000001e0434723c */ /* 0x040ff00000041834 */
[----:B------:R-:W-:Y:S01]  /*4700*/  HMMA.16816.F32.BF16 R120, R4, R32, R200 ;  /* 0x000000200478723c */ /* 0x000fe200000418c8 */
[----:B--2---:R-:W-:-:S07]  /*4710*/  FFMA.FTZ R8, R224, c[0x0][0x2d0], -R3 ;  /* 0x0000b400e0087a23 */ /* 0x004fce0000010803 */
[----:B------:R-:W-:Y:S01]  /*4720*/  HMMA.16816.F32.BF16 R36, R4, R34, R36 ;  /* 0x000000220424723c */ /* 0x000fe20000041824 */
[----:B------:R-:W2:Y:S01]  /*4730*/  LDSM.16.MT88.4 R4, [R217+0x2d00] ;  /* 0x002d0000d904783b */ /* 0x000ea20000004200 */
[----:B----4-:R-:W-:Y:S01]  /*4740*/  F2FP.BF16.PACK_AB R130, R24, R44 ;  /* 0x0000002c1882723e */ /* 0x010fe200000010ff */
[----:B------:R4:W-:Y:S02]  /*4750*/  MUFU.EX2 R23, R8 ;  /* 0x0000000800177308 */ /* 0x0009e40000000800 */
[----:B----4-:R-:W-:-:S06]  /*4760*/  FFMA.FTZ R8, R226, c[0x0][0x2d0], -R3 ;  /* 0x0000b400e2087a23 */ /* 0x010fcc0000010803 */
[----:B------:R4:W5:Y:S02]  /*4770*/  MUFU.EX2 R22, R8 ;  /* 0x0000000800167308 */ /* 0x0009640000000800 */
[--C-:B----4-:R-:W-:Y:S01]  /*4780*/  FFMA.FTZ R8, R215, c[0x0][0x2d0], -R3.reuse ;  /* 0x0000b400d7087a23 */ /* 0x110fe20000010803 */
[----:B-----5:R-:W-:Y:S01]  /*4790*/  F2FP.BF16.PACK_AB R129, R22, R23 ;  /* 0x000000171681723e */ /* 0x020fe200000010ff */
[----:B------:R-:W-:-:S04]  /*47a0*/  FFMA.FTZ R3, R211, c[0x0][0x2d0], -R3 ;  /* 0x0000b400d3037a23 */ /* 0x000fc80000010803 */
[----:B------:R4:W-:Y:S08]  /*47b0*/  MUFU.EX2 R20, R8 ;  /* 0x0000000800147308 */ /* 0x0009f00000000800 */
[----:B------:R5:W1:Y:S01]  /*47c0*/  MUFU.EX2 R21, R3 ;  /* 0x0000000300157308 */ /* 0x000a620000000800 */
[----:B----4-:R-:W-:Y:S02]  /*47d0*/  FADD.FTZ R8, R45, R208 ;  /* 0x000000d02d087221 */ /* 0x010fe40000010000 */
[----:B-----5:R-:W-:Y:S01]  /*47e0*/  FFMA.FTZ R3, R233, c[0x0][0x2d0], -R0 ;  /* 0x0000b400e9037a23 */ /* 0x020fe20000010800 */
[----:B-1----:R-:W-:-:S04]  /*47f0*/  F2FP.BF16.PACK_AB R131, R21, R20 ;  /* 0x000000141583723e */ /* 0x002fc800000010ff */
[----:B------:R1:W-:Y:S03]  /*4800*/  MUFU.EX2 R19, R3 ;  /* 0x0000000300137308 */ /* 0x0003e60000000800 */
[C---:B---3--:R-:W-:Y:S08]  /*4810*/  HMMA.16816.F32.BF16 R88, R128.reuse, R92, R156 ;  /* 0x0000005c8058723c */ /* 0x048ff0000004189c */
[----:B------:R-:W-:Y:S01]  /*4820*/  HMMA.16816.F32.BF16 R156, R128, R94, R100 ;  /* 0x0000005e809c723c */ /* 0x000fe20000041864 */
[----:B-1----:R-:W-:-:S04]  /*4830*/  FFMA.FTZ R3, R232, c[0x0][0x2d0], -R0 ;  /* 0x0000b400e8037a23 */ /* 0x002fc80000010800 */
[----:B------:R1:W3:Y:S03]  /*4840*/  MUFU.EX2 R18, R3 ;  /* 0x0000000300127308 */ /* 0x0002e60000000800 */
[C---:B------:R-:W-:Y:S08]  /*4850*/  HMMA.16816.F32.BF16 R100, R128.reuse, R104, R168 ;  /* 0x000000688064723c */ /* 0x040ff000000418a8 */
[----:B------:R-:W-:Y:S01]  /*4860*/  HMMA.16816.F32.BF16 R72, R128, R80, R124 ;  /* 0x000000508048723c */ /* 0x000fe2000004187c */
[--C-:B-1----:R-:W-:Y:S01]  /*4870*/  FFMA.FTZ R3, R237, c[0x0][0x2d0], -R0.reuse ;  /* 0x0000b400ed037a23 */ /* 0x102fe20000010800 */
[----:B---3--:R-:W-:Y:S01]  /*4880*/  F2FP.BF16.PACK_AB R168, R18, R19 ;  /* 0x0000001312a8723e */ /* 0x008fe200000010ff */
[----:B------:R-:W-:-:S05]  /*4890*/  FFMA.FTZ R0, R225, c[0x0][0x2d0], -R0 ;  /* 0x0000b400e1007a23 */ /* 0x000fca0000010800 */
[C---:B--2---:R-:W-:Y:S01]  /*48a0*/  HMMA.16816.F32.BF16 R124, R128.reuse, R4, R196 ;  /* 0x00000004807c723c */ /* 0x044fe200000418c4 */
[----:B------:R1:W-:Y:S07]  /*48b0*/  MUFU.EX2 R17, R3 ;  /* 0x0000000300117308 */ /* 0x0003ee0000000800 */
[C---:B------:R-:W-:Y:S01]  /*48c0*/  HMMA.16816.F32.BF16 R140, R128.reuse, R152, R140 ;  /* 0x00000098808c723c */ /* 0x040fe2000004188c */
[----:B------:R2:W3:Y:S07]  /*48d0*/  MUFU.EX2 R16, R0 ;  /* 0x0000000000107308 */ /* 0x0004ee0000000800 */
[----:B------:R-:W-:Y:S01]  /*48e0*/  HMMA.16816.F32.BF16 R148, R128, R154, R148 ;  /* 0x0000009a8094723c */ /* 0x000fe20000041894 */
[----:B-1----:R-:W-:-:S07]  /*48f0*/  FADD.FTZ R3, R47, R46 ;  /* 0x0000002e2f037221 */ /* 0x002fce0000010000 */
[----:B------:R-:W-:Y:S01]  /*4900*/  HMMA.16816.F32.BF16 R160, R128, R106, R160 ;  /* 0x0000006a80a0723c */ /* 0x000fe200000418a0 */
[----:B--2---:R-:W-:Y:S01]  /*4910*/  FFMA.FTZ R0, R79, c[0x0][0x2d0], -R13 ;  /* 0x0000b4004f007a23 */ /* 0x004fe2000001080d */
[----:B---3--:R-:W-:-:S03]  /*4920*/  F2FP.BF16.PACK_AB R170, R16, R17 ;  /* 0x0000001110aa723e */ /* 0x008fc600000010ff */
[----:B------:R1:W-:Y:S03]  /*4930*/  MUFU.EX2 R12, R0 ;  /* 0x00000000000c7308 */ /* 0x0003e60000000800 */
[C---:B------:R-:W-:Y:S08]  /*4940*/  HMMA.16816.F32.BF16 R76, R128.reuse, R82, R84 ;  /* 0x00000052804c723c */ /* 0x040ff00000041854 */
[----:B------:R-:W-:Y:S01]  /*4950*/  HMMA.16816.F32.BF16 R112, R128, R116, R112 ;  /* 0x000000748070723c */ /* 0x000fe20000041870 */
[----:B-1----:R-:W-:-:S07]  /*4960*/  FFMA.FTZ R0, R14, c[0x0][0x2d0], -R13 ;  /* 0x0000b4000e007a23 */ /* 0x002fce000001080d */
[C---:B------:R-:W-:Y:S01]  /*4970*/  HMMA.16816.F32.BF16 R164, R128.reuse, R118, R164 ;  /* 0x0000007680a4723c */ /* 0x040fe200000418a4 */
[----:B------:R1:W2:Y:S07]  /*4980*/  MUFU.EX2 R14, R0 ;  /* 0x00000000000e7308 */ /* 0x0002ae0000000800 */
[----:B------:R-:W-:Y:S01]  /*4990*/  HMMA.16816.F32.BF16 R128, R128, R6, R144 ;  /* 0x000000068080723c */ /* 0x000fe20000041890 */
[----:B-1----:R-:W-:Y:S01]  /*49a0*/  FFMA.FTZ R0, R210, c[0x0][0x2d0], -R13 ;  /* 0x0000b400d2007a23 */ /* 0x002fe2000001080d */
[----:B--2---:R-:W-:Y:S01]  /*49b0*/  F2FP.BF16.PACK_AB R169, R14, R12 ;  /* 0x0000000c0ea9723e */ /* 0x004fe200000010ff */
[----:B------:R-:W-:-:S02]  /*49c0*/  IMAD.MOV.U32 R210, RZ, RZ, R10 ;  /* 0x000000ffffd27224 */ /* 0x000fc400078e000a */
[----:B------:R-:W-:Y:S02]  /*49d0*/  IMAD.MOV.U32 R10, RZ, RZ, R15 ;  /* 0x000000ffff0a7224 */ /* 0x000fe400078e000f */
[----:B------:R1:W-:Y:S02]  /*49e0*/  MUFU.EX2 R15, R0 ;  /* 0x00000000000f7308 */ /* 0x0003e40000000800 */
[----:B------:R-:W-:Y:S02]  /*49f0*/  FADD.FTZ R10, R10, R8 ;  /* 0x000000080a0a7221 */ /* 0x000fe40000010000 */
[----:B-1----:R-:W-:-:S04]  /*4a00*/  FFMA.FTZ R0, R230, c[0x0][0x2d0], -R13 ;  /* 0x0000b400e6007a23 */ /* 0x002fc8000001080d */
[----:B------:R1:W2:Y:S02]  /*4a10*/  MUFU.EX2 R13, R0 ;  /* 0x00000000000d7308 */ /* 0x0002a40000000800 */
[----:B-1----:R-:W-:Y:S01]  /*4a20*/  FADD.FTZ R0, R246, R242 ;  /* 0x000000f2f6007221 */ /* 0x002fe20000010000 */
[----:B--2---:R-:W-:-:S03]  /*4a30*/  F2FP.BF16.PACK_AB R171, R13, R15 ;  /* 0x0000000f0dab723e */ /* 0x004fc600000010ff */
[----:B------:R-:W-:Y:S02]  /*4a40*/  FADD.FTZ R0, R11, R0 ;  /* 0x000000000b007221 */ /* 0x000fe40000010000 */
[----:B------:R-:W-:Y:S02]  /*4a50*/  FADD.FTZ R11, R241, R9 ;  /* 0x00000009f10b7221 */ /* 0x000fe40000010000 */
[----:B------:R-:W-:Y:S01]  /*4a60*/  FADD.FTZ R9, R209, R3 ;  /* 0x00000003d1097221 */ /* 0x000fe20000010000 */
[----:B------:R-:W-:Y:S01]  /*4a70*/  HMMA.16816.F32.BF16 R120, R168, R4, R120 ;  /* 0x00000004a878723c */ /* 0x000fe20000041878 */
[----:B------:R-:W-:Y:S02]  /*4a80*/  FADD.FTZ R8, R210, R0 ;  /* 0x00000000d2087221 */ /* 0x000fe40000010000 */
[----:B------:R-:W-:Y:S02]  /*4a90*/  FADD.FTZ R3, R50, R10 ;  /* 0x0000000a32037221 */ /* 0x000fe40000010000 */
[----:B------:R-:W-:-:S02]  /*4aa0*/  FADD.FTZ R0, R51, R9 ;  /* 0x0000000933007221 */ /* 0x000fc40000010000 */
[----:B------:R-:W-:Y:S01]  /*4ab0*/  FADD.FTZ R4, R245, R11 ;  /* 0x0000000bf5047221 */ /* 0x000fe20000010000 */
[C---:B------:R-:W-:Y:S01]  /*4ac0*/  HMMA.16816.F32.BF16 R84, R168.reuse, R92, R108 ;  /* 0x0000005ca854723c */ /* 0x040fe2000004186c */
[----:B------:R-:W-:Y:S02]  /*4ad0*/  FADD.FTZ R5, R229, R8 ;  /* 0x00000008e5057221 */ /* 0x000fe40000010000 */
[----:B------:R-:W-:Y:S02]  /*4ae0*/  FADD.FTZ R4, R214, R4 ;  /* 0x00000004d6047221 */ /* 0x000fe40000010000 */
[----:B------:R-:W-:Y:S02]  /*4af0*/  FADD.FTZ R3, R240, R3 ;  /* 0x00000003f0037221 */ /* 0x000fe40000010000 */
[----:B------:R-:W-:Y:S01]  /*4b00*/  FADD.FTZ R0, R234, R0 ;  /* 0x00000000ea007221 */ /* 0x000fe20000010000 */
[----:B------:R-:W-:Y:S01]  /*4b10*/  HMMA.16816.F32.BF16 R144, R168, R152, R184 ;  /* 0x00000098a890723c */ /* 0x000fe200000418b8 */
[----:B------:R-:W-:-:S02]  /*4b20*/  FADD.FTZ R247, R247, R5 ;  /* 0x00000005f7f77221 */ /* 0x000fc40000010000 */
        /* <DEDUP_REMOVED lines=47> */
[----:B------:R-:W-:Y:S02]  /*4e20*/  FADD.FTZ R250, R20, R250 ;  /* 0x000000fa14fa7221 */ /* 0x000fe40000010000 */
[----:B------:R-:W-:Y:S02]  /*4e30*/  FADD.FTZ R247, R16, R247 ;  /* 0x000000f710f77221 */ /* 0x000fe40000010000 */
[----:B------:R-:W-:Y:S02]  /*4e40*/  FADD.FTZ R248, R13, R248 ;  /* 0x000000f80df87221 */ /* 0x000fe40000010000 */
[----:B------:R-:W-:-:S02]  /*4e50*/  FADD.FTZ R249, R24, R249 ;  /* 0x000000f918f97221 */ /* 0x000fc40000010000 */
[----:B------:R-:W-:Y:S01]  /*4e60*/  FADD.FTZ R250, R21, R250 ;  /* 0x000000fa15fa7221 */ /* 0x000fe20000010000 */
[----:B------:R-:W-:Y:S05]  /*4e70*/  @!P2 BRA `(.L_x_32) ;  /* 0x000032000000a947 */ /* 0x000fea0003800000 */
[----:B------:R-:W2:Y:S01]  /*4e80*/  LDL.LU R50, [R1+0x10] ;  /* 0x0000100001327983 */ /* 0x000ea20000300800 */
[----:B------:R-:W-:Y:S01]  /*4e90*/  SHF.R.S32.HI R51, RZ, 0x1f, R60 ;  /* 0x0000001fff337819 */ /* 0x000fe2000001143c */
[----:B------:R-:W-:Y:S02]  /*4ea0*/  IMAD.SHL.U32 R229, R60, 0x2, RZ ;  /* 0x000000023ce57824 */ /* 0x000fe400078e00ff */
[----:B------:R-:W-:Y:S01]  /*4eb0*/  IMAD.SHL.U32 R227, R190, 0x2, RZ ;  /* 0x00000002bee37824 */ /* 0x000fe200078e00ff */
[----:B------:R-:W-:Y:S01]  /*4ec0*/  SHF.L.U64.HI R230, R60, 0x1, R51 ;  /* 0x000000013ce67819 */ /* 0x000fe20000010233 */
[C---:B------:R-:W-:Y:S01]  /*4ed0*/  IMAD.SHL.U32 R225, R189.reuse, 0x2, RZ ;  /* 0x00000002bde17824 */ /* 0x040fe200078e00ff */
[----:B------:R-:W-:Y:S01]  /*4ee0*/  SHF.R.S32.HI R51, RZ, 0x1f, R189 ;  /* 0x0000001fff337819 */ /* 0x000fe200000114bd */
[----:B------:R-:W-:Y:S02]  /*4ef0*/  IMAD.MOV.U32 R3, RZ, RZ, R136 ;  /* 0x000000ffff037224 */ /* 0x000fe400078e0088 */
[----:B------:R-:W-:Y:S01]  /*4f00*/  IMAD.MOV.U32 R0, RZ, RZ, R137 ;  /* 0x000000ffff007224 */ /* 0x000fe200078e0089 */
[----:B------:R-:W-:Y:S01]  /*4f10*/  SHF.L.U64.HI R226, R189, 0x1, R51 ;  /* 0x00000001bde27819 */ /* 0x000fe20000010233 */
[----:B------:R-:W-:-:S02]  /*4f20*/  IMAD.MOV.U32 R138, RZ, RZ, R2 ;  /* 0x000000ffff8a7224 */ /* 0x000fc400078e0002 */
[----:B------:R-:W-:Y:S01]  /*4f30*/  IMAD.MOV.U32 R132, RZ, RZ, R135 ;  /* 0x000000ffff847224 */ /* 0x000fe200078e0087 */
[----:B--2---:R-:W-:Y:S02]  /*4f40*/  IADD3 R224, R50, -0x2, RZ ;  /* 0xfffffffe32e07810 */ /* 0x004fe40007ffe0ff */
[----:B------:R-:W-:-:S04]  /*4f50*/  SHF.R.S32.HI R50, RZ, 0x1f, R190 ;  /* 0x0000001fff327819 */ /* 0x000fc800000114be */
[----:B------:R-:W-:Y:S01]  /*4f60*/  SHF.L.U64.HI R228, R190, 0x1, R50 ;  /* 0x00000001bee47819 */ /* 0x000fe20000010232 */
[----:B------:R-:W-:Y:S05]  /*4f70*/  BRA `(.L_x_33) ;  /* 0x0000037000007947 */ /* 0x000fea0003800000 */
.L_x_35:
[----:B------:R-:W2:Y:S01]  /*4f80*/  LDL.64 R234, [R1] ;  /* 0x0000000001ea7983 */ /* 0x000ea20000100a00 */
[----:B------:R-:W-:Y:S02]  /*4f90*/  IMAD.MOV.U32 R222, RZ, RZ, RZ ;  /* 0x000000ffffde7224 */ /* 0x000fe400078e00ff */
[----:B------:R-:W-:Y:S01]  /*4fa0*/  IMAD.MOV.U32 R233, RZ, RZ, c[0x0][0x2b8] ;  /* 0x0000ae00ffe97624 */ /* 0x000fe200078e00ff */
[----:B------:R-:W3:Y:S01]  /*4fb0*/  LDL R232, [R1+0x8] ;  /* 0x0000080001e87983 */ /* 0x000ee20000100800 */
[----:B------:R-:W-:Y:S03]  /*4fc0*/  IMAD R133, R224, 0x40, R251 ;  /* 0x00000040e0857824 */ /* 0x000fe600078e02fb */
[----:B------:R-:W-:Y:S02]  /*4fd0*/  ISETP.NE.AND P2, PT, R233, 0x1, PT ;  /* 0x00000001e900780c */ /* 0x000fe40003f45270 */
[----:B------:R-:W-:Y:S05]  /*4fe0*/  IADD3 R133, R133, -0x40, R231 ;  /* 0xffffffc085857810 */ /* 0x000fea0007ffe0e7 */
[--C-:B------:R-:W-:Y:S06]  /*4ff0*/  IMAD.MOV.U32 R2, RZ, RZ, R133.reuse ;  /* 0x000000ffff027224 */ /* 0x100fec00078e0085 */
[----:B------:R-:W-:Y:S05]  /*5000*/  @P2 IMAD.HI.U32 R134, R133, c[0x0][0x2bc], RZ ;  /* 0x0000af0085862a27 */ /* 0x000fea00078e00ff */
[----:B------:R-:W-:Y:S04]  /*5010*/  @P2 SHF.R.U32.HI R2, RZ, c[0x0][0x2c0], R134 ;  /* 0x0000b000ff022a19 */ /* 0x000fe80000011686 */
[C---:B--2---:R-:W-:Y:S04]  /*5020*/  @!P3 IADD3 R135, P0, R2.reuse, R234, RZ ;  /* 0x000000ea0287b210 */ /* 0x044fe80007f1e0ff */
[----:B---3--:R-:W-:Y:S01]  /*5030*/  @!P3 LEA.HI.X.SX32 R136, R2, R232, 0x1, P0 ;  /* 0x000000e80288b211 */ /* 0x008fe200000f0eff */
[----:B------:R-:W-:Y:S01]  /*5040*/  IMAD.MOV R2, RZ, RZ, -R2 ;  /* 0x000000ffff027224 */ /* 0x000fe200078e0a02 */
[----:B------:R-:W1:Y:S01]  /*5050*/  S2R R232, SR_CTAID.Y ;  /* 0x0000000000e87919 */ /* 0x000e620000002600 */
[C---:B------:R-:W-:Y:S02]  /*5060*/  @!P3 LEA R134, P0, R135.reuse, c[0x0][0x2a0], 0x2 ;  /* 0x0000a8008786ba11 */ /* 0x040fe400078010ff */
[----:B------:R-:W-:Y:S02]  /*5070*/  IMAD R223, R2, c[0x0][0x2b8], R133 ;  /* 0x0000ae0002df7a24 */ /* 0x000fe400078e0285 */
[----:B------:R-:W-:Y:S03]  /*5080*/  @!P3 LEA.HI.X R135, R135, c[0x0][0x2a4], R136, 0x2, P0 ;  /* 0x0000a9008787ba11 */ /* 0x000fe600000f1488 */
[----:B------:R-:W-:Y:S02]  /*5090*/  SHF.R.S32.HI R2, RZ, 0x1f, R223 ;  /* 0x0000001fff027819 */ /* 0x000fe400000114df */
[----:B------:R2:W3:Y:S03]  /*50a0*/  @!P3 LDG.E R222, [R134.64] ;  /* 0x0000000686deb981 */ /* 0x0004e6000c1e1900 */
[----:B------:R-:W-:Y:S04]  /*50b0*/  IMAD R2, R2, c[0x0][0x1e0], RZ ;  /* 0x0000780002027a24 */ /* 0x000fe800078e02ff */
[C---:B------:R-:W-:Y:S02]  /*50c0*/  IMAD R2, R223.reuse, c[0x0][0x1e4], R2 ;  /* 0x00007900df027a24 */ /* 0x040fe400078e0202 */
[----:B-1----:R-:W-:Y:S04]  /*50d0*/  IMAD.WIDE.U32 R232, R232, c[0x0][0x1e8], RZ ;  /* 0x00007a00e8e87a25 */ /* 0x002fe800078e00ff */
[----:B--2---:R-:W-:Y:S04]  /*50e0*/  IMAD.WIDE.U32 R134, R223, c[0x0][0x1e0], RZ ;  /* 0x00007800df867a25 */ /* 0x004fe800078e00ff */
[----:B------:R-:W-:Y:S01]  /*50f0*/  IMAD.IADD R135, R135, 0x1, R2 ;  /* 0x0000000187877824 */ /* 0x000fe200078e0202 */
[----:B---3--:R-:W-:Y:S03]  /*5100*/  SHF.R.S32.HI R133, RZ, 0x1f, R222 ;  /* 0x0000001fff857819 */ /* 0x008fe600000114de */
[----:B------:R-:W-:Y:S04]  /*5110*/  IMAD.WIDE.U32 R134, R222, c[0x0][0x1f0], R134 ;  /* 0x00007c00de867a25 */ /* 0x000fe800078e0086 */
[----:B------:R-:W-:Y:S01]  /*5120*/  IMAD R133, R133, c[0x0][0x1f0], RZ ;  /* 0x00007c0085857a24 */ /* 0x000fe200078e02ff */
[----:B------:R-:W-:Y:S03]  /*5130*/  IADD3 R2, P0, R232, R134, RZ ;  /* 0x00000086e8027210 */ /* 0x000fe60007f1e0ff */
[----:B------:R-:W-:Y:S05]  /*5140*/  IMAD R133, R222, c[0x0][0x1f4], R133 ;  /* 0x00007d00de857a24 */ /* 0x000fea00078e0285 */
[----:B------:R-:W-:Y:S02]  /*5150*/  IADD3.X R133, R252, R135, R133, P0, !PT ;  /* 0x00000087fc857210 */ /* 0x000fe400007fe485 */
[C---:B------:R-:W-:Y:S04]  /*5160*/  LEA R136, P0, R2.reuse, c[0x0][0x1c8], 0x1 ;  /* 0x0000720002887a11 */ /* 0x040fe800078008ff */
[----:B------:R-:W-:Y:S01]  /*5170*/  LEA.HI.X R133, R2, c[0x0][0x1cc], R133, 0x1, P0 ;  /* 0x0000730002857a11 */ /* 0x000fe200000f0c85 */
[----:B------:R-:W1:Y:S04]  /*5180*/  SHFL.IDX PT, R134, R136, RZ, 0x1c1f ;  /* 0x001c1fff88867589 */ /* 0x000e6800000e0000 */
[----:B------:R2:W3:Y:S04]  /*5190*/  SHFL.IDX PT, R2, R136, 0x1, 0x1c1f ;  /* 0x003c1f0088027f89 */ /* 0x0004e800000e0000 */
[----:B------:R-:W4:Y:S04]  /*51a0*/  SHFL.IDX PT, R135, R133, RZ, 0x1c1f ;  /* 0x001c1fff85877589 */ /* 0x000f2800000e0000 */
[----:B------:R-:W5:Y:S01]  /*51b0*/  SHFL.IDX PT, R133, R133, 0x1, 0x1c1f ;  /* 0x003c1f0085857f89 */ /* 0x000f6200000e0000 */
[C---:B-1----:R-:W-:Y:S02]  /*51c0*/  IADD3 R176, P1, R134.reuse, R227, RZ ;  /* 0x000000e386b07210 */ /* 0x042fe40007f3e0ff */
[-C--:B--2---:R-:W-:Y:S02]  /*51d0*/  IADD3 R136, P0, R134, R229.reuse, RZ ;  /* 0x000000e586887210 */ /* 0x084fe40007f1e0ff */
[----:B---3--:R-:W-:Y:S02]  /*51e0*/  IADD3 R172, P2, R2, R229, RZ ;  /* 0x000000e502ac7210 */ /* 0x008fe40007f5e0ff */
[C---:B----4-:R-:W-:Y:S01]  /*51f0*/  IADD3.X R137, R135.reuse, R230, RZ, P0, !PT ;  /* 0x000000e687897210 */ /* 0x050fe200007fe4ff */
[----:B------:R-:W-:Y:S01]  /*5200*/  IMAD.X R177, R135, 0x1, R228, P1 ;  /* 0x0000000187b17824 */ /* 0x000fe200008e06e4 */
[-C--:B------:R-:W-:Y:S01]  /*5210*/  IADD3 R174, P0, R134, R225.reuse, RZ ;  /* 0x000000e186ae7210 */ /* 0x080fe20007f1e0ff */
[----:B-----5:R-:W-:Y:S02]  /*5220*/  IMAD.X R173, R133, 0x1, R230, P2 ;  /* 0x0000000185ad7824 */ /* 0x020fe400010e06e6 */
[----:B------:R1:W-:Y:S02]  /*5230*/  LDGSTS.E.BYPASS.LTC128B.128 [R221+0x3100], [R136.64], !P6 ;  /* 0x0310000088dd7fae */ /* 0x0003e4000f101d46 */
[--C-:B------:R-:W-:Y:S01]  /*5240*/  IMAD.X R175, R135, 0x1, R226.reuse, P0 ;  /* 0x0000000187af7824 */ /* 0x100fe200000e06e2 */
[C---:B------:R-:W-:Y:S01]  /*5250*/  IADD3 R134, P0, R2.reuse, R225, RZ ;  /* 0x000000e102867210 */ /* 0x040fe20007f1e0ff */
[----:B------:R2:W-:Y:S04]  /*5260*/  LDGSTS.E.BYPASS.LTC128B.128 [R221+0x4100], [R176.64], !P5 ;  /* 0x04100000b0dd7fae */ /* 0x0005e8000e901d46 */
[----:B------:R2:W-:Y:S01]  /*5270*/  LDGSTS.E.BYPASS.LTC128B.128 [R221+0x5100], [R174.64], !P4 ;  /* 0x05100000aedd7fae */ /* 0x0005e2000e101d46 */
[C---:B------:R-:W-:Y:S03]  /*5280*/  IMAD.X R135, R133.reuse, 0x1, R226, P0 ;  /* 0x0000000185877824 */ /* 0x040fe600000e06e2 */
[----:B------:R2:W-:Y:S01]  /*5290*/  LDGSTS.E.BYPASS.LTC128B.128 [R221+0x3900], [R172.64], !P6 ;  /* 0x03900000acdd7fae */ /* 0x0005e2000f101d46 */
[----:B-1----:R-:W-:Y:S04]  /*52a0*/  IADD3 R136, P1, R2, R227, RZ ;  /* 0x000000e302887210 */ /* 0x002fe80007f3e0ff */
[----:B------:R-:W-:Y:S05]  /*52b0*/  IADD3.X R137, R133, R228, RZ, P1, !PT ;  /* 0x000000e485897210 */ /* 0x000fea0000ffe4ff */
[----:B------:R2:W-:Y:S04]  /*52c0*/  LDGSTS.E.BYPASS.LTC128B.128 [R221+0x4900], [R136.64], !P5 ;  /* 0x0490000088dd7fae */ /* 0x0005e8000e901d46 */
[----:B------:R2:W-:Y:S01]  /*52d0*/  LDGSTS.E.BYPASS.LTC128B.128 [R221+0x5900], [R134.64], !P4 ;  /* 0x0590000086dd7fae */ /* 0x0005e2000e101d46 */
[----:B------:R-:W-:-:S05]  /*52e0*/  BRA `(.L_x_34) ;  /* 0x00000b8000007947 */ /* 0x000fca0003800000 */
.L_x_33:
[----:B------:R-:W-:Y:S04]  /*52f0*/  DEPBAR.LE SB0, 0x0 ;  /* 0x000080000000791a */ /* 0x000fe80000000000 */
[----:B------:R-:W-:Y:S01]  /*5300*/  BAR.SYNC.DEFER_BLOCKING 0x0 ;  /* 0x0000000000007b1d */ /* 0x000fe20000010000 */
[C---:B------:R-:W-:Y:S01]  /*5310*/  IMAD.WIDE.U32 R28, R223.reuse, c[0x0][0x208], RZ ;  /* 0x00008200df1c7a25 */ /* 0x040fe200078e00ff */
[----:B------:R-:W-:Y:S05]  /*5320*/  SHF.R.S32.HI R2, RZ, 0x1f, R223 ;  /* 0x0000001fff027819 */ /* 0x000fea00000114df */
[----:B------:R-:W-:Y:S04]  /*5330*/  IMAD R2, R2, c[0x0][0x208], RZ ;  /* 0x0000820002027a24 */ /* 0x000fe800078e02ff */
[----:B------:R-:W-:Y:S04]  /*5340*/  IMAD R2, R223, c[0x0][0x20c], R2 ;  /* 0x00008300df027a24 */ /* 0x000fe800078e0202 */
[----:B------:R-:W-:Y:S01]  /*5350*/  IMAD.IADD R29, R29, 0x1, R2 ;  /* 0x000000011d1d7824 */ /* 0x000fe200078e0202 */
[----:B------:R-:W-:Y:S03]  /*5360*/  SHF.R.S32.HI R2, RZ, 0x1f, R222 ;  /* 0x0000001fff027819 */ /* 0x000fe600000114de */
[----:B------:R-:W-:Y:S04]  /*5370*/  IMAD.WIDE.U32 R36, R222, c[0x0][0x218], R28 ;  /* 0x00008600de247a25 */ /* 0x000fe800078e001c */
[----:B------:R-:W-:Y:S01]  /*5380*/  IMAD R2, R2, c[0x0][0x218], RZ ;  /* 0x0000860002027a24 */ /* 0x000fe200078e02ff */
[----:B------:R-:W-:Y:S07]  /*5390*/  LDSM.16.M88.4 R64, [R219+0x6100] ;  /* 0x00610000db40783b */ /* 0x000fee0000000200 */
[----:B------:R-:W1:Y:S07]  /*53a0*/  LDSM.16.M88.4 R16, [R139+0x3100] ;  /* 0x003100008b10783b */ /* 0x000e6e0000000200 */
[----:B------:R-:W2:Y:S07]  /*53b0*/  LDSM.16.M88.4 R60, [R219+0x7100] ;  /* 0x00710000db3c783b */ /* 0x000eae0000000200 */
[----:B------:R-:W3:Y:S07]  /*53c0*/  LDSM.16.M88.4 R32, [R139+0x3500] ;  /* 0x003500008b20783b */ /* 0x000eee0000000200 */
[----:B------:R-:W4:Y:S07]  /*53d0*/  LDSM.16.M88.4 R48, [R139+0x3900] ;  /* 0x003900008b30783b */ /* 0x000f2e0000000200 */
[----:B------:R-:W-:Y:S07]  /*53e0*/  LDSM.16.M88.4 R172, [R139+0x3d00] ;  /* 0x003d00008bac783b */ /* 0x000fee0000000200 */
[----:B------:R-:W-:Y:S01]  /*53f0*/  LDSM.16.M88.4 R176, [R220+0x6100] ;  /* 0x00610000dcb0783b */ /* 0x000fe20000000200 */
[-C--:B-1----:R-:W-:Y:S06]  /*5400*/  HMMA.16816.F32.BF16 R4, R64, R16.reuse, RZ ;  /* 0x000000104004723c */ /* 0x082fec00000418ff */
[----:B------:R-:W-:Y:S02]  /*5410*/  LDSM.16.M88.4 R180, [R218] ;  /* 0x00000000dab4783b */ /* 0x000fe40000000200 */
[C---:B--2---:R-:W-:Y:S05]  /*5420*/  HMMA.16816.F32.BF16 R8, R60.reuse, R16, RZ ;  /* 0x000000103c08723c */ /* 0x044fea00000418ff */
[----:B------:R-:W-:Y:S03]  /*5430*/  LDSM.16.M88.4 R184, [R220+0x7100] ;  /* 0x00710000dcb8783b */ /* 0x000fe60000000200 */
[-C--:B------:R-:W-:Y:S04]  /*5440*/  HMMA.16816.F32.BF16 R12, R60, R18.reuse, RZ ;  /* 0x000000123c0c723c */ /* 0x080fe800000418ff */
[----:B------:R-:W1:Y:S04]  /*5450*/  S2R R30, SR_CTAID.Y ;  /* 0x00000000001e7919 */ /* 0x000e680000002600 */
[C---:B------:R-:W-:Y:S03]  /*5460*/  HMMA.16816.F32.BF16 R16, R64.reuse, R18, RZ ;  /* 0x000000124010723c */ /* 0x040fe600000418ff */
[----:B------:R-:W2:Y:S05]  /*5470*/  S2R R38, SR_CTAID.Y ;  /* 0x0000000000267919 */ /* 0x000eaa0000002600 */
[-C--:B---3--:R-:W-:Y:S02]  /*5480*/  HMMA.16816.F32.BF16 R20, R64, R32.reuse, RZ ;  /* 0x000000204014723c */ /* 0x088fe400000418ff */
[----:B------:R-:W-:Y:S06]  /*5490*/  LDSM.16.M88.4 R188, [R218+0x800] ;  /* 0x00080000dabc783b */ /* 0x000fec0000000200 */
[C---:B------:R-:W-:Y:S01]  /*54a0*/  HMMA.16816.F32.BF16 R24, R60.reuse, R32, RZ ;  /* 0x000000203c18723c */ /* 0x040fe200000418ff */
[----:B------:R-:W-:Y:S03]  /*54b0*/  LDSM.16.M88.4 R192, [R218+0xc00] ;  /* 0x000c0000dac0783b */ /* 0x000fe60000000200 */
[----:B-1----:R-:W-:Y:S04]  /*54c0*/  SHF.R.S32.HI R39, RZ, 0x1f, R30 ;  /* 0x0000001fff277819 */ /* 0x002fe8000001141e */
[-C--:B------:R-:W-:Y:S01]  /*54d0*/  HMMA.16816.F32.BF16 R28, R60, R34.reuse, RZ ;  /* 0x000000223c1c723c */ /* 0x080fe200000418ff */
[----:B------:R-:W-:Y:S03]  /*54e0*/  IMAD R39, R39, c[0x0][0x210], RZ ;  /* 0x0000840027277a24 */ /* 0x000fe600078e02ff */
[C---:B--2---:R-:W-:Y:S04]  /*54f0*/  IMAD.WIDE.U32 R40, R38.reuse, c[0x0][0x210], RZ ;  /* 0x0000840026287a25 */ /* 0x044fe800078e00ff */
[C---:B------:R-:W-:Y:S04]  /*5500*/  HMMA.16816.F32.BF16 R32, R64.reuse, R34, RZ ;  /* 0x000000224020723c */ /* 0x040fe800000418ff */
[----:B------:R-:W-:Y:S02]  /*5510*/  IMAD R39, R38, c[0x0][0x214], R39 ;  /* 0x0000850026277a24 */ /* 0x000fe400078e0227 */
[----:B------:R-:W-:Y:S01]  /*5520*/  IMAD R38, R222, c[0x0][0x21c], R2 ;  /* 0x00008700de267a24 */ /* 0x000fe200078e0202 */
[----:B------:R-:W-:Y:S01]  /*5530*/  IADD3 R2, P0, R40, R36, RZ ;  /* 0x0000002428027210 */ /* 0x000fe20007f1e0ff */
[----:B------:R-:W-:Y:S05]  /*5540*/  IMAD.IADD R39, R41, 0x1, R39 ;  /* 0x0000000129277824 */ /* 0x000fea00078e0227 */
[----:B------:R-:W-:Y:S02]  /*5550*/  IADD3.X R40, R39, R37, R38, P0, !PT ;  /* 0x0000002527287210 */ /* 0x000fe400007fe426 */
[-C--:B----4-:R-:W-:Y:S01]  /*5560*/  HMMA.16816.F32.BF16 R36, R64, R48.reuse, RZ ;  /* 0x000000304024723c */ /* 0x090fe200000418ff */
[C---:B------:R-:W-:Y:S04]  /*5570*/  LEA R133, P0, R2.reuse, c[0x0][0x1f8], 0x1 ;  /* 0x00007e0002857a11 */ /* 0x040fe800078008ff */
[----:B------:R-:W-:Y:S01]  /*5580*/  LEA.HI.X R2, R2, c[0x0][0x1fc], R40, 0x1, P0 ;  /* 0x00007f0002027a11 */ /* 0x000fe200000f0c28 */
[----:B------:R-:W1:Y:S02]  /*5590*/  SHFL.IDX PT, R135, R133, RZ, 0x1c1f ;  /* 0x001c1fff85877589 */ /* 0x000e6400000e0000 */
[C---:B------:R-:W-:Y:S05]  /*55a0*/  HMMA.16816.F32.BF16 R40, R60.reuse, R48, RZ ;  /* 0x000000303c28723c */ /* 0x040fea00000418ff */
[----:B------:R-:W2:Y:S03]  /*55b0*/  SHFL.IDX PT, R134, R2, RZ, 0x1c1f ;  /* 0x001c1fff02867589 */ /* 0x000ea600000e0000 */
[-C--:B------:R-:W-:Y:S04]  /*55c0*/  HMMA.16816.F32.BF16 R44, R60, R50.reuse, RZ ;  /* 0x000000323c2c723c */ /* 0x080fe800000418ff */
[----:B------:R-:W3:Y:S04]  /*55d0*/  SHFL.IDX PT, R133, R133, 0x1, 0x1c1f ;  /* 0x003c1f0085857f89 */ /* 0x000ee800000e0000 */
[C---:B------:R-:W-:Y:S03]  /*55e0*/  HMMA.16816.F32.BF16 R48, R64.reuse, R50, RZ ;  /* 0x000000324030723c */ /* 0x040fe600000418ff */
[----:B------:R-:W4:Y:S01]  /*55f0*/  SHFL.IDX PT, R2, R2, 0x1, 0x1c1f ;  /* 0x003c1f0002027f89 */ /* 0x000f2200000e0000 */
[C---:B-1----:R-:W-:Y:S04]  /*5600*/  IADD3 R196, P1, R135.reuse, R229, RZ ;  /* 0x000000e587c47210 */ /* 0x042fe80007f3e0ff */
[-C--:B------:R-:W-:Y:S01]  /*5610*/  HMMA.16816.F32.BF16 R52, R64, R172.reuse, RZ ;  /* 0x000000ac4034723c */ /* 0x080fe200000418ff */
[-C--:B------:R-:W-:Y:S03]  /*5620*/  IADD3 R136, P0, R135, R227.reuse, RZ ;  /* 0x000000e387887210 */ /* 0x080fe60007f1e0ff */
[CC--:B--2---:R-:W-:Y:S02]  /*5630*/  IADD3.X R197, R134.reuse, R230.reuse, RZ, P1, !PT ;  /* 0x000000e686c57210 */ /* 0x0c4fe40000ffe4ff */
[--C-:B------:R-:W-:Y:S02]  /*5640*/  IMAD.X R137, R134, 0x1, R228.reuse, P0 ;  /* 0x0000000186897824 */ /* 0x100fe400000e06e4 */
[C---:B------:R-:W-:Y:S04]  /*5650*/  HMMA.16816.F32.BF16 R56, R60.reuse, R172, RZ ;  /* 0x000000ac3c38723c */ /* 0x040fe800000418ff */
[----:B---3--:R-:W-:Y:S04]  /*5660*/  IADD3 R198, P1, R133, R227, RZ ;  /* 0x000000e385c67210 */ /* 0x008fe80007f3e0ff */
[-C--:B------:R-:W-:Y:S01]  /*5670*/  HMMA.16816.F32.BF16 R60, R60, R174.reuse, RZ ;  /* 0x000000ae3c3c723c */ /* 0x080fe200000418ff */
[----:B----4-:R-:W-:Y:S07]  /*5680*/  IMAD.X R199, R2, 0x1, R228, P1 ;  /* 0x0000000102c77824 */ /* 0x010fee00008e06e4 */
[----:B------:R-:W-:Y:S01]  /*5690*/  HMMA.16816.F32.BF16 R64, R64, R174, RZ ;  /* 0x000000ae4040723c */ /* 0x000fe200000418ff */
[----:B------:R-:W1:Y:S07]  /*56a0*/  LDSM.16.M88.4 R172, [R218+0x400] ;  /* 0x00040000daac783b */ /* 0x000e6e0000000200 */
[-C--:B------:R-:W-:Y:S01]  /*56b0*/  HMMA.16816.F32.BF16 R4, R176, R180.reuse, R4 ;  /* 0x000000b4b004723c */ /* 0x080fe20000041804 */
[----:B------:R-:W-:Y:S01]  /*56c0*/  @!PT LDS RZ, [RZ] ;  /* 0x00000000fffff984 */ /* 0x000fe20000000800 */
[----:B------:R-:W-:Y:S01]  /*56d0*/  @!PT LDS RZ, [RZ] ;  /* 0x00000000fffff984 */ /* 0x000fe20000000800 */
[----:B------:R-:W-:Y:S01]  /*56e0*/  @!PT LDS RZ, [RZ] ;  /* 0x00000000fffff984 */ /* 0x000fe20000000800 */
[----:B------:R2:W-:Y:S07]  /*56f0*/  LDGSTS.E.BYPASS.LTC128B.128 [R221+0x100], [R196.64], !P6 ;  /* 0x00100000c4dd7fae */ /* 0x0005ee000f101d46 */
[C---:B------:R-:W-:Y:S01]  /*5700*/  HMMA.16816.F32.BF16 R8, R184.reuse, R180, R8 ;  /* 0x000000b4b808723c */ /* 0x040fe20000041808 */
[----:B------:R3:W-:Y:S07]  /*5710*/  LDGSTS.E.BYPASS.LTC128B.128 [R221+0x1100], [R136.64], !P5 ;  /* 0x0110000088dd7fae */ /* 0x0007ee000e901d46 */
[-C--:B------:R-:W-:Y:S08]  /*5720*/  HMMA.16816.F32.BF16 R12, R184, R182.reuse, R12 ;  /* 0x000000b6b80c723c */ /* 0x080ff0000004180c */
[C---:B------:R-:W-:Y:S04]  /*5730*/  HMMA.16816.F32.BF16 R16, R176.reuse, R182, R16 ;  /* 0x000000b6b010723c */ /* 0x040fe80000041810 */
[----:B--2---:R-:W-:Y:S04]  /*5740*/  IADD3 R196, P0, R135, R225, RZ ;  /* 0x000000e187c47210 */ /* 0x004fe80007f1e0ff */
[-C--:B-1----:R-:W-:Y:S04]  /*5750*/  HMMA.16816.F32.BF16 R20, R176, R172.reuse, R20 ;  /* 0x000000acb014723c */ /* 0x082fe80000041814 */
[----:B------:R-:W-:Y:S01]  /*5760*/  IMAD.X R197, R134, 0x1, R226, P0 ;  /* 0x0000000186c57824 */ /* 0x000fe200000e06e2 */
[C---:B---3--:R-:W-:Y:S02]  /*5770*/  IADD3 R136, P2, R133.reuse, R229, RZ ;  /* 0x000000e585887210 */ /* 0x048fe40007f5e0ff */
[----:B------:R-:W-:Y:S01]  /*5780*/  IADD3 R134, P0, R133, R225, RZ ;  /* 0x000000e185867210 */ /* 0x000fe20007f1e0ff */
[C---:B------:R-:W-:Y:S01]  /*5790*/  HMMA.16816.F32.BF16 R24, R184.reuse, R172, R24 ;  /* 0x000000acb818723c */ /* 0x040fe20000041818 */
[----:B------:R1:W-:Y:S03]  /*57a0*/  LDGSTS.E.BYPASS.LTC128B.128 [R221+0x2100], [R196.64], !P4 ;  /* 0x02100000c4dd7fae */ /* 0x0003e6000e101d46 */
[C---:B------:R-:W-:Y:S02]  /*57b0*/  IADD3.X R137, R2.reuse, R230, RZ, P2, !PT ;  /* 0x000000e602897210 */ /* 0x040fe400017fe4ff */
[----:B------:R-:W-:Y:S02]  /*57c0*/  IADD3.X R135, R2, R226, RZ, P0, !PT ;  /* 0x000000e202877210 */ /* 0x000fe400007fe4ff */
[-C--:B------:R-:W-:Y:S01]  /*57d0*/  HMMA.16816.F32.BF16 R28, R184, R174.reuse, R28 ;  /* 0x000000aeb81c723c */ /* 0x080fe2000004181c */
[----:B------:R2:W-:Y:S02]  /*57e0*/  LDGSTS.E.BYPASS.LTC128B.128 [R221+0x900], [R136.64], !P6 ;  /* 0x0090000088dd7fae */ /* 0x0005e4000f101d46 */
[----:B------:R-:W-:Y:S05]  /*57f0*/  ISETP.GE.AND P0, PT, R224, 0x1, PT ;  /* 0x00000001e000780c */ /* 0x000fea0003f06270 */
[C---:B------:R-:W-:Y:S01]  /*5800*/  HMMA.16816.F32.BF16 R32, R176.reuse, R174, R32 ;  /* 0x000000aeb020723c */ /* 0x040fe20000041820 */
[----:B------:R1:W-:Y:S07]  /*5810*/  LDGSTS.E.BYPASS.LTC128B.128 [R221+0x1900], [R198.64], !P5 ;  /* 0x01900000c6dd7fae */ /* 0x0003ee000e901d46 */
[-C--:B------:R-:W-:Y:S01]  /*5820*/  HMMA.16816.F32.BF16 R36, R176, R188.reuse, R36 ;  /* 0x000000bcb024723c */ /* 0x080fe20000041824 */
[----:B------:R2:W-:Y:S07]  /*5830*/  LDGSTS.E.BYPASS.LTC128B.128 [R221+0x2900], [R134.64], !P4 ;  /* 0x0290000086dd7fae */ /* 0x0005ee000e101d46 */
[C---:B------:R-:W-:Y:S01]  /*5840*/  HMMA.16816.F32.BF16 R40, R184.reuse, R188, R40 ;  /* 0x000000bcb828723c */ /* 0x040fe20000041828 */
[----:B------:R-:W-:Y:S07]  /*5850*/  LDSM.16.M88.4 R200, [R139+0x4100] ;  /* 0x004100008bc8783b */ /* 0x000fee0000000200 */
[-C--:B------:R-:W-:Y:S01]  /*5860*/  HMMA.16816.F32.BF16 R44, R184, R190.reuse, R44 ;  /* 0x000000beb82c723c */ /* 0x080fe2000004182c */
[----:B------:R-:W0:Y:S07]  /*5870*/  LDGDEPBAR ;  /* 0x00000000000079af */ /* 0x000e2e0000000000 */
[C---:B------:R-:W-:Y:S01]  /*5880*/  HMMA.16816.F32.BF16 R48, R176.reuse, R190, R48 ;  /* 0x000000beb030723c */ /* 0x040fe20000041830 */
[----:B-1----:R-:W1:Y:S07]  /*5890*/  LDSM.16.M88.4 R196, [R219+0x8100] ;  /* 0x00810000dbc4783b */ /* 0x002e6e0000000200 */
[-C--:B------:R-:W-:Y:S01]  /*58a0*/  HMMA.16816.F32.BF16 R52, R176, R192.reuse, R52 ;  /* 0x000000c0b034723c */ /* 0x080fe20000041834 */
[----:B------:R-:W3:Y:S07]  /*58b0*/  LDSM.16.M88.4 R204, [R219+0x9100] ;  /* 0x00910000dbcc783b */ /* 0x000eee0000000200 */
[C---:B------:R-:W-:Y:S01]  /*58c0*/  HMMA.16816.F32.BF16 R56, R184.reuse, R192, R56 ;  /* 0x000000c0b838723c */ /* 0x040fe20000041838 */
[----:B------:R-:W4:Y:S07]  /*58d0*/  LDSM.16.M88.4 R180, [R139+0x4500] ;  /* 0x004500008bb4783b */ /* 0x000f2e0000000200 */
[-C--:B------:R-:W-:Y:S01]  /*58e0*/  HMMA.16816.F32.BF16 R60, R184, R194.reuse, R60 ;  /* 0x000000c2b83c723c */ /* 0x080fe2000004183c */
[----:B------:R-:W5:Y:S07]  /*58f0*/  LDSM.16.M88.4 R172, [R139+0x4900] ;  /* 0x004900008bac783b */ /* 0x000f6e0000000200 */
[----:B------:R-:W-:Y:S01]  /*5900*/  HMMA.16816.F32.BF16 R64, R176, R194, R64 ;  /* 0x000000c2b040723c */ /* 0x000fe20000041840 */
[----:B------:R-:W2:Y:S07]  /*5910*/  LDSM.16.M88.4 R184, [R139+0x4d00] ;  /* 0x004d00008bb8783b */ /* 0x000eae0000000200 */
[----:B------:R-:W-:Y:S01]  /*5920*/  LDSM.16.M88.4 R176, [R220+0x8100] ;  /* 0x00810000dcb0783b */ /* 0x000fe20000000200 */
[-C--:B-1----:R-:W-:Y:S06]  /*5930*/  HMMA.16816.F32.BF16 R4, R196, R200.reuse, R4 ;  /* 0x000000c8c404723c */ /* 0x082fec0000041804 */
[----:B------:R-:W1:Y:S02]  /*5940*/  LDSM.16.M88.4 R188, [R218+0x1000] ;  /* 0x00100000dabc783b */ /* 0x000e640000000200 */
[C---:B---3--:R-:W-:Y:S05]  /*5950*/  HMMA.16816.F32.BF16 R8, R204.reuse, R200, R8 ;  /* 0x000000c8cc08723c */ /* 0x048fea0000041808 */
[----:B------:R-:W3:Y:S03]  /*5960*/  LDSM.16.M88.4 R192, [R220+0x9100] ;  /* 0x00910000dcc0783b */ /* 0x000ee60000000200 */
[-C--:B------:R-:W-:Y:S04]  /*5970*/  HMMA.16816.F32.BF16 R12, R204, R202.reuse, R12 ;  /* 0x000000cacc0c723c */ /* 0x080fe8000004180c */
[----:B------:R-:W-:Y:S04]  /*5980*/  LDSM.16.M88.4 R208, [R218+0x1800] ;  /* 0x00180000dad0783b */ /* 0x000fe80000000200 */
[C---:B------:R-:W-:Y:S03]  /*5990*/  HMMA.16816.F32.BF16 R16, R196.reuse, R202, R16 ;  /* 0x000000cac410723c */ /* 0x040fe60000041810 */
[----:B------:R-:W1:Y:S05]  /*59a0*/  LDSM.16.M88.4 R200, [R218+0x1400] ;  /* 0x00140000dac8783b */ /* 0x000e6a0000000200 */
[-C--:B----4-:R-:W-:Y:S02]  /*59b0*/  HMMA.16816.F32.BF16 R20, R196, R180.reuse, R20 ;  /* 0x000000b4c414723c */ /* 0x090fe40000041814 */
[----:B------:R-:W4:Y:S06]  /*59c0*/  LDSM.16.M88.4 R212, [R218+0x1c00] ;  /* 0x001c0000dad4783b */ /* 0x000f2c0000000200 */
        /* <DEDUP_REMOVED lines=8> */
[----:B------:R-:W5:Y:S07]  /*5a50*/  LDSM.16.M88.4 R172, [R219+0xa100] ;  /* 0x00a10000dbac783b */ /* 0x000f6e0000000200 */
[-C--:B--2---:R-:W-:Y:S08]  /*5a60*/  HMMA.16816.F32.BF16 R52, R196, R184.reuse, R52 ;  /* 0x000000b8c434723c */ /* 0x084ff00000041834 */
[C---:B------:R-:W-:Y:S08]  /*5a70*/  HMMA.16816.F32.BF16 R56, R204.reuse, R184, R56 ;  /* 0x000000b8cc38723c */ /* 0x040ff00000041838 */
[-C--:B------:R-:W-:Y:S01]  /*5a80*/  HMMA.16816.F32.BF16 R60, R204, R186.reuse, R60 ;  /* 0x000000bacc3c723c */ /* 0x080fe2000004183c */
[----:B------:R-:W-:Y:S07]  /*5a90*/  LDSM.16.M88.4 R204, [R220+0xb100] ;  /* 0x00b10000dccc783b */ /* 0x000fee0000000200 */
[----:B------:R-:W-:Y:S01]  /*5aa0*/  HMMA.16816.F32.BF16 R64, R196, R186, R64 ;  /* 0x000000bac440723c */ /* 0x000fe20000041840 */
[----:B------:R-:W2:Y:S07]  /*5ab0*/  LDSM.16.M88.4 R184, [R219+0xb100] ;  /* 0x00b10000dbb8783b */ /* 0x000eae0000000200 */
[-C--:B-1----:R-:W-:Y:S01]  /*5ac0*/  HMMA.16816.F32.BF16 R4, R176, R188.reuse, R4 ;  /* 0x000000bcb004723c */ /* 0x082fe20000041804 */
[----:B------:R-:W-:Y:S07]  /*5ad0*/  LDSM.16.M88.4 R196, [R139+0x5d00] ;  /* 0x005d00008bc4783b */ /* 0x000fee0000000200 */
[C---:B---3--:R-:W-:Y:S08]  /*5ae0*/  HMMA.16816.F32.BF16 R8, R192.reuse, R188, R8 ;  /* 0x000000bcc008723c */ /* 0x048ff00000041808 */
[-C--:B------:R-:W-:Y:S08]  /*5af0*/  HMMA.16816.F32.BF16 R12, R192, R190.reuse, R12 ;  /* 0x000000bec00c723c */ /* 0x080ff0000004180c */
[C---:B------:R-:W-:Y:S01]  /*5b00*/  HMMA.16816.F32.BF16 R16, R176.reuse, R190, R16 ;  /* 0x000000beb010723c */ /* 0x040fe20000041810 */
[----:B------:R-:W1:Y:S07]  /*5b10*/  LDSM.16.M88.4 R188, [R139+0x5500] ;  /* 0x005500008bbc783b */ /* 0x000e6e0000000200 */
[-C--:B------:R-:W-:Y:S08]  /*5b20*/  HMMA.16816.F32.BF16 R20, R176, R200.reuse, R20 ;  /* 0x000000c8b014723c */ /* 0x080ff00000041814 */
[C---:B------:R-:W-:Y:S08]  /*5b30*/  HMMA.16816.F32.BF16 R24, R192.reuse, R200, R24 ;  /* 0x000000c8c018723c */ /* 0x040ff00000041818 */
[-C--:B------:R-:W-:Y:S08]  /*5b40*/  HMMA.16816.F32.BF16 R28, R192, R202.reuse, R28 ;  /* 0x000000cac01c723c */ /* 0x080ff0000004181c */
[C---:B------:R-:W-:Y:S01]  /*5b50*/  HMMA.16816.F32.BF16 R32, R176.reuse, R202, R32 ;  /* 0x000000cab020723c */ /* 0x040fe20000041820 */
[----:B------:R-:W-:Y:S07]  /*5b60*/  LDSM.16.M88.4 R200, [R218+0x2000] ;  /* 0x00200000dac8783b */ /* 0x000fee0000000200 */
[-C--:B------:R-:W-:Y:S08]  /*5b70*/  HMMA.16816.F32.BF16 R36, R176, R208.reuse, R36 ;  /* 0x000000d0b024723c */ /* 0x080ff00000041824 */
[C---:B------:R-:W-:Y:S08]  /*5b80*/  HMMA.16816.F32.BF16 R40, R192.reuse, R208, R40 ;  /* 0x000000d0c028723c */ /* 0x040ff00000041828 */
[-C--:B------:R-:W-:Y:S08]  /*5b90*/  HMMA.16816.F32.BF16 R44, R192, R210.reuse, R44 ;  /* 0x000000d2c02c723c */ /* 0x080ff0000004182c */
[C---:B------:R-:W-:Y:S01]  /*5ba0*/  HMMA.16816.F32.BF16 R48, R176.reuse, R210, R48 ;  /* 0x000000d2b030723c */ /* 0x040fe20000041830 */
[----:B------:R-:W-:Y:S07]  /*5bb0*/  LDSM.16.M88.4 R208, [R218+0x2400] ;  /* 0x00240000dad0783b */ /* 0x000fee0000000200 */
[-C--:B----4-:R-:W-:Y:S08]  /*5bc0*/  HMMA.16816.F32.BF16 R52, R176, R212.reuse, R52 ;  /* 0x000000d4b034723c */ /* 0x090ff00000041834 */
[C---:B------:R-:W-:Y:S08]  /*5bd0*/  HMMA.16816.F32.BF16 R56, R192.reuse, R212, R56 ;  /* 0x000000d4c038723c */ /* 0x040ff00000041838 */
[-C--:B------:R-:W-:Y:S01]  /*5be0*/  HMMA.16816.F32.BF16 R60, R192, R214.reuse, R60 ;  /* 0x000000d6c03c723c */ /* 0x080fe2000004183c */
[----:B------:R-:W3:Y:S07]  /*5bf0*/  LDSM.16.M88.4 R192, [R139+0x5900] ;  /* 0x005900008bc0783b */ /* 0x000eee0000000200 */
[----:B------:R-:W-:Y:S01]  /*5c00*/  HMMA.16816.F32.BF16 R64, R176, R214, R64 ;  /* 0x000000d6b040723c */ /* 0x000fe20000041840 */
[----:B------:R-:W4:Y:S07]  /*5c10*/  LDSM.16.M88.4 R176, [R220+0xa100] ;  /* 0x00a10000dcb0783b */ /* 0x000f2e0000000200 */
[-C--:B-----5:R-:W-:Y:S01]  /*5c20*/  HMMA.16816.F32.BF16 R4, R172, R180.reuse, R4 ;  /* 0x000000b4ac04723c */ /* 0x0a0fe20000041804 */
[----:B------:R-:W5:Y:S07]  /*5c30*/  LDSM.16.M88.4 R212, [R218+0x2800] ;  /* 0x00280000dad4783b */ /* 0x000f6e0000000200 */
[C---:B--2---:R-:W-:Y:S08]  /*5c40*/  HMMA.16816.F32.BF16 R8, R184.reuse, R180, R8 ;  /* 0x000000b4b808723c */ /* 0x044ff00000041808 */
[-C--:B------:R-:W-:Y:S08]  /*5c50*/  HMMA.16816.F32.BF16 R12, R184, R182.reuse, R12 ;  /* 0x000000b6b80c723c */ /* 0x080ff0000004180c */
[C---:B------:R-:W-:Y:S01]  /*5c60*/  HMMA.16816.F32.BF16 R16, R172.reuse, R182, R16 ;  /* 0x000000b6ac10723c */ /* 0x040fe20000041810 */
[----:B------:R-:W2:Y:S01]  /*5c70*/  LDSM.16.M88.4 R180, [R218+0x2c00] ;  /* 0x002c0000dab4783b */ /* 0x000ea20000000200 */
[----:B------:R-:W-:Y:S06]  /*5c80*/  DEPBAR.LE SB0, 0x0 ;  /* 0x000080000000791a */ /* 0x000fec0000000000 */
[-C--:B-1----:R-:W-:Y:S01]  /*5c90*/  HMMA.16816.F32.BF16 R20, R172, R188.reuse, R20 ;  /* 0x000000bcac14723c */ /* 0x082fe20000041814 */
[----:B------:R-:W-:Y:S07]  /*5ca0*/  BAR.SYNC.DEFER_BLOCKING 0x0 ;  /* 0x0000000000007b1d */ /* 0x000fee0000010000 */
[C---:B------:R-:W-:Y:S08]  /*5cb0*/  HMMA.16816.F32.BF16 R24, R184.reuse, R188, R24 ;  /* 0x000000bcb818723c */ /* 0x040ff00000041818 */
[-C--:B------:R-:W-:Y:S08]  /*5cc0*/  HMMA.16816.F32.BF16 R28, R184, R190.reuse, R28 ;  /* 0x000000beb81c723c */ /* 0x080ff0000004181c */
[C---:B------:R-:W-:Y:S08]  /*5cd0*/  HMMA.16816.F32.BF16 R32, R172.reuse, R190, R32 ;  /* 0x000000beac20723c */ /* 0x040ff00000041820 */
[-C--:B---3--:R-:W-:Y:S08]  /*5ce0*/  HMMA.16816.F32.BF16 R36, R172, R192.reuse, R36 ;  /* 0x000000c0ac24723c */ /* 0x088ff00000041824 */
[C---:B------:R-:W-:Y:S08]  /*5cf0*/  HMMA.16816.F32.BF16 R40, R184.reuse, R192, R40 ;  /* 0x000000c0b828723c */ /* 0x040ff00000041828 */
[-C--:B------:R-:W-:Y:S08]  /*5d00*/  HMMA.16816.F32.BF16 R44, R184, R194.reuse, R44 ;  /* 0x000000c2b82c723c */ /* 0x080ff0000004182c */
[C---:B------:R-:W-:Y:S08]  /*5d10*/  HMMA.16816.F32.BF16 R48, R172.reuse, R194, R48 ;  /* 0x000000c2ac30723c */ /* 0x040ff00000041830 */
[-C--:B------:R-:W-:Y:S08]  /*5d20*/  HMMA.16816.F32.BF16 R52, R172, R196.reuse, R52 ;  /* 0x000000c4ac34723c */ /* 0x080ff00000041834 */
[C---:B------:R-:W-:Y:S08]  /*5d30*/  HMMA.16816.F32.BF16 R56, R184.reuse, R196, R56 ;  /* 0x000000c4b838723c */ /* 0x040ff00000041838 */
[-C--:B------:R-:W-:Y:S08]  /*5d40*/  HMMA.16816.F32.BF16 R60, R184, R198.reuse, R60 ;  /* 0x000000c6b83c723c */ /* 0x080ff0000004183c */
[----:B------:R-:W-:Y:S08]  /*5d50*/  HMMA.16816.F32.BF16 R64, R172, R198, R64 ;  /* 0x000000c6ac40723c */ /* 0x000ff00000041840 */
[-C--:B----4-:R-:W-:Y:S08]  /*5d60*/  HMMA.16816.F32.BF16 R4, R176, R200.reuse, R4 ;  /* 0x000000c8b004723c */ /* 0x090ff00000041804 */
[C---:B------:R-:W-:Y:S08]  /*5d70*/  HMMA.16816.F32.BF16 R8, R204.reuse, R200, R8 ;  /* 0x000000c8cc08723c */ /* 0x040ff00000041808 */
[-C--:B------:R-:W-:Y:S08]  /*5d80*/  HMMA.16816.F32.BF16 R12, R204, R202.reuse, R12 ;  /* 0x000000cacc0c723c */ /* 0x080ff0000004180c */
[C---:B------:R-:W-:Y:S08]  /*5d90*/  HMMA.16816.F32.BF16 R16, R176.reuse, R202, R16 ;  /* 0x000000cab010723c */ /* 0x040ff00000041810 */
[-C--:B------:R-:W-:Y:S08]  /*5da0*/  HMMA.16816.F32.BF16 R20, R176, R208.reuse, R20 ;  /* 0x000000d0b014723c */ /* 0x080ff00000041814 */
[C---:B------:R-:W-:Y:S08]  /*5db0*/  HMMA.16816.F32.BF16 R24, R204.reuse, R208, R24 ;  /* 0x000000d0cc18723c */ /* 0x040ff00000041818 */
[-C--:B------:R-:W-:Y:S08]  /*5dc0*/  HMMA.16816.F32.BF16 R28, R204, R210.reuse, R28 ;  /* 0x000000d2cc1c723c */ /* 0x080ff0000004181c */
[C---:B------:R-:W-:Y:S08]  /*5dd0*/  HMMA.16816.F32.BF16 R32, R176.reuse, R210, R32 ;  /* 0x000000d2b020723c */ /* 0x040ff00000041820 */
[-C--:B-----5:R-:W-:Y:S08]  /*5de0*/  HMMA.16816.F32.BF16 R36, R176, R212.reuse, R36 ;  /* 0x000000d4b024723c */ /* 0x0a0ff00000041824 */
[C---:B------:R-:W-:Y:S08]  /*5df0*/  HMMA.16816.F32.BF16 R40, R204.reuse, R212, R40 ;  /* 0x000000d4cc28723c */ /* 0x040ff00000041828 */
[-C--:B------:R-:W-:Y:S08]  /*5e00*/  HMMA.16816.F32.BF16 R44, R204, R214.reuse, R44 ;  /* 0x000000d6cc2c723c */ /* 0x080ff0000004182c */
[C---:B------:R-:W-:Y:S08]  /*5e10*/  HMMA.16816.F32.BF16 R48, R176.reuse, R214, R48 ;  /* 0x000000d6b030723c */ /* 0x040ff00000041830 */
[-C--:B--2---:R-:W-:Y:S08]  /*5e20*/  HMMA.16816.F32.BF16 R52, R176, R180.reuse, R52 ;  /* 0x000000b4b034723c */ /* 0x084ff00000041834 */
[C---:B------:R-:W-:Y:S08]  /*5e30*/  HMMA.16816.F32.BF16 R56, R204.reuse, R180, R56 ;  /* 0x000000b4cc38723c */ /* 0x040ff00000041838 */
[-C--:B------:R-:W-:Y:S08]  /*5e40*/  HMMA.16816.F32.BF16 R60, R204, R182.reuse, R60 ;  /* 0x000000b6cc3c723c */ /* 0x080ff0000004183c */
[----:B------:R-:W-:Y:S01]  /*5e50*/  HMMA.16816.F32.BF16 R64, R176, R182, R64 ;  /* 0x000000b6b040723c */ /* 0x000fe20000041840 */
[----:B------:R-:W-:-:S07]  /*5e60*/  @P0 BRA `(.L_x_35) ;  /* 0xfffff11000000947 */ /* 0x000fce000383ffff */
.L_x_34:
[----:B------:R-:W-:Y:S01]  /*5e70*/  FMNMX.FTZ R2, R4, R0, !PT ;  /* 0x0000000004027209 */ /* 0x000fe20007810000 */
[----:B--2---:R-:W-:Y:S01]  /*5e80*/  LDSM.16.MT88.4 R176, [R217+0x100] ;  /* 0x00010000d9b0783b */ /* 0x004fe20000004200 */
        /* <DEDUP_REMOVED lines=41> */
[----:B------:R-:W-:Y:S01]  /*6120*/  FMNMX.FTZ R135, R10, R138, !PT ;  /* 0x0000008a0a877209 */ /* 0x000fe20007810000 */
[----:B------:R-:W2:Y:S01]  /*6130*/  SHFL.BFLY PT, R136, R134, 0x2, 0x1f ;  /* 0x0c401f0086887f89 */ /* 0x000ea200000e0000 */
        /* <DEDUP_REMOVED lines=14> */
[----:B--2---:R-:W-:Y:S01]  /*6220*/  FMNMX.FTZ R134, R134, R136, !PT ;  /* 0x0000008886867209 */ /* 0x004fe20007810000 */
[----:B------:R-:W1:Y:S01]  /*6230*/  SHFL.BFLY PT, R137, R2, 0x1, 0x1f ;  /* 0x0c201f0002897f89 */ /* 0x000e6200000e0000 */
[----:B------:R-:W-:Y:S02]  /*6240*/  FMNMX.FTZ R133, R61, R133, !PT ;  /* 0x000000853d857209 */ /* 0x000fe40007810000 */
[----:B------:R-:W-:Y:S02]  /*6250*/  FMNMX.FTZ R135, R31, R135, !PT ;  /* 0x000000871f877209 */ /* 0x000fe40007810000 */
[----:B------:R-:W-:Y:S02]  /*6260*/  ISETP.GT.AND P0, PT, R224, RZ, PT ;  /* 0x000000ffe000720c */ /* 0x000fe40003f04270 */
[----:B------:R-:W-:Y:S01]  /*6270*/  FMNMX.FTZ R135, R42, R135, !PT ;  /* 0x000000872a877209 */ /* 0x000fe20007810000 */
[----:B------:R-:W2:Y:S03]  /*6280*/  SHFL.BFLY PT, R136, R134, 0x1, 0x1f ;  /* 0x0c201f0086887f89 */ /* 0x000ea600000e0000 */
[----:B------:R-:W-:Y:S04]  /*6290*/  FMNMX.FTZ R135, R43, R135, !PT ;  /* 0x000000872b877209 */ /* 0x000fe80007810000 */
[----:B------:R-:W-:Y:S01]  /*62a0*/  FMNMX.FTZ R135, R46, R135, !PT ;  /* 0x000000872e877209 */ /* 0x000fe20007810000 */
[----:B------:R-:W3:Y:S01]  /*62b0*/  SHFL.BFLY PT, R172, R133, 0x2, 0x1f ;  /* 0x0c401f0085ac7f89 */ /* 0x000ee200000e0000 */
[----:B-1----:R-:W-:Y:S02]  /*62c0*/  FMNMX.FTZ R137, R2, R137, !PT ;  /* 0x0000008902897209 */ /* 0x002fe40007810000 */
[----:B------:R-:W-:Y:S03]  /*62d0*/  FMNMX.FTZ R2, R47, R135, !PT ;  /* 0x000000872f027209 */ /* 0x000fe60007810000 */
[C---:B------:R-:W-:Y:S01]  /*62e0*/  FADD.FTZ R0, -R137.reuse, R0 ;  /* 0x0000000089007221 */ /* 0x040fe20000010100 */
[----:B------:R-:W-:Y:S01]  /*62f0*/  FMNMX.FTZ R135, R58, R2, !PT ;  /* 0x000000023a877209 */ /* 0x000fe20007810000 */
[----:B------:R-:W-:Y:S01]  /*6300*/  FMUL.FTZ R180, R137, c[0x0][0x2d0] ;  /* 0x0000b40089b47a20 */ /* 0x000fe20000410000 */
[----:B--2---:R-:W-:Y:S01]  /*6310*/  FMNMX.FTZ R136, R134, R136, !PT ;  /* 0x0000008886887209 */ /* 0x004fe20007810000 */
[----:B------:R-:W-:Y:S01]  /*6320*/  FMUL.FTZ R2, R0, c[0x0][0x2d0] ;  /* 0x0000b40000027a20 */ /* 0x000fe20000410000 */
[----:B------:R-:W-:Y:S01]  /*6330*/  FMNMX.FTZ R0, R59, R135, !PT ;  /* 0x000000873b007209 */ /* 0x000fe20007810000 */
[--C-:B------:R-:W-:Y:S02]  /*6340*/  FFMA.FTZ R16, R16, c[0x0][0x2d0], -R180.reuse ;  /* 0x0000b40010107a23 */ /* 0x100fe400000108b4 */
[----:B------:R1:W2:Y:S01]  /*6350*/  MUFU.EX2 R134, R2 ;  /* 0x0000000200867308 */ /* 0x0002a20000000800 */
[----:B------:R-:W-:Y:S01]  /*6360*/  FMNMX.FTZ R0, R62, R0, !PT ;  /* 0x000000003e007209 */ /* 0x000fe20007810000 */
[----:B------:R-:W-:Y:S01]  /*6370*/  FMUL.FTZ R181, R136, c[0x0][0x2d0] ;  /* 0x0000b40088b57a20 */ /* 0x000fe20000410000 */
[----:B---3--:R-:W-:Y:S01]  /*6380*/  FMNMX.FTZ R133, R133, R172, !PT ;  /* 0x000000ac85857209 */ /* 0x008fe20007810000 */
[--C-:B------:R-:W-:Y:S01]  /*6390*/  FFMA.FTZ R17, R17, c[0x0][0x2d0], -R180.reuse ;  /* 0x0000b40011117a23 */ /* 0x100fe200000108b4 */
[----:B------:R-:W-:Y:S01]  /*63a0*/  FMNMX.FTZ R0, R63, R0, !PT ;  /* 0x000000003f007209 */ /* 0x000fe20007810000 */
[--C-:B------:R-:W-:Y:S02]  /*63b0*/  FFMA.FTZ R18, R18, c[0x0][0x2d0], -R181.reuse ;  /* 0x0000b40012127a23 */ /* 0x100fe400000108b5 */
[----:B------:R-:W3:Y:S01]  /*63c0*/  SHFL.BFLY PT, R172, R133, 0x1, 0x1f ;  /* 0x0c201f0085ac7f89 */ /* 0x000ee200000e0000 */
[--C-:B------:R-:W-:Y:S01]  /*63d0*/  FFMA.FTZ R19, R19, c[0x0][0x2d0], -R181.reuse ;  /* 0x0000b40013137a23 */ /* 0x100fe200000108b5 */
[----:B------:R2:W-:Y:S01]  /*63e0*/  MUFU.EX2 R244, R16 ;  /* 0x0000001000f47308 */ /* 0x0005e20000000800 */
[--C-:B------:R-:W-:Y:S02]  /*63f0*/  FFMA.FTZ R4, R4, c[0x0][0x2d0], -R180.reuse ;  /* 0x0000b40004047a23 */ /* 0x100fe400000108b4 */
[--C-:B------:R-:W-:Y:S02]  /*6400*/  FFMA.FTZ R5, R5, c[0x0][0x2d0], -R180.reuse ;  /* 0x0000b40005057a23 */ /* 0x100fe400000108b4 */
[--C-:B------:R-:W-:Y:S02]  /*6410*/  FFMA.FTZ R6, R6, c[0x0][0x2d0], -R181.reuse ;  /* 0x0000b40006067a23 */ /* 0x100fe400000108b5 */
[--C-:B------:R-:W-:Y:S02]  /*6420*/  FFMA.FTZ R7, R7, c[0x0][0x2d0], -R181.reuse ;  /* 0x0000b40007077a23 */ /* 0x100fe400000108b5 */
[--C-:B------:R-:W-:Y:S01]  /*6430*/  FFMA.FTZ R36, R36, c[0x0][0x2d0], -R180.reuse ;  /* 0x0000b40024247a23 */ /* 0x100fe200000108b4 */
[----:B------:R4:W-:Y:S01]  /*6440*/  MUFU.EX2 R246, R17 ;  /* 0x0000001100f67308 */ /* 0x0009e20000000800 */
[--C-:B------:R-:W-:Y:S02]  /*6450*/  FFMA.FTZ R37, R37, c[0x0][0x2d0], -R180.reuse ;  /* 0x0000b40025257a23 */ /* 0x100fe400000108b4 */
[----:B------:R-:W-:Y:S02]  /*6460*/  FFMA.FTZ R38, R38, c[0x0][0x2d0], -R181 ;  /* 0x0000b40026267a23 */ /* 0x000fe400000108b5 */
[----:B-1----:R-:W-:Y:S02]  /*6470*/  FADD.FTZ R2, -R136, R3 ;  /* 0x0000000388027221 */ /* 0x002fe40000010100 */
[----:B------:R-:W1:Y:S01]  /*6480*/  SHFL.BFLY PT, R3, R0, 0x2, 0x1f ;  /* 0x0c401f0000037f89 */ /* 0x000e6200000e0000 */
[--C-:B------:R-:W-:Y:S02]  /*6490*/  FFMA.FTZ R39, R39, c[0x0][0x2d0], -R181.reuse ;  /* 0x0000b40027277a23 */ /* 0x100fe400000108b5 */
[----:B------:R-:W-:Y:S01]  /*64a0*/  FMUL.FTZ R2, R2, c[0x0][0x2d0] ;  /* 0x0000b40002027a20 */ /* 0x000fe20000410000 */
[----:B------:R-:W-:Y:S01]  /*64b0*/  MUFU.EX2 R242, R18 ;  /* 0x0000001200f27308 */ /* 0x000fe20000000800 */
[----:B---3--:R-:W-:Y:S01]  /*64c0*/  FMNMX.FTZ R135, R133, R172, !PT ;  /* 0x000000ac85877209 */ /* 0x008fe20007810000 */
[--C-:B------:R-:W-:Y:S02]  /*64d0*/  FFMA.FTZ R48, R48, c[0x0][0x2d0], -R180.reuse ;  /* 0x0000b40030307a23 */ /* 0x100fe400000108b4 */
[----:B------:R-:W-:Y:S01]  /*64e0*/  LDSM.16.MT88.4 R172, [R216+0x100] ;  /* 0x00010000d8ac783b */ /* 0x000fe20000004200 */
[----:B--2---:R-:W-:Y:S02]  /*64f0*/  FMUL.FTZ R16, R134, R152 ;  /* 0x0000009886107220 */ /* 0x004fe40000410000 */
[----:B------:R-:W-:Y:S02]  /*6500*/  FMUL.FTZ R182, R135, c[0x0][0x2d0] ;  /* 0x0000b40087b67a20 */ /* 0x000fe40000410000 */
[----:B------:R-:W-:Y:S01]  /*6510*/  FFMA.FTZ R49, R49, c[0x0][0x2d0], -R180 ;  /* 0x0000b40031317a23 */ /* 0x000fe200000108b4 */
[----:B------:R2:W3:Y:S01]  /*6520*/  MUFU.EX2 R133, R2 ;  /* 0x0000000200857308 */ /* 0x0004e20000000800 */
[--C-:B------:R-:W-:Y:S02]  /*6530*/  FFMA.FTZ R12, R12, c[0x0][0x2d0], -R182.reuse ;  /* 0x0000b4000c0c7a23 */ /* 0x100fe400000108b6 */
[--C-:B------:R-:W-:Y:S02]  /*6540*/  FFMA.FTZ R13, R13, c[0x0][0x2d0], -R182.reuse ;  /* 0x0000b4000d0d7a23 */ /* 0x100fe400000108b6 */
[--C-:B------:R-:W-:Y:S02]  /*6550*/  FFMA.FTZ R8, R8, c[0x0][0x2d0], -R182.reuse ;  /* 0x0000b40008087a23 */ /* 0x100fe400000108b6 */
[--C-:B------:R-:W-:Y:S02]  /*6560*/  FFMA.FTZ R9, R9, c[0x0][0x2d0], -R182.reuse ;  /* 0x0000b40009097a23 */ /* 0x100fe400000108b6 */
[----:B----4-:R-:W-:Y:S01]  /*6570*/  FMUL.FTZ R17, R134, R153 ;  /* 0x0000009986117220 */ /* 0x010fe20000410000 */
[----:B-1----:R-:W-:Y:S01]  /*6580*/  FMNMX.FTZ R0, R0, R3, !PT ;  /* 0x0000000300007209 */ /* 0x002fe20007810000 */
[----:B------:R1:W-:Y:S01]  /*6590*/  MUFU.EX2 R241, R19 ;  /* 0x0000001300f17308 */ /* 0x0003e20000000800 */
[--C-:B------:R-:W-:Y:S02]  /*65a0*/  FFMA.FTZ R50, R50, c[0x0][0x2d0], -R181.reuse ;  /* 0x0000b40032327a23 */ /* 0x100fe400000108b5 */
[--C-:B------:R-:W-:Y:S02]  /*65b0*/  FFMA.FTZ R51, R51, c[0x0][0x2d0], -R181.reuse ;  /* 0x0000b40033337a23 */ /* 0x100fe400000108b5 */
[--C-:B------:R-:W-:Y:S02]  /*65c0*/  FFMA.FTZ R40, R40, c[0x0][0x2d0], -R182.reuse ;  /* 0x0000b40028287a23 */ /* 0x100fe400000108b6 */
[----:B------:R-:W-:Y:S02]  /*65d0*/  FFMA.FTZ R41, R41, c[0x0][0x2d0], -R182 ;  /* 0x0000b40029297a23 */ /* 0x000fe400000108b6 */
[--C-:B------:R-:W-:Y:S01]  /*65e0*/  FFMA.FTZ R52, R52, c[0x0][0x2d0], -R180.reuse ;  /* 0x0000b40034347a23 */ /* 0x100fe200000108b4 */
[----:B------:R4:W-:Y:S01]  /*65f0*/  MUFU.EX2 R243, R4 ;  /* 0x0000000400f37308 */ /* 0x0009e20000000800 */
[----:B------:R-:W-:Y:S02]  /*6600*/  FFMA.FTZ R53, R53, c[0x0][0x2d0], -R180 ;  /* 0x0000b40035357a23 */ /* 0x000fe400000108b4 */
[----:B--2---:R-:W-:Y:S02]  /*6610*/  FADD.FTZ R2, -R135, R132 ;  /* 0x0000008487027221 */ /* 0x004fe40000010100 */
[----:B---3--:R-:W-:Y:S02]  /*6620*/  FMUL.FTZ R18, R133, R154 ;  /* 0x0000009a85127220 */ /* 0x008fe40000410000 */
[----:B------:R-:W-:Y:S02]  /*6630*/  FMUL.FTZ R2, R2, c[0x0][0x2d0] ;  /* 0x0000b40002027a20 */ /* 0x000fe40000410000 */
[--C-:B------:R-:W-:Y:S01]  /*6640*/  FFMA.FTZ R54, R54, c[0x0][0x2d0], -R181.reuse ;  /* 0x0000b40036367a23 */ /* 0x100fe200000108b5 */
[----:B------:R-:W2:Y:S01]  /*6650*/  MUFU.EX2 R245, R5 ;  /* 0x0000000500f57308 */ /* 0x000ea20000000800 */
[--C-:B------:R-:W-:Y:S02]  /*6660*/  FFMA.FTZ R55, R55, c[0x0][0x2d0], -R181.reuse ;  /* 0x0000b40037377a23 */ /* 0x100fe400000108b5 */
[--C-:B------:R-:W-:Y:S02]  /*6670*/  FFMA.FTZ R56, R56, c[0x0][0x2d0], -R182.reuse ;  /* 0x0000b40038387a23 */ /* 0x100fe400000108b6 */
[----:B-1----:R-:W-:Y:S02]  /*6680*/  FMUL.FTZ R19, R133, R155 ;  /* 0x0000009b85137220 */ /* 0x002fe40000410000 */
[----:B------:R-:W-:Y:S01]  /*6690*/  LDSM.16.MT88.4 R152, [R217+0x1100] ;  /* 0x00110000d998783b */ /* 0x000fe20000004200 */
[----:B------:R-:W-:Y:S02]  /*66a0*/  FFMA.FTZ R57, R57, c[0x0][0x2d0], -R182 ;  /* 0x0000b40039397a23 */ /* 0x000fe400000108b6 */
[----:B------:R1:W3:Y:S01]  /*66b0*/  MUFU.EX2 R132, R2 ;  /* 0x0000000200847308 */ /* 0x0002e20000000800 */
[--C-:B------:R-:W-:Y:S02]  /*66c0*/  FFMA.FTZ R20, R20, c[0x0][0x2d0], -R180.reuse ;  /* 0x0000b40014147a23 */ /* 0x100fe400000108b4 */
[----:B------:R-:W-:Y:S02]  /*66d0*/  FFMA.FTZ R21, R21, c[0x0][0x2d0], -R180 ;  /* 0x0000b40015157a23 */ /* 0x000fe400000108b4 */
[----:B----4-:R-:W-:Y:S02]  /*66e0*/  FMUL.FTZ R4, R134, R144 ;  /* 0x0000009086047220 */ /* 0x010fe40000410000 */
[----:B------:R-:W-:Y:S02]  /*66f0*/  FFMA.FTZ R22, R22, c[0x0][0x2d0], -R181 ;  /* 0x0000b40016167a23 */ /* 0x000fe400000108b5 */
[C---:B------:R-:W-:Y:S01]  /*6700*/  FMUL.FTZ R84, R134.reuse, R84 ;  /* 0x0000005486547220 */ /* 0x040fe20000410000 */
[----:B------:R4:W-:Y:S01]  /*6710*/  MUFU.EX2 R239, R6 ;  /* 0x0000000600ef7308 */ /* 0x0009e20000000800 */
[C---:B------:R-:W-:Y:S02]  /*6720*/  FMUL.FTZ R85, R134.reuse, R85 ;  /* 0x0000005586557220 */ /* 0x040fe40000410000 */
[----:B------:R-:W-:Y:S01]  /*6730*/  FMUL.FTZ R86, R133, R86 ;  /* 0x0000005685567220 */ /* 0x000fe20000410000 */
[----:B--2---:R-:W-:Y:S01]  /*6740*/  F2FP.BF16.PACK_AB R144, R245, R243 ;  /* 0x000000f3f590723e */ /* 0x004fe200000010ff */
[C---:B------:R-:W-:Y:S02]  /*6750*/  FMUL.FTZ R5, R134.reuse, R145 ;  /* 0x0000009186057220 */ /* 0x040fe40000410000 */
[C---:B------:R-:W-:Y:S02]  /*6760*/  FMUL.FTZ R87, R133.reuse, R87 ;  /* 0x0000005785577220 */ /* 0x040fe40000410000 */
[C---:B------:R-:W-:Y:S01]  /*6770*/  FMUL.FTZ R92, R134.reuse, R92 ;  /* 0x0000005c865c7220 */ /* 0x040fe20000410000 */
[----:B------:R-:W2:Y:S01]  /*6780*/  MUFU.EX2 R240, R7 ;  /* 0x0000000700f07308 */ /* 0x000ea20000000800 */
[----:B------:R-:W-:Y:S02]  /*6790*/  FMUL.FTZ R93, R134, R93 ;  /* 0x0000005d865d7220 */ /* 0x000fe40000410000 */
[C---:B------:R-:W-:Y:S01]  /*67a0*/  FMUL.FTZ R94, R133.reuse, R94 ;  /* 0x0000005e855e7220 */ /* 0x040fe20000410000 */
[----:B-1----:R-:W1:Y:S01]  /*67b0*/  SHFL.BFLY PT, R2, R0, 0x1, 0x1f ;  /* 0x0c201f0000027f89 */ /* 0x002e6200000e0000 */
[C---:B---3--:R-:W-:Y:S02]  /*67c0*/  FMUL.FTZ R88, R132.reuse, R88 ;  /* 0x0000005884587220 */ /* 0x048fe40000410000 */
[----:B------:R-:W-:Y:S02]  /*67d0*/  FMUL.FTZ R89, R132, R89 ;  /* 0x0000005984597220 */ /* 0x000fe40000410000 */
[C---:B------:R-:W-:Y:S01]  /*67e0*/  FMUL.FTZ R95, R133.reuse, R95 ;  /* 0x0000005f855f7220 */ /* 0x040fe20000410000 */
[----:B------:R3:W-:Y:S01]  /*67f0*/  MUFU.EX2 R237, R12 ;  /* 0x0000000c00ed7308 */ /* 0x0007e20000000800 */
[C---:B------:R-:W-:Y:S02]  /*6800*/  FMUL.FTZ R96, R134.reuse, R96 ;  /* 0x0000006086607220 */ /* 0x040fe40000410000 */
[----:B------:R-:W-:Y:S02]  /*6810*/  FMUL.FTZ R97, R134, R97 ;  /* 0x0000006186617220 */ /* 0x000fe40000410000 */
[C---:B----4-:R-:W-:Y:S01]  /*6820*/  FMUL.FTZ R6, R133.reuse, R146 ;  /* 0x0000009285067220 */ /* 0x050fe20000410000 */
[----:B------:R-:W-:Y:S01]  /*6830*/  F2FP.BF16.PACK_AB R146, R246, R244 ;  /* 0x000000f4f692723e */ /* 0x000fe200000010ff */
[C---:B------:R-:W-:Y:S02]  /*6840*/  FMUL.FTZ R98, R133.reuse, R98 ;  /* 0x0000006285627220 */ /* 0x040fe40000410000 */
[C---:B------:R-:W-:Y:S01]  /*6850*/  FMUL.FTZ R99, R133.reuse, R99 ;  /* 0x0000006385637220 */ /* 0x040fe20000410000 */
[----:B------:R-:W-:Y:S01]  /*6860*/  MUFU.EX2 R238, R13 ;  /* 0x0000000d00ee7308 */ /* 0x000fe20000000800 */
[C---:B------:R-:W-:Y:S02]  /*6870*/  FMUL.FTZ R100, R132.reuse, R100 ;  /* 0x0000006484647220 */ /* 0x040fe40000410000 */
[----:B------:R-:W-:Y:S01]  /*6880*/  FMUL.FTZ R101, R132, R101 ;  /* 0x0000006584657220 */ /* 0x000fe20000410000 */
[----:B--2---:R-:W-:Y:S01]  /*6890*/  F2FP.BF16.PACK_AB R145, R240, R239 ;  /* 0x000000eff091723e */ /* 0x004fe200000010ff */
[----:B------:R-:W-:Y:S01]  /*68a0*/  FMUL.FTZ R7, R133, R147 ;  /* 0x0000009385077220 */ /* 0x000fe20000410000 */
[----:B------:R-:W-:Y:S01]  /*68b0*/  F2FP.BF16.PACK_AB R147, R241, R242 ;  /* 0x000000f2f193723e */ /* 0x000fe200000010ff */
[----:B------:R-:W-:Y:S01]  /*68c0*/  FMUL.FTZ R104, R134, R104 ;  /* 0x0000006886687220 */ /* 0x000fe20000410000 */
[----:B-1----:R-:W-:Y:S01]  /*68d0*/  FMNMX.FTZ R2, R2, R0, !PT ;  /* 0x0000000002027209 */ /* 0x002fe20007810000 */
[----:B------:R-:W-:Y:S01]  /*68e0*/  FMUL.FTZ R105, R134, R105 ;  /* 0x0000006986697220 */ /* 0x000fe20000410000 */
[----:B------:R1:W-:Y:S01]  /*68f0*/  MUFU.EX2 R235, R8 ;  /* 0x0000000800eb7308 */ /* 0x0003e20000000800 */
[----:B------:R-:W-:Y:S02]  /*6900*/  FMUL.FTZ R106, R133, R106 ;  /* 0x0000006a856a7220 */ /* 0x000fe40000410000 */
[-C--:B------:R-:W-:Y:S05]  /*6910*/  HMMA.16816.F32.BF16 R4, R144, R172.reuse, R4 ;  /* 0x000000ac9004723c */ /* 0x080fea0000041804 */
[C---:B------:R-:W-:Y:S02]  /*6920*/  FADD.FTZ R0, -R2.reuse, R138 ;  /* 0x0000008a02007221 */ /* 0x040fe40000010100 */
[----:B------:R-:W-:Y:S01]  /*6930*/  FMUL.FTZ R3, R2, c[0x0][0x2d0] ;  /* 0x0000b40002037a20 */ /* 0x000fe20000410000 */
[----:B------:R-:W2:Y:S01]  /*6940*/  MUFU.EX2 R236, R9 ;  /* 0x0000000900ec7308 */ /* 0x000ea20000000800 */
[----:B------:R-:W-:Y:S03]  /*6950*/  FMUL.FTZ R0, R0, c[0x0][0x2d0] ;  /* 0x0000b40000007a20 */ /* 0x000fe60000410000 */
[--C-:B------:R-:W-:Y:S02]  /*6960*/  FFMA.FTZ R14, R14, c[0x0][0x2d0], -R3.reuse ;  /* 0x0000b4000e0e7a23 */ /* 0x100fe40000010803 */
[--C-:B------:R-:W-:Y:S02]  /*6970*/  FFMA.FTZ R15, R15, c[0x0][0x2d0], -R3.reuse ;  /* 0x0000b4000f0f7a23 */ /* 0x100fe40000010803 */
[--C-:B------:R-:W-:Y:S02]  /*6980*/  FFMA.FTZ R10, R10, c[0x0][0x2d0], -R3.reuse ;  /* 0x0000b4000a0a7a23 */ /* 0x100fe40000010803 */
[--C-:B------:R-:W-:Y:S01]  /*6990*/  FFMA.FTZ R11, R11, c[0x0][0x2d0], -R3.reuse ;  /* 0x0000b4000b0b7a23 */ /* 0x100fe20000010803 */
[----:B------:R-:W4:Y:S01]  /*69a0*/  MUFU.EX2 R0, R0 ;  /* 0x0000000000007308 */ /* 0x000f220000000800 */
[C---:B---3--:R-:W-:Y:S02]  /*69b0*/  FMUL.FTZ R12, R132.reuse, R148 ;  /* 0x00000094840c7220 */ /* 0x048fe40000410000 */
[C---:B-1----:R-:W-:Y:S02]  /*69c0*/  FMUL.FTZ R8, R132.reuse, R140 ;  /* 0x0000008c84087220 */ /* 0x042fe40000410000 */
[----:B------:R-:W-:Y:S02]  /*69d0*/  FMUL.FTZ R13, R132, R149 ;  /* 0x00000095840d7220 */ /* 0x000fe40000410000 */
[--C-:B------:R-:W-:Y:S02]  /*69e0*/  FFMA.FTZ R42, R42, c[0x0][0x2d0], -R3.reuse ;  /* 0x0000b4002a2a7a23 */ /* 0x100fe40000010803 */
[--C-:B------:R-:W-:Y:S01]  /*69f0*/  FFMA.FTZ R43, R43, c[0x0][0x2d0], -R3.reuse ;  /* 0x0000b4002b2b7a23 */ /* 0x100fe20000010803 */
[----:B------:R1:W-:Y:S01]  /*6a00*/  MUFU.EX2 R233, R14 ;  /* 0x0000000e00e97308 */ /* 0x0003e20000000800 */
[--C-:B------:R-:W-:Y:S01]  /*6a10*/  FFMA.FTZ R58, R58, c[0x0][0x2d0], -R3.reuse ;  /* 0x0000b4003a3a7a23 */ /* 0x100fe20000010803 */
[----:B--2---:R-:W-:Y:S01]  /*6a20*/  F2FP.BF16.PACK_AB R140, R236, R235 ;  /* 0x000000ebec8c723e */ /* 0x004fe200000010ff */
[----:B------:R-:W-:Y:S02]  /*6a30*/  FMUL.FTZ R9, R132, R141 ;  /* 0x0000008d84097220 */ /* 0x000fe40000410000 */
[----:B------:R-:W-:Y:S02]  /*6a40*/  FFMA.FTZ R59, R59, c[0x0][0x2d0], -R3 ;  /* 0x0000b4003b3b7a23 */ /* 0x000fe40000010803 */
[----:B------:R-:W-:Y:S03]  /*6a50*/  FFMA.FTZ R138, R23, c[0x0][0x2d0], -R181 ;  /* 0x0000b400178a7a23 */ /* 0x000fe600000108b5 */
[----:B------:R2:W-:Y:S01]  /*6a60*/  MUFU.EX2 R234, R15 ;  /* 0x0000000f00ea7308 */ /* 0x0005e20000000800 */
[C---:B------:R-:W-:Y:S02]  /*6a70*/  FMUL.FTZ R107, R133.reuse, R107 ;  /* 0x0000006b856b7220 */ /* 0x040fe40000410000 */
[----:B------:R-:W-:Y:S02]  /*6a80*/  FMUL.FTZ R108, R134, R108 ;  /* 0x0000006c866c7220 */ /* 0x000fe40000410000 */
[C---:B----4-:R-:W-:Y:S02]  /*6a90*/  FMUL.FTZ R23, R0.reuse, R159 ;  /* 0x0000009f00177220 */ /* 0x050fe40000410000 */
[C---:B------:R-:W-:Y:S02]  /*6aa0*/  FMUL.FTZ R90, R0.reuse, R90 ;  /* 0x0000005a005a7220 */ /* 0x040fe40000410000 */
[C---:B------:R-:W-:Y:S01]  /*6ab0*/  FMUL.FTZ R91, R0.reuse, R91 ;  /* 0x0000005b005b7220 */ /* 0x040fe20000410000 */
[----:B------:R3:W-:Y:S01]  /*6ac0*/  MUFU.EX2 R215, R10 ;  /* 0x0000000a00d77308 */ /* 0x0007e20000000800 */
[C---:B------:R-:W-:Y:S02]  /*6ad0*/  FMUL.FTZ R102, R0.reuse, R102 ;  /* 0x0000006600667220 */ /* 0x040fe40000410000 */
[C---:B------:R-:W-:Y:S02]  /*6ae0*/  FMUL.FTZ R103, R0.reuse, R103 ;  /* 0x0000006700677220 */ /* 0x040fe40000410000 */
[----:B-1----:R-:W-:Y:S02]  /*6af0*/  FMUL.FTZ R14, R0, R150 ;  /* 0x00000096000e7220 */ /* 0x002fe40000410000 */
[----:B------:R-:W-:Y:S02]  /*6b00*/  FMUL.FTZ R109, R134, R109 ;  /* 0x0000006d866d7220 */ /* 0x000fe40000410000 */
[C---:B------:R-:W-:Y:S01]  /*6b10*/  FMUL.FTZ R110, R133.reuse, R110 ;  /* 0x0000006e856e7220 */ /* 0x040fe20000410000 */
[----:B------:R-:W1:Y:S01]  /*6b20*/  MUFU.EX2 R232, R11 ;  /* 0x0000000b00e87308 */ /* 0x000e620000000800 */
[C---:B------:R-:W-:Y:S02]  /*6b30*/  FMUL.FTZ R111, R133.reuse, R111 ;  /* 0x0000006f856f7220 */ /* 0x040fe40000410000 */
[----:B------:R-:W-:Y:S02]  /*6b40*/  FMUL.FTZ R112, R132, R112 ;  /* 0x0000007084707220 */ /* 0x000fe40000410000 */
[----:B--2---:R-:W-:Y:S02]  /*6b50*/  FMUL.FTZ R15, R0, R151 ;  /* 0x00000097000f7220 */ /* 0x004fe40000410000 */
[----:B------:R-:W2:Y:S01]  /*6b60*/  LDSM.16.MT88.4 R148, [R216+0x1100] ;  /* 0x00110000d894783b */ /* 0x000ea20000004200 */
[----:B------:R-:W-:Y:S02]  /*6b70*/  FMUL.FTZ R113, R132, R113 ;  /* 0x0000007184717220 */ /* 0x000fe40000410000 */
[----:B------:R-:W-:Y:S01]  /*6b80*/  MUFU.EX2 R197, R36 ;  /* 0x0000002400c57308 */ /* 0x000fe20000000800 */
[C---:B------:R-:W-:Y:S02]  /*6b90*/  FMUL.FTZ R114, R0.reuse, R114 ;  /* 0x0000007200727220 */ /* 0x040fe40000410000 */
[C---:B------:R-:W-:Y:S02]  /*6ba0*/  FMUL.FTZ R115, R0.reuse, R115 ;  /* 0x0000007300737220 */ /* 0x040fe40000410000 */
[----:B---3--:R-:W-:Y:S01]  /*6bb0*/  FMUL.FTZ R10, R0, R142 ;  /* 0x0000008e000a7220 */ /* 0x008fe20000410000 */
[----:B------:R-:W-:Y:S01]  /*6bc0*/  F2FP.BF16.PACK_AB R142, R238, R237 ;  /* 0x000000edee8e723e */ /* 0x000fe200000010ff */
[C---:B------:R-:W-:Y:S02]  /*6bd0*/  FMUL.FTZ R116, R134.reuse, R116 ;  /* 0x0000007486747220 */ /* 0x040fe40000410000 */
[----:B------:R-:W-:Y:S01]  /*6be0*/  FMUL.FTZ R117, R134, R117 ;  /* 0x0000007586757220 */ /* 0x000fe20000410000 */
[----:B------:R-:W-:Y:S01]  /*6bf0*/  MUFU.EX2 R198, R37 ;  /* 0x0000002500c67308 */ /* 0x000fe20000000800 */
[C---:B------:R-:W-:Y:S02]  /*6c00*/  FMUL.FTZ R118, R133.reuse, R118 ;  /* 0x0000007685767220 */ /* 0x040fe40000410000 */
[C---:B------:R-:W-:Y:S01]  /*6c10*/  FMUL.FTZ R119, R133.reuse, R119 ;  /* 0x0000007785777220 */ /* 0x040fe20000410000 */
[----:B-1----:R-:W-:Y:S01]  /*6c20*/  F2FP.BF16.PACK_AB R141, R232, R215 ;  /* 0x000000d7e88d723e */ /* 0x002fe200000010ff */
[----:B------:R-:W-:Y:S01]  /*6c30*/  FMUL.FTZ R11, R0, R143 ;  /* 0x0000008f000b7220 */ /* 0x000fe20000410000 */
[----:B------:R-:W-:Y:S01]  /*6c40*/  F2FP.BF16.PACK_AB R143, R234, R233 ;  /* 0x000000e9ea8f723e */ /* 0x000fe200000010ff */
[C---:B------:R-:W-:Y:S02]  /*6c50*/  FMUL.FTZ R120, R134.reuse, R120 ;  /* 0x0000007886787220 */ /* 0x040fe40000410000 */
[----:B------:R-:W-:Y:S01]  /*6c60*/  FMUL.FTZ R121, R134, R121 ;  /* 0x0000007986797220 */ /* 0x000fe20000410000 */
[----:B------:R-:W-:Y:S01]  /*6c70*/  MUFU.EX2 R195, R38 ;  /* 0x0000002600c37308 */ /* 0x000fe20000000800 */
[C---:B------:R-:W-:Y:S02]  /*6c80*/  FMUL.FTZ R122, R133.reuse, R122 ;  /* 0x0000007a857a7220 */ /* 0x040fe40000410000 */
[C---:B------:R-:W-:Y:S04]  /*6c90*/  HMMA.16816.F32.BF16 R8, R140.reuse, R172, R8 ;  /* 0x000000ac8c08723c */ /* 0x040fe80000041808 */
[C---:B------:R-:W-:Y:S02]  /*6ca0*/  FMUL.FTZ R123, R133.reuse, R123 ;  /* 0x0000007b857b7220 */ /* 0x040fe40000410000 */
[C---:B------:R-:W-:Y:S01]  /*6cb0*/  FMUL.FTZ R124, R132.reuse, R124 ;  /* 0x0000007c847c7220 */ /* 0x040fe20000410000 */
[----:B------:R1:W-:Y:S01]  /*6cc0*/  MUFU.EX2 R196, R39 ;  /* 0x0000002700c47308 */ /* 0x0003e20000000800 */
[-C--:B------:R-:W-:Y:S04]  /*6cd0*/  HMMA.16816.F32.BF16 R12, R140, R174.reuse, R12 ;  /* 0x000000ae8c0c723c */ /* 0x080fe8000004180c */
[----:B------:R-:W-:Y:S02]  /*6ce0*/  FMUL.FTZ R125, R132, R125 ;  /* 0x0000007d847d7220 */ /* 0x000fe40000410000 */
[----:B------:R-:W-:Y:S02]  /*6cf0*/  FMUL.FTZ R126, R0, R126 ;  /* 0x0000007e007e7220 */ /* 0x000fe40000410000 */
[C---:B------:R-:W-:Y:S01]  /*6d00*/  HMMA.16816.F32.BF16 R16, R144.reuse, R174, R16 ;  /* 0x000000ae9010723c */ /* 0x040fe20000041810 */
[----:B------:R-:W-:Y:S03]  /*6d10*/  MUFU.EX2 R193, R48 ;  /* 0x0000003000c17308 */ /* 0x000fe60000000800 */
[C---:B------:R-:W-:Y:S02]  /*6d20*/  FMUL.FTZ R68, R134.reuse, R68 ;  /* 0x0000004486447220 */ /* 0x040fe40000410000 */
[----:B------:R-:W-:Y:S02]  /*6d30*/  FMUL.FTZ R69, R134, R69 ;  /* 0x0000004586457220 */ /* 0x000fe40000410000 */
[C---:B------:R-:W-:Y:S03]  /*6d40*/  FMUL.FTZ R70, R133.reuse, R70 ;  /* 0x0000004685467220 */ /* 0x040fe60000410000 */
[----:B------:R-:W-:Y:S01]  /*6d50*/  MUFU.EX2 R194, R49 ;  /* 0x0000003100c27308 */ /* 0x000fe20000000800 */
[----:B------:R-:W-:Y:S02]  /*6d60*/  FMUL.FTZ R71, R133, R71 ;  /* 0x0000004785477220 */ /* 0x000fe40000410000 */
[----:B------:R-:W-:Y:S01]  /*6d70*/  FMUL.FTZ R127, R0, R127 ;  /* 0x0000007f007f7220 */ /* 0x000fe20000410000 */
[----:B-1----:R-:W-:Y:S01]  /*6d80*/  LDSM.16.MT88.4 R36, [R216+0x2500] ;  /* 0x00250000d824783b */ /* 0x002fe20000004200 */
[C---:B------:R-:W-:Y:S02]  /*6d90*/  FMUL.FTZ R128, R132.reuse, R128 ;  /* 0x0000008084807220 */ /* 0x040fe40000410000 */
[C---:B------:R-:W-:Y:S01]  /*6da0*/  FMUL.FTZ R129, R132.reuse, R129 ;  /* 0x0000008184817220 */ /* 0x040fe20000410000 */
[-C--:B------:R-:W-:Y:S02]  /*6db0*/  HMMA.16816.F32.BF16 R68, R144, R176.reuse, R68 ;  /* 0x000000b09044723c */ /* 0x080fe40000041844 */
[----:B------:R1:W-:Y:S01]  /*6dc0*/  MUFU.EX2 R214, R20 ;  /* 0x0000001400d67308 */ /* 0x0003e20000000800 */
[C---:B------:R-:W-:Y:S02]  /*6dd0*/  FMUL.FTZ R72, R132.reuse, R72 ;  /* 0x0000004884487220 */ /* 0x040fe40000410000 */
[----:B------:R-:W-:Y:S02]  /*6de0*/  FMUL.FTZ R73, R132, R73 ;  /* 0x0000004984497220 */ /* 0x000fe40000410000 */
[C---:B------:R-:W-:Y:S02]  /*6df0*/  FMUL.FTZ R74, R0.reuse, R74 ;  /* 0x0000004a004a7220 */ /* 0x040fe40000410000 */
[C---:B------:R-:W-:Y:S03]  /*6e00*/  FMUL.FTZ R75, R0.reuse, R75 ;  /* 0x0000004b004b7220 */ /* 0x040fe60000410000 */
[----:B------:R-:W-:Y:S01]  /*6e10*/  MUFU.EX2 R192, R50 ;  /* 0x0000003200c07308 */ /* 0x000fe20000000800 */
[C---:B------:R-:W-:Y:S02]  /*6e20*/  FMUL.FTZ R130, R0.reuse, R130 ;  /* 0x0000008200827220 */ /* 0x040fe40000410000 */
[----:B------:R-:W-:Y:S01]  /*6e30*/  FMUL.FTZ R131, R0, R131 ;  /* 0x0000008300837220 */ /* 0x000fe20000410000 */
[C---:B------:R-:W-:Y:S04]  /*6e40*/  HMMA.16816.F32.BF16 R72, R140.reuse, R176, R72 ;  /* 0x000000b08c48723c */ /* 0x040fe80000041848 */
[C---:B------:R-:W-:Y:S02]  /*6e50*/  FMUL.FTZ R76, R132.reuse, R76 ;  /* 0x0000004c844c7220 */ /* 0x040fe40000410000 */
[----:B------:R-:W-:Y:S01]  /*6e60*/  FMUL.FTZ R77, R132, R77 ;  /* 0x0000004d844d7220 */ /* 0x000fe20000410000 */
[----:B------:R3:W-:Y:S01]  /*6e70*/  MUFU.EX2 R213, R21 ;  /* 0x0000001500d57308 */ /* 0x0007e20000000800 */
[C---:B------:R-:W-:Y:S04]  /*6e80*/  FMUL.FTZ R78, R0.reuse, R78 ;  /* 0x0000004e004e7220 */ /* 0x040fe80000410000 */
[----:B------:R-:W-:Y:S02]  /*6e90*/  FMUL.FTZ R79, R0, R79 ;  /* 0x0000004f004f7220 */ /* 0x000fe40000410000 */
[----:B-1----:R-:W-:Y:S02]  /*6ea0*/  FMUL.FTZ R20, R132, R156 ;  /* 0x0000009c84147220 */ /* 0x002fe40000410000 */
[--C-:B------:R-:W-:Y:S01]  /*6eb0*/  FFMA.FTZ R44, R44, c[0x0][0x2d0], -R182.reuse ;  /* 0x0000b4002c2c7a23 */ /* 0x100fe200000108b6 */
[----:B------:R1:W-:Y:S01]  /*6ec0*/  MUFU.EX2 R191, R51 ;  /* 0x0000003300bf7308 */ /* 0x0003e20000000800 */
[----:B------:R-:W-:Y:S01]  /*6ed0*/  FFMA.FTZ R45, R45, c[0x0][0x2d0], -R182 ;  /* 0x0000b4002d2d7a23 */ /* 0x000fe200000108b6 */
[-C--:B------:R-:W-:Y:S03]  /*6ee0*/  HMMA.16816.F32.BF16 R76, R140, R178.reuse, R76 ;  /* 0x000000b28c4c723c */ /* 0x080fe6000004184c */
[C---:B------:R-:W-:Y:S02]  /*6ef0*/  FMUL.FTZ R80, R134.reuse, R80 ;  /* 0x0000005086507220 */ /* 0x040fe40000410000 */
[----:B------:R-:W-:Y:S02]  /*6f00*/  FMUL.FTZ R81, R134, R81 ;  /* 0x0000005186517220 */ /* 0x000fe40000410000 */
[C---:B------:R-:W-:Y:S01]  /*6f10*/  FMUL.FTZ R82, R133.reuse, R82 ;  /* 0x0000005285527220 */ /* 0x040fe20000410000 */
[----:B------:R4:W-:Y:S01]  /*6f20*/  MUFU.EX2 R212, R22 ;  /* 0x0000001600d47308 */ /* 0x0009e20000000800 */
[----:B------:R-:W-:Y:S03]  /*6f30*/  FMUL.FTZ R83, R133, R83 ;  /* 0x0000005385537220 */ /* 0x000fe60000410000 */
[----:B---3--:R-:W-:Y:S02]  /*6f40*/  FMUL.FTZ R21, R132, R157 ;  /* 0x0000009d84157220 */ /* 0x008fe40000410000 */
[--C-:B------:R-:W-:Y:S02]  /*6f50*/  FFMA.FTZ R46, R46, c[0x0][0x2d0], -R3.reuse ;  /* 0x0000b4002e2e7a23 */ /* 0x100fe40000010803 */
[C---:B------:R-:W-:Y:S02]  /*6f60*/  HMMA.16816.F32.BF16 R80, R144.reuse, R178, R80 ;  /* 0x000000b29050723c */ /* 0x040fe40000041850 */
[----:B------:R-:W-:Y:S02]  /*6f70*/  MUFU.EX2 R190, R40 ;  /* 0x0000002800be7308 */ /* 0x000fe40000000800 */
[----:B------:R-:W-:Y:S01]  /*6f80*/  FFMA.FTZ R47, R47, c[0x0][0x2d0], -R3 ;  /* 0x0000b4002f2f7a23 */ /* 0x000fe20000010803 */
[----:B-1----:R-:W-:Y:S01]  /*6f90*/  LDSM.16.MT88.4 R48, [R217+0x2500] ;  /* 0x00250000d930783b */ /* 0x002fe20000004200 */
[--C-:B------:R-:W-:Y:S02]  /*6fa0*/  FFMA.FTZ R65, R65, c[0x0][0x2d0], -R180.reuse ;  /* 0x0000b40041417a23 */ /* 0x100fe400000108b4 */
[-C--:B--2---:R-:W-:Y:S04]  /*6fb0*/  HMMA.16816.F32.BF16 R84, R144, R148.reuse, R84 ;  /* 0x000000949054723c */ /* 0x084fe80000041854 */
[----:B------:R-:W-:Y:S01]  /*6fc0*/  MUFU.EX2 R189, R41 ;  /* 0x0000002900bd7308 */ /* 0x000fe20000000800 */
[--C-:B------:R-:W-:Y:S02]  /*6fd0*/  FFMA.FTZ R66, R66, c[0x0][0x2d0], -R181.reuse ;  /* 0x0000b40042427a23 */ /* 0x100fe400000108b5 */
[--C-:B------:R-:W-:Y:S01]  /*6fe0*/  FFMA.FTZ R67, R67, c[0x0][0x2d0], -R181.reuse ;  /* 0x0000b40043437a23 */ /* 0x100fe200000108b5 */
[C---:B------:R-:W-:Y:S04]  /*6ff0*/  HMMA.16816.F32.BF16 R88, R140.reuse, R148, R88 ;  /* 0x000000948c58723c */ /* 0x040fe80000041858 */
[----:B----4-:R-:W-:Y:S02]  /*7000*/  FMUL.FTZ R22, R0, R158 ;  /* 0x0000009e00167220 */ /* 0x010fe40000410000 */
[--C-:B------:R-:W-:Y:S01]  /*7010*/  FFMA.FTZ R32, R32, c[0x0][0x2d0], -R180.reuse ;  /* 0x0000b40020207a23 */ /* 0x100fe200000108b4 */
[----:B------:R-:W-:Y:S01]  /*7020*/  LDSM.16.MT88.4 R156, [R217+0x500] ;  /* 0x00050000d99c783b */ /* 0x000fe20000004200 */
[----:B------:R-:W-:Y:S01]  /*7030*/  FFMA.FTZ R33, R33, c[0x0][0x2d0], -R180 ;  /* 0x0000b40021217a23 */ /* 0x000fe200000108b4 */
[----:B------:R-:W-:Y:S02]  /*7040*/  MUFU.EX2 R188, R42 ;  /* 0x0000002a00bc7308 */ /* 0x000fe40000000800 */
[-C--:B------:R-:W-:Y:S03]  /*7050*/  HMMA.16816.F32.BF16 R20, R140, R150.reuse, R20 ;  /* 0x000000968c14723c */ /* 0x080fe60000041814 */
[----:B------:R-:W-:Y:S02]  /*7060*/  FFMA.FTZ R34, R34, c[0x0][0x2d0], -R181 ;  /* 0x0000b40022227a23 */ /* 0x000fe400000108b5 */
[--C-:B------:R-:W-:Y:S02]  /*7070*/  FFMA.FTZ R24, R24, c[0x0][0x2d0], -R182.reuse ;  /* 0x0000b40018187a23 */ /* 0x100fe400000108b6 */
[--C-:B------:R-:W-:Y:S01]  /*7080*/  FFMA.FTZ R25, R25, c[0x0][0x2d0], -R182.reuse ;  /* 0x0000b40019197a23 */ /* 0x100fe200000108b6 */
[C---:B------:R-:W-:Y:S01]  /*7090*/  HMMA.16816.F32.BF16 R92, R144.reuse, R150, R92 ;  /* 0x00000096905c723c */ /* 0x040fe2000004185c */
[----:B------:R1:W-:Y:S01]  /*70a0*/  MUFU.EX2 R211, R138 ;  /* 0x0000008a00d37308 */ /* 0x0003e20000000800 */
[----:B------:R-:W2:Y:S02]  /*70b0*/  LDSM.16.MT88.4 R148, [R216+0x2100] ;  /* 0x00210000d894783b */ /* 0x000ea40000004200 */
[--C-:B------:R-:W-:Y:S02]  /*70c0*/  FFMA.FTZ R26, R26, c[0x0][0x2d0], -R3.reuse ;  /* 0x0000b4001a1a7a23 */ /* 0x100fe40000010803 */
[--C-:B------:R-:W-:Y:S02]  /*70d0*/  FFMA.FTZ R28, R28, c[0x0][0x2d0], -R182.reuse ;  /* 0x0000b4001c1c7a23 */ /* 0x100fe400000108b6 */
[-C--:B------:R-:W-:Y:S03]  /*70e0*/  HMMA.16816.F32.BF16 R96, R144, R152.reuse, R96 ;  /* 0x000000989060723c */ /* 0x080fe60000041860 */
[----:B------:R3:W-:Y:S01]  /*70f0*/  MUFU.EX2 R210, R32 ;  /* 0x0000002000d27308 */ /* 0x0007e20000000800 */
[----:B------:R-:W-:Y:S02]  /*7100*/  FFMA.FTZ R29, R29, c[0x0][0x2d0], -R182 ;  /* 0x0000b4001d1d7a23 */ /* 0x000fe400000108b6 */
[--C-:B------:R-:W-:Y:S02]  /*7110*/  FFMA.FTZ R30, R30, c[0x0][0x2d0], -R3.reuse ;  /* 0x0000b4001e1e7a23 */ /* 0x100fe40000010803 */
[C---:B------:R-:W-:Y:S04]  /*7120*/  HMMA.16816.F32.BF16 R100, R140.reuse, R152, R100 ;  /* 0x000000988c64723c */ /* 0x040fe80000041864 */
[----:B------:R-:W-:Y:S01]  /*7130*/  FFMA.FTZ R31, R31, c[0x0][0x2d0], -R3 ;  /* 0x0000b4001f1f7a23 */ /* 0x000fe20000010803 */
[----:B------:R4:W-:Y:S01]  /*7140*/  MUFU.EX2 R209, R33 ;  /* 0x0000002100d17308 */ /* 0x0009e20000000800 */
[----:B------:R-:W-:Y:S02]  /*7150*/  FFMA.FTZ R64, R64, c[0x0][0x2d0], -R180 ;  /* 0x0000b40040407a23 */ /* 0x000fe400000108b4 */
[--C-:B------:R-:W-:Y:S04]  /*7160*/  FFMA.FTZ R60, R60, c[0x0][0x2d0], -R182.reuse ;  /* 0x0000b4003c3c7a23 */ /* 0x100fe800000108b6 */
[----:B-1----:R-:W-:Y:S02]  /*7170*/  FFMA.FTZ R138, R35, c[0x0][0x2d0], -R181 ;  /* 0x0000b400238a7a23 */ /* 0x002fe400000108b5 */
[----:B------:R-:W-:Y:S01]  /*7180*/  FMUL.FTZ R35, R0, R163 ;  /* 0x000000a300237220 */ /* 0x000fe20000410000 */
[----:B------:R1:W-:Y:S01]  /*7190*/  MUFU.EX2 R208, R34 ;  /* 0x0000002200d07308 */ /* 0x0003e20000000800 */
[----:B------:R-:W-:Y:S02]  /*71a0*/  FFMA.FTZ R61, R61, c[0x0][0x2d0], -R182 ;  /* 0x0000b4003d3d7a23 */ /* 0x000fe400000108b6 */
[----:B------:R-:W-:Y:S02]  /*71b0*/  FFMA.FTZ R62, R62, c[0x0][0x2d0], -R3 ;  /* 0x0000b4003e3e7a23 */ /* 0x000fe40000010803 */
[C---:B---3--:R-:W-:Y:S05]  /*71c0*/  FMUL.FTZ R32, R132.reuse, R160 ;  /* 0x000000a084207220 */ /* 0x048fea0000410000 */
[----:B------:R3:W-:Y:S01]  /*71d0*/  MUFU.EX2 R206, R24 ;  /* 0x0000001800ce7308 */ /* 0x0007e20000000800 */
[----:B----4-:R-:W-:Y:S09]  /*71e0*/  FMUL.FTZ R33, R132, R161 ;  /* 0x000000a184217220 */ /* 0x010ff20000410000 */
[----:B------:R4:W-:Y:S01]  /*71f0*/  MUFU.EX2 R205, R25 ;  /* 0x0000001900cd7308 */ /* 0x0009e20000000800 */
[----:B-1----:R-:W-:Y:S09]  /*7200*/  FMUL.FTZ R34, R0, R162 ;  /* 0x000000a200227220 */ /* 0x002ff20000410000 */
[----:B------:R1:W-:Y:S01]  /*7210*/  MUFU.EX2 R187, R43 ;  /* 0x0000002b00bb7308 */ /* 0x0003e20000000800 */
[-C--:B------:R-:W-:Y:S03]  /*7220*/  HMMA.16816.F32.BF16 R32, R140, R154.reuse, R32 ;  /* 0x0000009a8c20723c */ /* 0x080fe60000041820 */
[C---:B---3--:R-:W-:Y:S05]  /*7230*/  FMUL.FTZ R24, R132.reuse, R164 ;  /* 0x000000a484187220 */ /* 0x048fea0000410000 */
[C---:B------:R-:W-:Y:S01]  /*7240*/  HMMA.16816.F32.BF16 R104, R144.reuse, R154, R104 ;  /* 0x0000009a9068723c */ /* 0x040fe20000041868 */
[----:B------:R3:W-:Y:S01]  /*7250*/  MUFU.EX2 R204, R26 ;  /* 0x0000001a00cc7308 */ /* 0x0007e20000000800 */
[----:B------:R-:W5:Y:S02]  /*7260*/  LDSM.16.MT88.4 R152, [R217+0x2100] ;  /* 0x00210000d998783b */ /* 0x000f640000004200 */
[C---:B----4-:R-:W-:Y:S02]  /*7270*/  FMUL.FTZ R25, R132.reuse, R165 ;  /* 0x000000a584197220 */ /* 0x050fe40000410000 */
[----:B------:R-:W-:Y:S02]  /*7280*/  FFMA.FTZ R132, R132, R249, R235 ;  /* 0x000000f984847223 */ /* 0x000fe400000100eb */
[-C--:B--2---:R-:W-:Y:S03]  /*7290*/  HMMA.16816.F32.BF16 R108, R144, R148.reuse, R108 ;  /* 0x00000094906c723c */ /* 0x084fe6000004186c */
[----:B------:R2:W-:Y:S01]  /*72a0*/  MUFU.EX2 R207, R138 ;  /* 0x0000008a00cf7308 */ /* 0x0005e20000000800 */
[----:B-1----:R-:W-:Y:S04]  /*72b0*/  LDSM.16.MT88.4 R40, [R216+0x900] ;  /* 0x00090000d828783b */ /* 0x002fe80000004200 */
[C---:B------:R-:W-:Y:S05]  /*72c0*/  HMMA.16816.F32.BF16 R112, R140.reuse, R148, R112 ;  /* 0x000000948c70723c */ /* 0x040fea0000041870 */
[----:B------:R1:W-:Y:S01]  /*72d0*/  MUFU.EX2 R202, R28 ;  /* 0x0000001c00ca7308 */ /* 0x0003e20000000800 */
[C---:B---3--:R-:W-:Y:S09]  /*72e0*/  FMUL.FTZ R26, R0.reuse, R166 ;  /* 0x000000a6001a7220 */ /* 0x048ff20000410000 */
[----:B------:R3:W-:Y:S01]  /*72f0*/  MUFU.EX2 R201, R29 ;  /* 0x0000001d00c97308 */ /* 0x0007e20000000800 */
[--C-:B--2---:R-:W-:Y:S02]  /*7300*/  FFMA.FTZ R138, R27, c[0x0][0x2d0], -R3.reuse ;  /* 0x0000b4001b8a7a23 */ /* 0x104fe40000010803 */
[C---:B------:R-:W-:Y:S02]  /*7310*/  FMUL.FTZ R27, R0.reuse, R167 ;  /* 0x000000a7001b7220 */ /* 0x040fe40000410000 */
[----:B------:R-:W-:Y:S05]  /*7320*/  FFMA.FTZ R3, R63, c[0x0][0x2d0], -R3 ;  /* 0x0000b4003f037a23 */ /* 0x000fea0000010803 */
[----:B------:R-:W-:Y:S01]  /*7330*/  MUFU.EX2 R179, R52 ;  /* 0x0000003400b37308 */ /* 0x000fe20000000800 */
[----:B------:R-:W-:Y:S01]  /*7340*/  FFMA.FTZ R0, R0, R250, R215 ;  /* 0x000000fa00007223 */ /* 0x000fe200000100d7 */
[-C--:B------:R-:W-:Y:S03]  /*7350*/  HMMA.16816.F32.BF16 R24, R140, R150.reuse, R24 ;  /* 0x000000968c18723c */ /* 0x080fe60000041818 */
[----:B-1----:R-:W-:Y:S02]  /*7360*/  FMUL.FTZ R28, R134, R168 ;  /* 0x000000a8861c7220 */ /* 0x002fe40000410000 */
[----:B------:R-:W-:Y:S03]  /*7370*/  FADD.FTZ R0, R232, R0 ;  /* 0x00000000e8007221 */ /* 0x000fe60000010000 */
[----:B------:R-:W1:Y:S01]  /*7380*/  MUFU.EX2 R178, R53 ;  /* 0x0000003500b27308 */ /* 0x000e620000000800 */
[C---:B------:R-:W-:Y:S01]  /*7390*/  HMMA.16816.F32.BF16 R116, R144.reuse, R150, R116 ;  /* 0x000000969074723c */ /* 0x040fe20000041874 */
[----:B------:R-:W2:Y:S03]  /*73a0*/  LDSM.16.MT88.4 R148, [R216+0x500] ;  /* 0x00050000d894783b */ /* 0x000ea60000004200 */
[C---:B---3--:R-:W-:Y:S02]  /*73b0*/  FMUL.FTZ R29, R134.reuse, R169 ;  /* 0x000000a9861d7220 */ /* 0x048fe40000410000 */
[----:B------:R-:W-:Y:S02]  /*73c0*/  FFMA.FTZ R134, R134, R247, R243 ;  /* 0x000000f786867223 */ /* 0x000fe400000100f3 */
[-C--:B-----5:R-:W-:Y:S01]  /*73d0*/  HMMA.16816.F32.BF16 R120, R144, R152.reuse, R120 ;  /* 0x000000989078723c */ /* 0x0a0fe20000041878 */
[----:B------:R3:W-:Y:S03]  /*73e0*/  MUFU.EX2 R200, R30 ;  /* 0x0000001e00c87308 */ /* 0x0007e60000000800 */
[----:B------:R-:W-:Y:S04]  /*73f0*/  FADD.FTZ R0, R233, R0 ;  /* 0x00000000e9007221 */ /* 0x000fe80000010000 */
[C---:B------:R-:W-:Y:S03]  /*7400*/  HMMA.16816.F32.BF16 R124, R140.reuse, R152, R124 ;  /* 0x000000988c7c723c */ /* 0x040fe6000004187c */
[----:B------:R4:W-:Y:S01]  /*7410*/  MUFU.EX2 R199, R31 ;  /* 0x0000001f00c77308 */ /* 0x0009e20000000800 */
[----:B------:R-:W-:Y:S01]  /*7420*/  FADD.FTZ R0, R234, R0 ;  /* 0x00000000ea007221 */ /* 0x000fe20000010000 */
[----:B-1----:R-:W-:Y:S03]  /*7430*/  F2FP.BF16.PACK_AB R168, R178, R179 ;  /* 0x000000b3b2a8723e */ /* 0x002fe600000010ff */
[-C--:B------:R-:W-:Y:S05]  /*7440*/  HMMA.16816.F32.BF16 R128, R140, R154.reuse, R128 ;  /* 0x0000009a8c80723c */ /* 0x080fea0000041880 */
[----:B------:R-:W1:Y:S02]  /*7450*/  MUFU.EX2 R203, R138 ;  /* 0x0000008a00cb7308 */ /* 0x000e640000000800 */
[----:B------:R-:W-:Y:S01]  /*7460*/  F2FP.BF16.PACK_AB R140, R213, R214 ;  /* 0x000000d6d58c723e */ /* 0x000fe200000010ff */
[----:B---3--:R-:W-:Y:S01]  /*7470*/  FMUL.FTZ R30, R133, R170 ;  /* 0x000000aa851e7220 */ /* 0x008fe20000410000 */
[----:B------:R-:W-:Y:S03]  /*7480*/  F2FP.BF16.PACK_AB R141, R211, R212 ;  /* 0x000000d4d38d723e */ /* 0x000fe600000010ff */
[----:B------:R-:W-:Y:S03]  /*7490*/  F2FP.BF16.PACK_AB R142, R209, R210 ;  /* 0x000000d2d18e723e */ /* 0x000fe600000010ff */
[----:B------:R-:W-:Y:S01]  /*74a0*/  MUFU.EX2 R177, R54 ;  /* 0x0000003600b17308 */ /* 0x000fe20000000800 */
[----:B------:R-:W-:Y:S01]  /*74b0*/  F2FP.BF16.PACK_AB R143, R207, R208 ;  /* 0x000000d0cf8f723e */ /* 0x000fe200000010ff */
[C---:B----4-:R-:W-:Y:S02]  /*74c0*/  FMUL.FTZ R31, R133.reuse, R171 ;  /* 0x000000ab851f7220 */ /* 0x050fe40000410000 */
[----:B------:R-:W-:Y:S06]  /*74d0*/  FFMA.FTZ R133, R133, R248, R239 ;  /* 0x000000f885857223 */ /* 0x000fec00000100ef */
[----:B------:R3:W4:Y:S01]  /*74e0*/  MUFU.EX2 R176, R55 ;  /* 0x0000003700b07308 */ /* 0x0007220000000800 */
[----:B------:R-:W-:Y:S01]  /*74f0*/  HMMA.16816.F32.BF16 R28, R144, R154, R28 ;  /* 0x0000009a901c723c */ /* 0x000fe2000004181c */
[----:B------:R-:W5:Y:S06]  /*7500*/  LDSM.16.MT88.4 R152, [R216+0x1500] ;  /* 0x00150000d898783b */ /* 0x000f6c0000004200 */
[----:B------:R-:W-:Y:S01]  /*7510*/  F2FP.BF16.PACK_AB R144, R205, R206 ;  /* 0x000000cecd90723e */ /* 0x000fe200000010ff */
[-C--:B--2---:R-:W-:Y:S01]  /*7520*/  HMMA.16816.F32.BF16 R4, R140, R148.reuse, R4 ;  /* 0x000000948c04723c */ /* 0x084fe20000041804 */
[----:B------:R-:W-:Y:S04]  /*7530*/  MUFU.EX2 R138, R56 ;  /* 0x00000038008a7308 */ /* 0x000fe80000000800 */
[----:B-1----:R-:W-:Y:S02]  /*7540*/  F2FP.BF16.PACK_AB R145, R203, R204 ;  /* 0x000000cccb91723e */ /* 0x002fe400000010ff */
[----:B------:R-:W-:Y:S02]  /*7550*/  F2FP.BF16.PACK_AB R146, R201, R202 ;  /* 0x000000cac992723e */ /* 0x000fe400000010ff */
[----:B------:R-:W-:Y:S02]  /*7560*/  F2FP.BF16.PACK_AB R147, R199, R200 ;  /* 0x000000c8c793723e */ /* 0x000fe400000010ff */
[----:B------:R1:W-:Y:S01]  /*7570*/  MUFU.EX2 R186, R44 ;  /* 0x0000002c00ba7308 */ /* 0x0003e20000000800 */
[----:B---3--:R-:W-:Y:S04]  /*7580*/  LDSM.16.MT88.4 R52, [R216+0x2900] ;  /* 0x00290000d834783b */ /* 0x008fe80000004200 */
[C---:B------:R-:W-:Y:S04]  /*7590*/  HMMA.16816.F32.BF16 R8, R144.reuse, R148, R8 ;  /* 0x000000949008723c */ /* 0x040fe80000041808 */
[----:B----4-:R-:W-:Y:S01]  /*75a0*/  F2FP.BF16.PACK_AB R169, R176, R177 ;  /* 0x000000b1b0a9723e */ /* 0x010fe200000010ff */
[----:B------:R2:W3:Y:S03]  /*75b0*/  MUFU.EX2 R185, R45 ;  /* 0x0000002d00b97308 */ /* 0x0004e60000000800 */
[-C--:B------:R-:W-:Y:S07]  /*75c0*/  HMMA.16816.F32.BF16 R12, R144, R150.reuse, R12 ;  /* 0x00000096900c723c */ /* 0x080fee000004180c */
[----:B------:R3:W-:Y:S01]  /*75d0*/  MUFU.EX2 R184, R46 ;  /* 0x0000002e00b87308 */ /* 0x0007e20000000800 */
[C---:B------:R-:W-:Y:S01]  /*75e0*/  HMMA.16816.F32.BF16 R16, R140.reuse, R150, R16 ;  /* 0x000000968c10723c */ /* 0x040fe20000041810 */
[----:B------:R-:W4:Y:S03]  /*75f0*/  LDSM.16.MT88.4 R148, [R217+0x1500] ;  /* 0x00150000d994783b */ /* 0x000f260000004200 */
[----:B-1----:R-:W-:Y:S04]  /*7600*/  F2FP.BF16.PACK_AB R44, R189, R190 ;  /* 0x000000bebd2c723e */ /* 0x002fe800000010ff */
[-C--:B------:R-:W-:Y:S01]  /*7610*/  HMMA.16816.F32.BF16 R68, R140, R156.reuse, R68 ;  /* 0x0000009c8c44723c */ /* 0x080fe20000041844 */
[----:B------:R-:W1:Y:S03]  /*7620*/  MUFU.EX2 R183, R47 ;  /* 0x0000002f00b77308 */ /* 0x000e660000000800 */
[----:B--2---:R-:W-:Y:S04]  /*7630*/  F2FP.BF16.PACK_AB R45, R187, R188 ;  /* 0x000000bcbb2d723e */ /* 0x004fe800000010ff */
[C---:B------:R-:W-:Y:S03]  /*7640*/  HMMA.16816.F32.BF16 R72, R144.reuse, R156, R72 ;  /* 0x0000009c9048723c */ /* 0x040fe60000041848 */
[----:B------:R-:W-:Y:S01]  /*7650*/  MUFU.EX2 R174, R65 ;  /* 0x0000004100ae7308 */ /* 0x000fe20000000800 */
[----:B---3--:R-:W-:Y:S04]  /*7660*/  F2FP.BF16.PACK_AB R46, R185, R186 ;  /* 0x000000bab92e723e */ /* 0x008fe800000010ff */
[-C--:B------:R-:W-:Y:S05]  /*7670*/  HMMA.16816.F32.BF16 R76, R144, R158.reuse, R76 ;  /* 0x0000009e904c723c */ /* 0x080fea000004184c */
[----:B------:R-:W-:Y:S03]  /*7680*/  MUFU.EX2 R65, R59 ;  /* 0x0000003b00417308 */ /* 0x000fe60000000800 */
[C---:B------:R-:W-:Y:S04]  /*7690*/  HMMA.16816.F32.BF16 R80, R140.reuse, R158, R80 ;  /* 0x0000009e8c50723c */ /* 0x040fe80000041850 */
[----:B-1----:R-:W-:Y:S03]  /*76a0*/  F2FP.BF16.PACK_AB R47, R183, R184 ;  /* 0x000000b8b72f723e */ /* 0x002fe600000010ff */
[----:B------:R-:W-:Y:S01]  /*76b0*/  MUFU.EX2 R173, R66 ;  /* 0x0000004200ad7308 */ /* 0x000fe20000000800 */
[-C--:B-----5:R-:W-:Y:S08]  /*76c0*/  HMMA.16816.F32.BF16 R84, R140, R152.reuse, R84 ;  /* 0x000000988c54723c */ /* 0x0a0ff00000041854 */
[C---:B------:R-:W-:Y:S01]  /*76d0*/  HMMA.16816.F32.BF16 R88, R144.reuse, R152, R88 ;  /* 0x000000989058723c */ /* 0x040fe20000041858 */
[----:B------:R-:W-:Y:S07]  /*76e0*/  MUFU.EX2 R66, R58 ;  /* 0x0000003a00427308 */ /* 0x000fee0000000800 */
[-C--:B------:R-:W-:Y:S03]  /*76f0*/  HMMA.16816.F32.BF16 R20, R144, R154.reuse, R20 ;  /* 0x0000009a9014723c */ /* 0x080fe60000041814 */
[----:B------:R-:W1:Y:S05]  /*7700*/  MUFU.EX2 R172, R67 ;  /* 0x0000004300ac7308 */ /* 0x000e6a0000000800 */
[C---:B------:R-:W-:Y:S01]  /*7710*/  HMMA.16816.F32.BF16 R92, R140.reuse, R154, R92 ;  /* 0x0000009a8c5c723c */ /* 0x040fe2000004185c */
[----:B------:R-:W-:Y:S04]  /*7720*/  LDSM.16.MT88.4 R152, [R216+0xd00] ;  /* 0x000d0000d898783b */ /* 0x000fe80000004200 */
[----:B------:R2:W-:Y:S03]  /*7730*/  MUFU.EX2 R67, R57 ;  /* 0x0000003900437308 */ /* 0x0005e60000000800 */
[-C--:B----4-:R-:W-:Y:S07]  /*7740*/  HMMA.16816.F32.BF16 R96, R140, R148.reuse, R96 ;  /* 0x000000948c60723c */ /* 0x090fee0000041860 */
[----:B------:R-:W3:Y:S01]  /*7750*/  MUFU.EX2 R175, R64 ;  /* 0x0000004000af7308 */ /* 0x000ee20000000800 */
[C---:B------:R-:W-:Y:S04]  /*7760*/  HMMA.16816.F32.BF16 R100, R144.reuse, R148, R100 ;  /* 0x000000949064723c */ /* 0x040fe80000041864 */
[----:B-1----:R-:W-:Y:S04]  /*7770*/  F2FP.BF16.PACK_AB R171, R172, R173 ;  /* 0x000000adacab723e */ /* 0x002fe800000010ff */
[-C--:B------:R-:W-:Y:S01]  /*7780*/  HMMA.16816.F32.BF16 R32, R144, R150.reuse, R32 ;  /* 0x000000969020723c */ /* 0x080fe20000041820 */
[----:B------:R-:W-:Y:S01]  /*7790*/  MUFU.EX2 R64, R60 ;  /* 0x0000003c00407308 */ /* 0x000fe20000000800 */
[----:B--2---:R-:W-:Y:S06]  /*77a0*/  LDSM.16.MT88.4 R56, [R217+0x1d00] ;  /* 0x001d0000d938783b */ /* 0x004fec0000004200 */
[C---:B------:R-:W-:Y:S03]  /*77b0*/  HMMA.16816.F32.BF16 R104, R140.reuse, R150, R104 ;  /* 0x000000968c68723c */ /* 0x040fe60000041868 */
[----:B------:R-:W1:Y:S01]  /*77c0*/  MUFU.EX2 R61, R61 ;  /* 0x0000003d003d7308 */ /* 0x000e620000000800 */
[----:B---3--:R-:W-:Y:S04]  /*77d0*/  F2FP.BF16.PACK_AB R170, R174, R175 ;  /* 0x000000afaeaa723e */ /* 0x008fe800000010ff */
[-C--:B------:R-:W-:Y:S05]  /*77e0*/  HMMA.16816.F32.BF16 R108, R140, R36.reuse, R108 ;  /* 0x000000248c6c723c */ /* 0x080fea000004186c */
[----:B------:R-:W-:Y:S03]  /*77f0*/  MUFU.EX2 R62, R62 ;  /* 0x0000003e003e7308 */ /* 0x000fe60000000800 */
[C---:B------:R-:W-:Y:S07]  /*7800*/  HMMA.16816.F32.BF16 R112, R144.reuse, R36, R112 ;  /* 0x000000249070723c */ /* 0x040fee0000041870 */
[----:B------:R-:W-:Y:S01]  /*7810*/  F2FP.BF16.PACK_AB R36, R198, R197 ;  /* 0x000000c5c624723e */ /* 0x000fe200000010ff */
[-C--:B------:R-:W-:Y:S01]  /*7820*/  HMMA.16816.F32.BF16 R24, R144, R38.reuse, R24 ;  /* 0x000000269018723c */ /* 0x080fe20000041818 */
[----:B------:R2:W3:Y:S03]  /*7830*/  MUFU.EX2 R60, R3 ;  /* 0x00000003003c7308 */ /* 0x0004e60000000800 */
[----:B------:R-:W-:Y:S04]  /*7840*/  F2FP.BF16.PACK_AB R37, R196, R195 ;  /* 0x000000c3c425723e */ /* 0x000fe800000010ff */
[C---:B------:R-:W-:Y:S07]  /*7850*/  HMMA.16816.F32.BF16 R116, R140.reuse, R38, R116 ;  /* 0x000000268c74723c */ /* 0x040fee0000041874 */
[----:B------:R-:W-:Y:S01]  /*7860*/  F2FP.BF16.PACK_AB R38, R194, R193 ;  /* 0x000000c1c226723e */ /* 0x000fe200000010ff */
[-C--:B------:R-:W-:Y:S04]  /*7870*/  HMMA.16816.F32.BF16 R120, R140, R48.reuse, R120 ;  /* 0x000000308c78723c */ /* 0x080fe80000041878 */
[----:B------:R-:W-:Y:S04]  /*7880*/  F2FP.BF16.PACK_AB R39, R191, R192 ;  /* 0x000000c0bf27723e */ /* 0x000fe800000010ff */
[C---:B------:R-:W-:Y:S04]  /*7890*/  HMMA.16816.F32.BF16 R124, R144.reuse, R48, R124 ;  /* 0x00000030907c723c */ /* 0x040fe8000004187c */
[----:B--2---:R-:W-:Y:S04]  /*78a0*/  FADD.FTZ R3, R240, R133 ;  /* 0x00000085f0037221 */ /* 0x004fe80000010000 */
[-C--:B------:R-:W-:Y:S01]  /*78b0*/  HMMA.16816.F32.BF16 R128, R144, R50.reuse, R128 ;  /* 0x000000329080723c */ /* 0x080fe20000041880 */
[----:B------:R-:W2:Y:S03]  /*78c0*/  LDSM.16.MT88.4 R144, [R217+0x900] ;  /* 0x00090000d990783b */ /* 0x000ea60000004200 */
[----:B------:R-:W-:Y:S04]  /*78d0*/  FADD.FTZ R3, R242, R3 ;  /* 0x00000003f2037221 */ /* 0x000fe80000010000 */
[----:B------:R-:W-:Y:S01]  /*78e0*/  HMMA.16816.F32.BF16 R28, R140, R50, R28 ;  /* 0x000000328c1c723c */ /* 0x000fe2000004181c */
[----:B------:R-:W4:Y:S03]  /*78f0*/  LDSM.16.MT88.4 R48, [R216+0x1900] ;  /* 0x00190000d830783b */ /* 0x000f260000004200 */
[----:B------:R-:W-:Y:S04]  /*7900*/  FADD.FTZ R3, R241, R3 ;  /* 0x00000003f1037221 */ /* 0x000fe80000010000 */
[-C--:B------:R-:W-:Y:S05]  /*7910*/  HMMA.16816.F32.BF16 R4, R36, R40.reuse, R4 ;  /* 0x000000282404723c */ /* 0x080fea0000041804 */
[----:B------:R-:W-:Y:S03]  /*7920*/  FADD.FTZ R3, R212, R3 ;  /* 0x00000003d4037221 */ /* 0x000fe60000010000 */
[C---:B------:R-:W-:Y:S04]  /*7930*/  HMMA.16816.F32.BF16 R8, R44.reuse, R40, R8 ;  /* 0x000000282c08723c */ /* 0x040fe80000041808 */
[----:B------:R-:W-:Y:S04]  /*7940*/  FADD.FTZ R3, R211, R3 ;  /* 0x00000003d3037221 */ /* 0x000fe80000010000 */
[-C--:B------:R-:W-:Y:S08]  /*7950*/  HMMA.16816.F32.BF16 R12, R44, R42.reuse, R12 ;  /* 0x0000002a2c0c723c */ /* 0x080ff0000004180c */
[C---:B------:R-:W-:Y:S01]  /*7960*/  HMMA.16816.F32.BF16 R16, R36.reuse, R42, R16 ;  /* 0x0000002a2410723c */ /* 0x040fe20000041810 */
[----:B------:R-:W5:Y:S07]  /*7970*/  LDSM.16.MT88.4 R40, [R217+0x1900] ;  /* 0x00190000d928783b */ /* 0x000f6e0000004200 */
[-C--:B--2---:R-:W-:Y:S08]  /*7980*/  HMMA.16816.F32.BF16 R68, R36, R144.reuse, R68 ;  /* 0x000000902444723c */ /* 0x084ff00000041844 */
[C---:B------:R-:W-:Y:S08]  /*7990*/  HMMA.16816.F32.BF16 R72, R44.reuse, R144, R72 ;  /* 0x000000902c48723c */ /* 0x040ff00000041848 */
[-C--:B------:R-:W-:Y:S08]  /*79a0*/  HMMA.16816.F32.BF16 R76, R44, R146.reuse, R76 ;  /* 0x000000922c4c723c */ /* 0x080ff0000004184c */
[C---:B------:R-:W-:Y:S08]  /*79b0*/  HMMA.16816.F32.BF16 R80, R36.reuse, R146, R80 ;  /* 0x000000922450723c */ /* 0x040ff00000041850 */
[-C--:B----4-:R-:W-:Y:S08]  /*79c0*/  HMMA.16816.F32.BF16 R84, R36, R48.reuse, R84 ;  /* 0x000000302454723c */ /* 0x090ff00000041854 */
[C---:B------:R-:W-:Y:S08]  /*79d0*/  HMMA.16816.F32.BF16 R88, R44.reuse, R48, R88 ;  /* 0x000000302c58723c */ /* 0x040ff00000041858 */
[-C--:B------:R-:W-:Y:S08]  /*79e0*/  HMMA.16816.F32.BF16 R20, R44, R50.reuse, R20 ;  /* 0x000000322c14723c */ /* 0x080ff00000041814 */
[C---:B------:R-:W-:Y:S01]  /*79f0*/  HMMA.16816.F32.BF16 R92, R36.reuse, R50, R92 ;  /* 0x00000032245c723c */ /* 0x040fe2000004185c */
[----:B------:R-:W2:Y:S07]  /*7a00*/  LDSM.16.MT88.4 R48, [R217+0x2900] ;  /* 0x00290000d930783b */ /* 0x000eae0000004200 */
[-C--:B-----5:R-:W-:Y:S08]  /*7a10*/  HMMA.16816.F32.BF16 R96, R36, R40.reuse, R96 ;  /* 0x000000282460723c */ /* 0x0a0ff00000041860 */
[C---:B------:R-:W-:Y:S08]  /*7a20*/  HMMA.16816.F32.BF16 R100, R44.reuse, R40, R100 ;  /* 0x000000282c64723c */ /* 0x040ff00000041864 */
[-C--:B------:R-:W-:Y:S08]  /*7a30*/  HMMA.16816.F32.BF16 R32, R44, R42.reuse, R32 ;  /* 0x0000002a2c20723c */ /* 0x080ff00000041820 */
[C---:B------:R-:W-:Y:S01]  /*7a40*/  HMMA.16816.F32.BF16 R104, R36.reuse, R42, R104 ;  /* 0x0000002a2468723c */ /* 0x040fe20000041868 */
[----:B------:R-:W4:Y:S07]  /*7a50*/  LDSM.16.MT88.4 R40, [R217+0xd00] ;  /* 0x000d0000d928783b */ /* 0x000f2e0000004200 */
[-C--:B------:R-:W-:Y:S08]  /*7a60*/  HMMA.16816.F32.BF16 R108, R36, R52.reuse, R108 ;  /* 0x00000034246c723c */ /* 0x080ff0000004186c */
[C---:B------:R-:W-:Y:S08]  /*7a70*/  HMMA.16816.F32.BF16 R112, R44.reuse, R52, R112 ;  /* 0x000000342c70723c */ /* 0x040ff00000041870 */
[-C--:B------:R-:W-:Y:S08]  /*7a80*/  HMMA.16816.F32.BF16 R24, R44, R54.reuse, R24 ;  /* 0x000000362c18723c */ /* 0x080ff00000041818 */
[C---:B------:R-:W-:Y:S01]  /*7a90*/  HMMA.16816.F32.BF16 R116, R36.reuse, R54, R116 ;  /* 0x000000362474723c */ /* 0x040fe20000041874 */
[----:B------:R-:W5:Y:S07]  /*7aa0*/  LDSM.16.MT88.4 R52, [R216+0x1d00] ;  /* 0x001d0000d834783b */ /* 0x000f6e0000004200 */
[-C--:B--2---:R-:W-:Y:S08]  /*7ab0*/  HMMA.16816.F32.BF16 R120, R36, R48.reuse, R120 ;  /* 0x000000302478723c */ /* 0x084ff00000041878 */
[C---:B------:R-:W-:Y:S08]  /*7ac0*/  HMMA.16816.F32.BF16 R124, R44.reuse, R48, R124 ;  /* 0x000000302c7c723c */ /* 0x040ff0000004187c */
[-C--:B------:R-:W-:Y:S01]  /*7ad0*/  HMMA.16816.F32.BF16 R128, R44, R50.reuse, R128 ;  /* 0x000000322c80723c */ /* 0x080fe20000041880 */
[----:B------:R-:W2:Y:S07]  /*7ae0*/  LDSM.16.MT88.4 R44, [R216+0x2d00] ;  /* 0x002d0000d82c783b */ /* 0x000eae0000004200 */
[----:B------:R-:W-:Y:S07]  /*7af0*/  HMMA.16816.F32.BF16 R28, R36, R50, R28 ;  /* 0x00000032241c723c */ /* 0x000fee000004181c */
[----:B------:R-:W-:Y:S01]  /*7b00*/  F2FP.BF16.PACK_AB R36, R67, R138 ;  /* 0x0000008a4324723e */ /* 0x000fe200000010ff */
[-C--:B------:R-:W-:Y:S01]  /*7b10*/  HMMA.16816.F32.BF16 R144, R168, R152.reuse, R4 ;  /* 0x00000098a890723c */ /* 0x080fe20000041804 */
[----:B------:R-:W2:Y:S04]  /*7b20*/  LDSM.16.MT88.4 R4, [R217+0x2d00] ;  /* 0x002d0000d904783b */ /* 0x000ea80000004200 */
[----:B------:R-:W-:Y:S02]  /*7b30*/  F2FP.BF16.PACK_AB R37, R65, R66 ;  /* 0x000000424125723e */ /* 0x000fe400000010ff */
[----:B-1----:R-:W-:Y:S02]  /*7b40*/  F2FP.BF16.PACK_AB R38, R61, R64 ;  /* 0x000000403d26723e */ /* 0x002fe400000010ff */
[----:B---3--:R-:W-:Y:S07]  /*7b50*/  F2FP.BF16.PACK_AB R39, R60, R62 ;  /* 0x0000003e3c27723e */ /* 0x008fee00000010ff */
[C---:B------:R-:W-:Y:S07]  /*7b60*/  HMMA.16816.F32.BF16 R140, R36.reuse, R152, R8 ;  /* 0x00000098248c723c */ /* 0x040fee0000041808 */
[----:B------:R-:W-:Y:S01]  /*7b70*/  FADD.FTZ R8, R245, R134 ;  /* 0x00000086f5087221 */ /* 0x000fe20000010000 */
[-C--:B------:R-:W-:Y:S04]  /*7b80*/  HMMA.16816.F32.BF16 R148, R36, R154.reuse, R12 ;  /* 0x0000009a2494723c */ /* 0x080fe8000004180c */
[----:B------:R-:W-:Y:S01]  /*7b90*/  FADD.FTZ R10, R236, R132 ;  /* 0x00000084ec0a7221 */ /* 0x000fe20000010000 */
[----:B------:R-:W-:Y:S01]  /*7ba0*/  MOV R132, R135 ;  /* 0x0000008700847202 */ /* 0x000fe20000000f00 */
[----:B------:R-:W-:Y:S02]  /*7bb0*/  FADD.FTZ R8, R244, R8 ;  /* 0x00000008f4087221 */ /* 0x000fe40000010000 */
[C---:B------:R-:W-:Y:S04]  /*7bc0*/  HMMA.16816.F32.BF16 R152, R168.reuse, R154, R16 ;  /* 0x0000009aa898723c */ /* 0x040fe80000041810 */
[----:B------:R-:W-:Y:S02]  /*7bd0*/  FADD.FTZ R10, R237, R10 ;  /* 0x0000000aed0a7221 */ /* 0x000fe40000010000 */
[----:B------:R-:W-:Y:S02]  /*7be0*/  FADD.FTZ R8, R246, R8 ;  /* 0x00000008f6087221 */ /* 0x000fe40000010000 */
[-C--:B----4-:R-:W-:Y:S04]  /*7bf0*/  HMMA.16816.F32.BF16 R68, R168, R40.reuse, R68 ;  /* 0x00000028a844723c */ /* 0x090fe80000041844 */
[----:B------:R-:W-:Y:S02]  /*7c00*/  FADD.FTZ R10, R238, R10 ;  /* 0x0000000aee0a7221 */ /* 0x000fe40000010000 */
[----:B------:R-:W-:Y:S02]  /*7c10*/  FADD.FTZ R8, R214, R8 ;  /* 0x00000008d6087221 */ /* 0x000fe40000010000 */
        /* <DEDUP_REMOVED lines=9> */
[-C--:B-----5:R-:W-:Y:S04]  /*7cb0*/  HMMA.16816.F32.BF16 R84, R168, R52.reuse, R84 ;  /* 0x00000034a854723c */ /* 0x0a0fe80000041854 */
        /* <DEDUP_REMOVED lines=23> */
[-C--:B--2---:R-:W-:Y:S04]  /*7e30*/  HMMA.16816.F32.BF16 R108, R168, R44.reuse, R108 ;  /* 0x0000002ca86c723c */ /* 0x084fe8000004186c */
[----:B------:R-:W-:Y:S02]  /*7e40*/  FADD.FTZ R3, R186, R10 ;  /* 0x0000000aba037221 */ /* 0x000fe40000010000 */
[----:B------:R-:W-:Y:S02]  /*7e50*/  FADD.FTZ R0, R184, R9 ;  /* 0x00000009b8007221 */ /* 0x000fe40000010000 */
[C---:B------:R-:W-:Y:S04]  /*7e60*/  HMMA.16816.F32.BF16 R112, R36.reuse, R44, R112 ;  /* 0x0000002c2470723c */ /* 0x040fe80000041870 */
[----:B------:R-:W-:Y:S02]  /*7e70*/  FADD.FTZ R10, R194, R8 ;  /* 0x00000008c20a7221 */ /* 0x000fe40000010000 */
[----:B------:R-:W-:Y:S02]  /*7e80*/  FADD.FTZ R8, R183, R0 ;  /* 0x00000000b7087221 */ /* 0x000fe40000010000 */
[-C--:B------:R-:W-:Y:S04]  /*7e90*/  HMMA.16816.F32.BF16 R164, R36, R46.reuse, R24 ;  /* 0x0000002e24a4723c */ /* 0x080fe80000041818 */
[----:B------:R-:W-:Y:S04]  /*7ea0*/  FADD.FTZ R8, R66, R8 ;  /* 0x0000000842087221 */ /* 0x000fe80000010000 */
[C---:B------:R-:W-:Y:S08]  /*7eb0*/  HMMA.16816.F32.BF16 R116, R168.reuse, R46, R116 ;  /* 0x0000002ea874723c */ /* 0x040ff00000041874 */
[-C--:B------:R-:W-:Y:S08]  /*7ec0*/  HMMA.16816.F32.BF16 R120, R168, R4.reuse, R120 ;  /* 0x00000004a878723c */ /* 0x080ff00000041878 */
[C---:B------:R-:W-:Y:S07]  /*7ed0*/  HMMA.16816.F32.BF16 R124, R36.reuse, R4, R124 ;  /* 0x00000004247c723c */ /* 0x040fee000004187c */
[----:B------:R-:W-:Y:S01]  /*7ee0*/  FADD.FTZ R4, R192, R11 ;  /* 0x0000000bc0047221 */ /* 0x000fe20000010000 */
[-C--:B------:R-:W-:Y:S04]  /*7ef0*/  HMMA.16816.F32.BF16 R128, R36, R6.reuse, R128 ;  /* 0x000000062480723c */ /* 0x080fe80000041880 */
[----:B------:R-:W-:Y:S02]  /*7f00*/  FADD.FTZ R9, R191, R4 ;  /* 0x00000004bf097221 */ /* 0x000fe40000010000 */
[----:B------:R-:W-:Y:S02]  /*7f10*/  FADD.FTZ R5, R185, R3 ;  /* 0x00000003b9057221 */ /* 0x000fe40000010000 */
[----:B------:R-:W-:Y:S01]  /*7f20*/  FADD.FTZ R4, R179, R10 ;  /* 0x0000000ab3047221 */ /* 0x000fe20000010000 */
[----:B------:R-:W-:Y:S04]  /*7f30*/  HMMA.16816.F32.BF16 R168, R168, R6, R28 ;  /* 0x00000006a8a8723c */ /* 0x000fe8000004181c */
[----:B------:R-:W-:Y:S02]  /*7f40*/  FADD.FTZ R3, R177, R9 ;  /* 0x00000009b1037221 */ /* 0x000fe40000010000 */
[----:B------:R-:W-:Y:S01]  /*7f50*/  FADD.FTZ R0, R138, R5 ;  /* 0x000000058a007221 */ /* 0x000fe20000010000 */
[----:B------:R-:W-:Y:S01]  /*7f60*/  MOV R138, R2 ;  /* 0x00000002008a7202 */ /* 0x000fe20000000f00 */
[----:B------:R-:W-:Y:S04]  /*7f70*/  FADD.FTZ R4, R178, R4 ;  /* 0x00000004b2047221 */ /* 0x000fe80000010000 */
[----:B------:R-:W-:Y:S02]  /*7f80*/  FADD.FTZ R3, R176, R3 ;  /* 0x00000003b0037221 */ /* 0x000fe40000010000 */
[----:B------:R-:W-:Y:S02]  /*7f90*/  FADD.FTZ R5, R67, R0 ;  /* 0x0000000043057221 */ /* 0x000fe40000010000 */
[----:B------:R-:W-:Y:S02]  /*7fa0*/  FADD.FTZ R0, R65, R8 ;  /* 0x0000000841007221 */ /* 0x000fe40000010000 */
[----:B------:R-:W-:Y:S02]  /*7fb0*/  FADD.FTZ R4, R175, R4 ;  /* 0x00000004af047221 */ /* 0x000fe40000010000 */
[----:B------:R-:W-:Y:S02]  /*7fc0*/  FADD.FTZ R6, R173, R3 ;  /* 0x00000003ad067221 */ /* 0x000fe40000010000 */
[----:B------:R-:W-:Y:S02]  /*7fd0*/  FADD.FTZ R5, R64, R5 ;  /* 0x0000000540057221 */ /* 0x000fe40000010000 */
[----:B------:R-:W-:Y:S01]  /*7fe0*/  FADD.FTZ R3, R62, R0 ;  /* 0x000000003e037221 */ /* 0x000fe20000010000 */
[----:B------:R-:W-:Y:S01]  /*7ff0*/  IADD3 R0, R224, -0x1, RZ ;  /* 0xffffffffe0007810 */ /* 0x000fe20007ffe0ff */
[----:B------:R-:W-:Y:S02]  /*8000*/  FADD.FTZ R247, R174, R4 ;  /* 0x00000004aef77221 */ /* 0x000fe40000010000 */
[----:B------:R-:W-:Y:S01]  /*8010*/  FADD.FTZ R248, R172, R6 ;  /* 0x00000006acf87221 */ /* 0x000fe20000010000 */
[----:B------:R-:W-:Y:S01]  /*8020*/  MOV R224, R0 ;  /* 0x0000000000e07202 */ /* 0x000fe20000000f00 */
[----:B------:R-:W-:Y:S01]  /*8030*/  FADD.FTZ R249, R61, R5 ;  /* 0x000000053df97221 */ /* 0x000fe20000010000 */
[----:B------:R-:W-:Y:S01]  /*8040*/  MOV R0, R137 ;  /* 0x0000008900007202 */ /* 0x000fe20000000f00 */
[----:B------:R-:W-:Y:S01]  /*8050*/  FADD.FTZ R250, R60, R3 ;  /* 0x000000033cfa7221 */ /* 0x000fe20000010000 */
[----:B------:R-:W-:Y:S01]  /*8060*/  MOV R3, R136 ;  /* 0x0000008800037202 */ /* 0x000fe20000000f00 */
[----:B------:R-:W-:-:S05]  /*8070*/  @P0 BRA `(.L_x_33) ;  /* 0xffffd27000000947 */ /* 0x000fca000383ffff */
.L_x_32:
[----:B------:R-:W1:Y:S01]  /*8080*/  SHFL.BFLY PT, R5, R247, 0x2, 0x1f ;  /* 0x0c401f00f7057f89 */ /* 0x000e6200000e0000 */
[----:B------:R-:W-:-:S02]  /*8090*/  MOV R50, 0xff800000 ;  /* 0xff80000000327802 */ /* 0x000fc40000000f00 */
[----:B------:R-:W-:Y:S01]  /*80a0*/  MOV R51, 0xff800000 ;  /* 0xff80000000337802 */ /* 0x000fe20000000f00 */
[----:B------:R-:W2:Y:S01]  /*80b0*/  SHFL.BFLY PT, R7, R249, 0x2, 0x1f ;  /* 0x0c401f00f9077f89 */ /* 0x000ea200000e0000 */
[----:B------:R-:W-:Y:S02]  /*80c0*/  MOV R53, 0xff800000 ;  /* 0xff80000000357802 */ /* 0x000fe40000000f00 */
[----:B------:R-:W-:Y:S01]  /*80d0*/  MOV R54, 0xff800000 ;  /* 0xff80000000367802 */ /* 0x000fe20000000f00 */
[----:B------:R-:W3:Y:S01]  /*80e0*/  SHFL.BFLY PT, R9, R248, 0x2, 0x1f ;  /* 0x0c401f00f8097f89 */ /* 0x000ee200000e0000 */
[----:B------:R-:W-:-:S03]  /*80f0*/  PLOP3.LUT P4, PT, PT, PT, PT, 0x8, 0x0 ;  /* 0x000000000000781c */ /* 0x000fc60003f8e170 */
[----:B------:R-:W4:Y:S01]  /*8100*/  SHFL.BFLY PT, R6, R250, 0x2, 0x1f ;  /* 0x0c401f00fa067f89 */ /* 0x000f2200000e0000 */
[----:B-1----:R-:W-:Y:S02]  /*8110*/  FADD.FTZ R5, R5, R247 ;  /* 0x000000f705057221 */ /* 0x002fe40000010000 */
[----:B--2---:R-:W-:-:S03]  /*8120*/  FADD.FTZ R7, R7, R249 ;  /* 0x000000f907077221 */ /* 0x004fc60000010000 */
[----:B------:R-:W1:Y:S01]  /*8130*/  SHFL.BFLY PT, R0, R5, 0x1, 0x1f ;  /* 0x0c201f0005007f89 */ /* 0x000e6200000e0000 */
[----:B---3--:R-:W-:-:S03]  /*8140*/  FADD.FTZ R9, R9, R248 ;  /* 0x000000f809097221 */ /* 0x008fc60000010000 */
[----:B------:R-:W2:Y:S01]  /*8150*/  SHFL.BFLY PT, R3, R7, 0x1, 0x1f ;  /* 0x0c201f0007037f89 */ /* 0x000ea200000e0000 */
[----:B----4-:R-:W-:-:S03]  /*8160*/  FADD.FTZ R6, R6, R250 ;  /* 0x000000fa06067221 */ /* 0x010fc60000010000 */
[----:B------:R-:W3:Y:S04]  /*8170*/  SHFL.BFLY PT, R4, R9, 0x1, 0x1f ;  /* 0x0c201f0009047f89 */ /* 0x000ee800000e0000 */
[----:B------:R-:W4:Y:S01]  /*8180*/  SHFL.BFLY PT, R8, R6, 0x1, 0x1f ;  /* 0x0c201f0006087f89 */ /* 0x000f2200000e0000 */
[----:B-1----:R-:W-:Y:S01]  /*8190*/  FADD.FTZ R5, R5, R0 ;  /* 0x0000000005057221 */ /* 0x002fe20000010000 */
[----:B------:R-:W-:Y:S01]  /*81a0*/  MOV R0, RZ ;  /* 0x000000ff00007202 */ /* 0x000fe20000000f00 */
[----:B--2---:R-:W-:-:S03]  /*81b0*/  FADD.FTZ R7, R7, R3 ;  /* 0x0000000307077221 */ /* 0x004fc60000010000 */
[----:B------:R-:W-:Y:S02]  /*81c0*/  FSETP.NE.FTZ.AND P3, PT, R5, RZ, PT ;  /* 0x000000ff0500720b */ /* 0x000fe40003f75000 */
[----:B------:R-:W-:Y:S01]  /*81d0*/  MOV R3, RZ ;  /* 0x000000ff00037202 */ /* 0x000fe20000000f00 */
[----:B---3--:R-:W-:Y:S01]  /*81e0*/  FADD.FTZ R9, R9, R4 ;  /* 0x0000000409097221 */ /* 0x008fe20000010000 */
[----:B------:R-:W-:Y:S02]  /*81f0*/  FSETP.NE.FTZ.AND P1, PT, R7, RZ, PT ;  /* 0x000000ff0700720b */ /* 0x000fe40003f35000 */
[----:B------:R-:W-:Y:S01]  /*8200*/  MOV R4, RZ ;  /* 0x000000ff00047202 */ /* 0x000fe20000000f00 */
[----:B----4-:R-:W-:Y:S01]  /*8210*/  FADD.FTZ R6, R8, R6 ;  /* 0x0000000608067221 */ /* 0x010fe20000010000 */
[----:B------:R-:W-:-:S04]  /*8220*/  FSETP.NE.FTZ.AND P2, PT, R9, RZ, PT ;  /* 0x000000ff0900720b */ /* 0x000fc80003f55000 */
[----:B------:R-:W-:Y:S01]  /*8230*/  FSETP.NE.FTZ.AND P0, PT, R6, RZ, PT ;  /* 0x000000ff0600720b */ /* 0x000fe20003f15000 */
[----:B------:R-:W1:Y:S08]  /*8240*/  @P3 MUFU.RCP R0, R5 ;  /* 0x0000000500003308 */ /* 0x000e700000001000 */
[----:B------:R-:W2:Y:S04]  /*8250*/  @P1 MUFU.RCP R3, R7 ;  /* 0x0000000700031308 */ /* 0x000ea80000001000 */
[----:B------:R-:W-:Y:S01]  /*8260*/  @P0 MOV R8, 0x3f317218 ;  /* 0x3f31721800080802 */ /* 0x000fe20000000f00 */
[----:B-1----:R-:W-:-:S03]  /*8270*/  FMUL.FTZ R144, R0, R144 ;  /* 0x0000009000907220 */ /* 0x002fc60000410000 */
[----:B------:R-:W1:Y:S01]  /*8280*/  @P2 MUFU.RCP R4, R9 ;  /* 0x0000000900042308 */ /* 0x000e620000001000 */
[C---:B------:R-:W-:Y:S02]  /*8290*/  FMUL.FTZ R45, R0.reuse, R145 ;  /* 0x00000091002d7220 */ /* 0x040fe40000410000 */
[C---:B------:R-:W-:Y:S02]  /*82a0*/  FMUL.FTZ R152, R0.reuse, R152 ;  /* 0x0000009800987220 */ /* 0x040fe40000410000 */
[C---:B------:R-:W-:Y:S02]  /*82b0*/  FMUL.FTZ R43, R0.reuse, R153 ;  /* 0x00000099002b7220 */ /* 0x040fe40000410000 */
[C---:B------:R-:W-:Y:S01]  /*82c0*/  FMUL.FTZ R68, R0.reuse, R68 ;  /* 0x0000004400447220 */ /* 0x040fe20000410000 */
[----:B------:R-:W-:Y:S01]  /*82d0*/  @P3 MUFU.LG2 R11, R5 ;  /* 0x00000005000b3308 */ /* 0x000fe20000000c00 */
[C---:B------:R-:W-:Y:S02]  /*82e0*/  FMUL.FTZ R41, R0.reuse, R69 ;  /* 0x0000004500297220 */ /* 0x040fe40000410000 */
[----:B------:R-:W-:-:S02]  /*82f0*/  FMUL.FTZ R80, R0, R80 ;  /* 0x0000005000507220 */ /* 0x000fc40000410000 */
[C---:B------:R-:W-:Y:S02]  /*8300*/  FMUL.FTZ R38, R0.reuse, R81 ;  /* 0x0000005100267220 */ /* 0x040fe40000410000 */
[C---:B------:R-:W-:Y:S01]  /*8310*/  FMUL.FTZ R84, R0.reuse, R84 ;  /* 0x0000005400547220 */ /* 0x040fe20000410000 */
[----:B------:R-:W-:Y:S01]  /*8320*/  @P2 MUFU.LG2 R9, R9 ;  /* 0x0000000900092308 */ /* 0x000fe20000000c00 */
[C---:B------:R-:W-:Y:S02]  /*8330*/  FMUL.FTZ R35, R0.reuse, R85 ;  /* 0x0000005500237220 */ /* 0x040fe40000410000 */
[C---:B------:R-:W-:Y:S02]  /*8340*/  FMUL.FTZ R92, R0.reuse, R92 ;  /* 0x0000005c005c7220 */ /* 0x040fe40000410000 */
[C---:B------:R-:W-:Y:S02]  /*8350*/  FMUL.FTZ R32, R0.reuse, R93 ;  /* 0x0000005d00207220 */ /* 0x040fe40000410000 */
[C---:B------:R-:W-:Y:S01]  /*8360*/  FMUL.FTZ R96, R0.reuse, R96 ;  /* 0x0000006000607220 */ /* 0x040fe20000410000 */
[----:B------:R-:W-:Y:S01]  /*8370*/  @P1 MUFU.LG2 R7, R7 ;  /* 0x0000000700071308 */ /* 0x000fe20000000c00 */
[----:B------:R-:W-:-:S02]  /*8380*/  FMUL.FTZ R28, R0, R97 ;  /* 0x00000061001c7220 */ /* 0x000fc40000410000 */
[C---:B------:R-:W-:Y:S02]  /*8390*/  FMUL.FTZ R104, R0.reuse, R104 ;  /* 0x0000006800687220 */ /* 0x040fe40000410000 */
[C---:B------:R-:W-:Y:S02]  /*83a0*/  FMUL.FTZ R25, R0.reuse, R105 ;  /* 0x0000006900197220 */ /* 0x040fe40000410000 */
[C---:B------:R-:W-:Y:S02]  /*83b0*/  FMUL.FTZ R108, R0.reuse, R108 ;  /* 0x0000006c006c7220 */ /* 0x040fe40000410000 */
[C---:B------:R-:W-:Y:S02]  /*83c0*/  FMUL.FTZ R21, R0.reuse, R109 ;  /* 0x0000006d00157220 */ /* 0x040fe40000410000 */
[C---:B------:R-:W-:Y:S02]  /*83d0*/  FMUL.FTZ R116, R0.reuse, R116 ;  /* 0x0000007400747220 */ /* 0x040fe40000410000 */
[----:B------:R-:W-:-:S02]  /*83e0*/  FMUL.FTZ R17, R0, R117 ;  /* 0x0000007500117220 */ /* 0x000fc40000410000 */
[C---:B------:R-:W-:Y:S02]  /*83f0*/  FMUL.FTZ R120, R0.reuse, R120 ;  /* 0x0000007800787220 */ /* 0x040fe40000410000 */
[C---:B------:R-:W-:Y:S02]  /*8400*/  FMUL.FTZ R121, R0.reuse, R121 ;  /* 0x0000007900797220 */ /* 0x040fe40000410000 */
[C---:B------:R-:W-:Y:S02]  /*8410*/  FMUL.FTZ R168, R0.reuse, R168 ;  /* 0x000000a800a87220 */ /* 0x040fe40000410000 */
[----:B------:R-:W-:Y:S01]  /*8420*/  FMUL.FTZ R169, R0, R169 ;  /* 0x000000a900a97220 */ /* 0x000fe20000410000 */
[----:B------:R-:W-:Y:S01]  /*8430*/  MOV R0, RZ ;  /* 0x000000ff00007202 */ /* 0x000fe20000000f00 */
[C---:B--2---:R-:W-:Y:S02]  /*8440*/  FMUL.FTZ R140, R3.reuse, R140 ;  /* 0x0000008c038c7220 */ /* 0x044fe40000410000 */
[----:B------:R-:W-:-:S02]  /*8450*/  FMUL.FTZ R47, R3, R141 ;  /* 0x0000008d032f7220 */ /* 0x000fc40000410000 */
[C---:B------:R-:W-:Y:S01]  /*8460*/  FMUL.FTZ R148, R3.reuse, R148 ;  /* 0x0000009403947220 */ /* 0x040fe20000410000 */
[----:B------:R-:W2:Y:S01]  /*8470*/  @P0 MUFU.RCP R0, R6 ;  /* 0x0000000600000308 */ /* 0x000ea20000001000 */
[C---:B------:R-:W-:Y:S02]  /*8480*/  FMUL.FTZ R46, R3.reuse, R149 ;  /* 0x00000095032e7220 */ /* 0x040fe40000410000 */
[C---:B------:R-:W-:Y:S02]  /*8490*/  FMUL.FTZ R72, R3.reuse, R72 ;  /* 0x0000004803487220 */ /* 0x040fe40000410000 */
[C---:B------:R-:W-:Y:S02]  /*84a0*/  FMUL.FTZ R39, R3.reuse, R73 ;  /* 0x0000004903277220 */ /* 0x040fe40000410000 */
[C---:B------:R-:W-:Y:S01]  /*84b0*/  FMUL.FTZ R76, R3.reuse, R76 ;  /* 0x0000004c034c7220 */ /* 0x040fe20000410000 */
[----:B------:R-:W3:Y:S01]  /*84c0*/  @P0 MUFU.LG2 R6, R6 ;  /* 0x0000000600060308 */ /* 0x000ee20000000c00 */
        /* <DEDUP_REMOVED lines=17> */
[----:B------:R-:W-:Y:S01]  /*85e0*/  @P2 MOV R3, 0x3f317218 ;  /* 0x3f31721800032802 */ /* 0x000fe20000000f00 */
[C---:B-1----:R-:W-:Y:S02]  /*85f0*/  FMUL.FTZ R146, R4.reuse, R146 ;  /* 0x0000009204927220 */ /* 0x042fe40000410000 */
        /* <DEDUP_REMOVED lines=24> */
[C---:B--2---:R-:W-:Y:S02]  /*8780*/  FMUL.FTZ R142, R0.reuse, R142 ;  /* 0x0000008e008e7220 */ /* 0x044fe40000410000 */
        /* <DEDUP_REMOVED lines=24> */
[----:B------:R-:W-:Y:S02]  /*8910*/  @P2 FMUL.FTZ R5, R3, c[0x0][0x2d0] ;  /* 0x0000b40003052a20 */ /* 0x000fe40000410000 */
[----:B------:R-:W-:-:S02]  /*8920*/  @P3 FMUL.FTZ R10, R4, c[0x0][0x2d0] ;  /* 0x0000b400040a3a20 */ /* 0x000fc40000410000 */
[----:B------:R-:W-:Y:S02]  /*8930*/  @P1 FMUL.FTZ R3, R0, c[0x0][0x2d0] ;  /* 0x0000b40000031a20 */ /* 0x000fe40000410000 */
[----:B------:R-:W-:Y:S02]  /*8940*/  @P3 FMUL.FTZ R11, R11, 0.69314718246459960938 ;  /* 0x3f3172180b0b3820 */ /* 0x000fe40000410000 */
[----:B------:R-:W-:Y:S02]  /*8950*/  @P2 FMUL.FTZ R9, R9, 0.69314718246459960938 ;  /* 0x3f31721809092820 */ /* 0x000fe40000410000 */
[----:B------:R-:W-:Y:S02]  /*8960*/  @P1 FMUL.FTZ R7, R7, 0.69314718246459960938 ;  /* 0x3f31721807071820 */ /* 0x000fe40000410000 */
[----:B---3--:R-:W-:Y:S02]  /*8970*/  @P0 FMUL.FTZ R4, R6, 0.69314718246459960938 ;  /* 0x3f31721806040820 */ /* 0x008fe40000410000 */
[----:B------:R-:W-:-:S02]  /*8980*/  @P0 FMUL.FTZ R0, R8, c[0x0][0x2d0] ;  /* 0x0000b40008000a20 */ /* 0x000fc40000410000 */
[----:B------:R-:W-:Y:S02]  /*8990*/  @P3 FFMA.FTZ R50, R10, R137, R11 ;  /* 0x000000890a323223 */ /* 0x000fe4000001000b */
[----:B------:R-:W-:Y:S02]  /*89a0*/  @P2 FFMA.FTZ R51, R5, R136, R9 ;  /* 0x0000008805332223 */ /* 0x000fe40000010009 */
[----:B------:R-:W-:Y:S02]  /*89b0*/  @P1 FFMA.FTZ R53, R3, R135, R7 ;  /* 0x0000008703351223 */ /* 0x000fe40000010007 */
[----:B------:R-:W-:Y:S02]  /*89c0*/  @P0 FFMA.FTZ R54, R0, R2, R4 ;  /* 0x0000000200360223 */ /* 0x000fe40000010004 */
.L_x_24:
[----:B------:R-:W-:Y:S05]  /*89d0*/  @P4 BRA `(.L_x_36) ;  /* 0x0000176000004947 */ /* 0x000fea0003800000 */
[----:B------:R-:W2:Y:S01]  /*89e0*/  LDL R57, [R1+0xc] ;  /* 0x00000c0001397983 */ /* 0x000ea20000100800 */
[----:B------:R-:W-:Y:S02]  /*89f0*/  F2FP.BF16.PACK_AB R45, R45, R144 ;  /* 0x000000902d2d723e */ /* 0x000fe400000010ff */
[----:B------:R-:W-:Y:S01]  /*8a00*/  F2FP.BF16.PACK_AB R44, R44, R146 ;  /* 0x000000922c2c723e */ /* 0x000fe200000010ff */
[----:B------:R-:W1:Y:S01]  /*8a10*/  S2R R55, SR_TID.X ;  /* 0x0000000000377919 */ /* 0x000e620000002100 */
[----:B------:R-:W-:-:S02]  /*8a20*/  F2FP.BF16.PACK_AB R43, R43, R152 ;  /* 0x000000982b2b723e */ /* 0x000fc400000010ff */
[----:B------:R-:W-:Y:S02]  /*8a30*/  F2FP.BF16.PACK_AB R42, R42, R154 ;  /* 0x0000009a2a2a723e */ /* 0x000fe400000010ff */
[----:B------:R-:W-:Y:S02]  /*8a40*/  F2FP.BF16.PACK_AB R47, R47, R140 ;  /* 0x0000008c2f2f723e */ /* 0x000fe400000010ff */
[----:B------:R-:W-:Y:S02]  /*8a50*/  F2FP.BF16.PACK_AB R142, R143, R142 ;  /* 0x0000008e8f8e723e */ /* 0x000fe400000010ff */
[----:B------:R-:W-:Y:S02]  /*8a60*/  F2FP.BF16.PACK_AB R46, R46, R148 ;  /* 0x000000942e2e723e */ /* 0x000fe400000010ff */
[----:B------:R-:W-:Y:S02]  /*8a70*/  F2FP.BF16.PACK_AB R150, R151, R150 ;  /* 0x000000969796723e */ /* 0x000fe400000010ff */
[----:B------:R-:W-:-:S02]  /*8a80*/  F2FP.BF16.PACK_AB R41, R41, R68 ;  /* 0x000000442929723e */ /* 0x000fc400000010ff */
[----:B------:R-:W-:Y:S02]  /*8a90*/  F2FP.BF16.PACK_AB R40, R40, R70 ;  /* 0x000000462828723e */ /* 0x000fe400000010ff */
[----:B------:R-:W-:Y:S02]  /*8aa0*/  F2FP.BF16.PACK_AB R38, R38, R80 ;  /* 0x000000502626723e */ /* 0x000fe400000010ff */
[----:B------:R-:W-:Y:S02]  /*8ab0*/  F2FP.BF16.PACK_AB R37, R37, R82 ;  /* 0x000000522525723e */ /* 0x000fe400000010ff */
[----:B------:R-:W-:Y:S02]  /*8ac0*/  F2FP.BF16.PACK_AB R39, R39, R72 ;  /* 0x000000482727723e */ /* 0x000fe400000010ff */
[----:B------:R-:W-:Y:S02]  /*8ad0*/  F2FP.BF16.PACK_AB R74, R75, R74 ;  /* 0x0000004a4b4a723e */ /* 0x000fe400000010ff */
[----:B-1----:R-:W-:-:S02]  /*8ae0*/  SHF.R.S32.HI R56, RZ, 0x1f, R55 ;  /* 0x0000001fff387819 */ /* 0x002fc40000011437 */
[----:B------:R-:W-:Y:S02]  /*8af0*/  F2FP.BF16.PACK_AB R36, R36, R76 ;  /* 0x0000004c2424723e */ /* 0x000fe400000010ff */
[CC--:B------:R-:W-:Y:S02]  /*8b00*/  LEA.HI R3, R56.reuse, R55.reuse, RZ, 0x2 ;  /* 0x0000003738037211 */ /* 0x0c0fe400078f10ff */
[----:B------:R-:W-:Y:S02]  /*8b10*/  LEA.HI R48, R56, R55, RZ, 0x5 ;  /* 0x0000003738307211 */ /* 0x000fe400078f28ff */
[--C-:B------:R-:W-:Y:S02]  /*8b20*/  SHF.R.S32.HI R52, RZ, 0x2, R3.reuse ;  /* 0x00000002ff347819 */ /* 0x100fe40000011403 */
[----:B------:R-:W-:Y:S02]  /*8b30*/  SHF.R.S32.HI R0, RZ, 0x1f, R3 ;  /* 0x0000001fff007819 */ /* 0x000fe40000011403 */
[----:B------:R-:W-:-:S02]  /*8b40*/  LOP3.LUT R3, R3, 0xfffffffc, RZ, 0xc0, !PT ;  /* 0xfffffffc03037812 */ /* 0x000fc400078ec0ff */
[----:B------:R-:W-:Y:S02]  /*8b50*/  LEA.HI R0, R0, R52, RZ, 0x3 ;  /* 0x0000003400007211 */ /* 0x000fe400078f18ff */
[----:B------:R-:W-:Y:S01]  /*8b60*/  SHF.R.S32.HI R49, RZ, 0x5, R48 ;  /* 0x00000005ff317819 */ /* 0x000fe20000011430 */
[----:B------:R-:W-:Y:S01]  /*8b70*/  IMAD.IADD R29, R55, 0x1, -R3 ;  /* 0x00000001371d7824 */ /* 0x000fe200078e0a03 */
[----:B------:R-:W-:Y:S02]  /*8b80*/  LOP3.LUT R0, R0, 0xfffffff8, RZ, 0xc0, !PT ;  /* 0xfffffff800007812 */ /* 0x000fe400078ec0ff */
[----:B------:R-:W-:Y:S02]  /*8b90*/  F2FP.BF16.PACK_AB R78, R79, R78 ;  /* 0x0000004e4f4e723e */ /* 0x000fe400000010ff */
[----:B------:R-:W-:Y:S01]  /*8ba0*/  F2FP.BF16.PACK_AB R35, R35, R84 ;  /* 0x000000542323723e */ /* 0x000fe200000010ff */
[----:B------:R-:W-:Y:S01]  /*8bb0*/  IMAD.IADD R2, R52, 0x1, -R0 ;  /* 0x0000000134027824 */ /* 0x000fe200078e0a00 */
[----:B------:R-:W-:-:S02]  /*8bc0*/  F2FP.BF16.PACK_AB R34, R34, R86 ;  /* 0x000000562222723e */ /* 0x000fc400000010ff */
[----:B------:R-:W-:Y:S02]  /*8bd0*/  F2FP.BF16.PACK_AB R32, R32, R92 ;  /* 0x0000005c2020723e */ /* 0x000fe400000010ff */
[----:B------:R-:W-:Y:S02]  /*8be0*/  LEA.HI R0, R2, R2, RZ, 0x1 ;  /* 0x0000000202007211 */ /* 0x000fe400078f08ff */
[----:B------:R-:W-:Y:S02]  /*8bf0*/  F2FP.BF16.PACK_AB R31, R31, R94 ;  /* 0x0000005e1f1f723e */ /* 0x000fe400000010ff */
[----:B------:R-:W-:Y:S02]  /*8c00*/  SHF.R.S32.HI R13, RZ, 0x1, R0 ;  /* 0x00000001ff0d7819 */ /* 0x000fe40000011400 */
[----:B------:R-:W-:Y:S02]  /*8c10*/  LOP3.LUT R0, R0, 0x3fffffe, RZ, 0xc0, !PT ;  /* 0x03fffffe00007812 */ /* 0x000fe400078ec0ff */
[C---:B------:R-:W-:Y:S01]  /*8c20*/  LOP3.LUT R3, R13.reuse, 0x1, RZ, 0xc0, !PT ;  /* 0x000000010d037812 */ /* 0x040fe200078ec0ff */
[C---:B------:R-:W-:Y:S01]  /*8c30*/  IMAD.SHL.U32 R4, R13.reuse, 0x40, RZ ;  /* 0x000000400d047824 */ /* 0x040fe200078e00ff */
[----:B------:R-:W-:Y:S01]  /*8c40*/  LOP3.LUT P0, RZ, R13, 0x2, RZ, 0xc0, !PT ;  /* 0x000000020dff7812 */ /* 0x000fe2000780c0ff */
[----:B------:R-:W-:Y:S01]  /*8c50*/  IMAD.IADD R2, R2, 0x1, -R0 ;  /* 0x0000000102027824 */ /* 0x000fe200078e0a00 */
[----:B------:R-:W-:Y:S01]  /*8c60*/  ISETP.NE.U32.AND P1, PT, R3, 0x1, PT ;  /* 0x000000010300780c */ /* 0x000fe20003f25070 */
[----:B------:R-:W-:Y:S01]  /*8c70*/  IMAD R0, R49, 0x100, R29 ;  /* 0x0000010031007824 */ /* 0x000fe200078e021d */
[----:B------:R-:W-:-:S02]  /*8c80*/  LOP3.LUT R4, R4, 0xc0, RZ, 0xc0, !PT ;  /* 0x000000c004047812 */ /* 0x000fc400078ec0ff */
[----:B------:R-:W-:Y:S01]  /*8c90*/  F2FP.BF16.PACK_AB R33, R33, R88 ;  /* 0x000000582121723e */ /* 0x000fe200000010ff */
[----:B------:R-:W-:Y:S01]  /*8ca0*/  IMAD R0, R2, 0x10, R0 ;  /* 0x0000001002007824 */ /* 0x000fe200078e0200 */
[----:B------:R-:W-:Y:S01]  /*8cb0*/  LEA.HI R2, R4, R4, RZ, 0x1d ;  /* 0x0000000404027211 */ /* 0x000fe200078fe8ff */
[----:B------:R-:W-:Y:S01]  /*8cc0*/  IMAD.MOV.U32 R4, RZ, RZ, 0x20 ;  /* 0x00000020ff047424 */ /* 0x000fe200078e00ff */
[----:B------:R-:W-:Y:S02]  /*8cd0*/  F2FP.BF16.PACK_AB R90, R91, R90 ;  /* 0x0000005a5b5a723e */ /* 0x000fe400000010ff */
[----:B------:R-:W-:Y:S01]  /*8ce0*/  F2FP.BF16.PACK_AB R30, R30, R156 ;  /* 0x0000009c1e1e723e */ /* 0x000fe200000010ff */
[----:B------:R-:W-:Y:S01]  /*8cf0*/  IMAD.U32 R0, R0, 0x2, R2 ;  /* 0x0000000200007824 */ /* 0x000fe200078e0002 */
[----:B------:R-:W-:Y:S02]  /*8d00*/  SEL R4, R4, 0xffffffe0, !P0 ;  /* 0xffffffe004047807 */ /* 0x000fe40004000000 */
[----:B------:R-:W-:Y:S01]  /*8d10*/  F2FP.BF16.PACK_AB R158, R159, R158 ;  /* 0x0000009e9f9e723e */ /* 0x000fe200000010ff */
[----:B------:R-:W-:Y:S01]  /*8d20*/  IMAD.SHL.U32 R0, R0, 0x2, RZ ;  /* 0x0000000200007824 */ /* 0x000fe200078e00ff */
[----:B------:R-:W-:Y:S01]  /*8d30*/  BAR.SYNC.DEFER_BLOCKING 0x1, 0x80 ;  /* 0x0042000000007b1d */ /* 0x000fe20000010000 */
[----:B------:R-:W-:-:S02]  /*8d40*/  F2FP.BF16.PACK_AB R28, R28, R96 ;  /* 0x000000601c1c723e */ /* 0x000fc400000010ff */
[----:B------:R-:W-:Y:S02]  /*8d50*/  F2FP.BF16.PACK_AB R27, R27, R98 ;  /* 0x000000621b1b723e */ /* 0x000fe400000010ff */
[C---:B------:R-:W-:Y:S02]  /*8d60*/  IADD3 R3, R0.reuse, 0x80, RZ ;  /* 0x0000008000037810 */ /* 0x040fe40007ffe0ff */
[C---:B------:R-:W-:Y:S02]  /*8d70*/  IADD3 R2, R0.reuse, 0x70, RZ ;  /* 0x0000007000027810 */ /* 0x040fe40007ffe0ff */
[----:B------:R-:W-:Y:S01]  /*8d80*/  @P1 IADD3 R2, R3, 0x10, RZ ;  /* 0x0000001003021810 */ /* 0x000fe20007ffe0ff */
[----:B------:R-:W-:Y:S01]  /*8d90*/  IMAD.IADD R3, R0, 0x1, R4 ;  /* 0x0000000100037824 */ /* 0x000fe200078e0204 */
[----:B------:R-:W-:Y:S02]  /*8da0*/  F2FP.BF16.PACK_AB R25, R25, R104 ;  /* 0x000000681919723e */ /* 0x000fe400000010ff */
[----:B------:R-:W-:Y:S01]  /*8db0*/  F2FP.BF16.PACK_AB R24, R24, R106 ;  /* 0x0000006a1818723e */ /* 0x000fe200000010ff */
[----:B------:R-:W-:Y:S01]  /*8dc0*/  IMAD.IADD R4, R4, 0x1, R2 ;  /* 0x0000000104047824 */ /* 0x000fe200078e0202 */
[----:B------:R-:W-:-:S02]  /*8dd0*/  F2FP.BF16.PACK_AB R26, R26, R100 ;  /* 0x000000641a1a723e */ /* 0x000fc400000010ff */
[----:B------:R-:W-:Y:S02]  /*8de0*/  F2FP.BF16.PACK_AB R102, R103, R102 ;  /* 0x000000666766723e */ /* 0x000fe400000010ff */
[----:B------:R-:W-:Y:S02]  /*8df0*/  F2FP.BF16.PACK_AB R23, R23, R160 ;  /* 0x000000a01717723e */ /* 0x000fe400000010ff */
[----:B------:R-:W-:Y:S02]  /*8e00*/  F2FP.BF16.PACK_AB R22, R22, R162 ;  /* 0x000000a21616723e */ /* 0x000fe400000010ff */
[----:B------:R-:W-:Y:S01]  /*8e10*/  F2FP.BF16.PACK_AB R21, R21, R108 ;  /* 0x0000006c1515723e */ /* 0x000fe200000010ff */
[----:B------:R-:W-:Y:S01]  /*8e20*/  STS [R0+0x80], R45 ;  /* 0x0000802d00007388 */ /* 0x000fe20000000800 */
[----:B------:R-:W-:Y:S02]  /*8e30*/  F2FP.BF16.PACK_AB R20, R20, R110 ;  /* 0x0000006e1414723e */ /* 0x000fe400000010ff */
[----:B------:R-:W-:Y:S01]  /*8e40*/  F2FP.BF16.PACK_AB R17, R17, R116 ;  /* 0x000000741111723e */ /* 0x000fe200000010ff */
[----:B------:R-:W-:Y:S01]  /*8e50*/  STS [R0+0x280], R44 ;  /* 0x0002802c00007388 */ /* 0x000fe20000000800 */
[----:B------:R-:W-:-:S02]  /*8e60*/  F2FP.BF16.PACK_AB R16, R16, R118 ;  /* 0x000000761010723e */ /* 0x000fc400000010ff */
[----:B------:R-:W-:Y:S01]  /*8e70*/  F2FP.BF16.PACK_AB R19, R19, R112 ;  /* 0x000000701313723e */ /* 0x000fe200000010ff */
[----:B------:R-:W-:Y:S01]  /*8e80*/  STS [R2], R43 ;  /* 0x0000002b02007388 */ /* 0x000fe20000000800 */
        /* <DEDUP_REMOVED lines=8> */
[----:B------:R-:W-:Y:S01]  /*8f10*/  STS [R0+0x1280], R142 ;  /* 0x0012808e00007388 */ /* 0x000fe20000000800 */
[----:B------:R-:W-:Y:S02]  /*8f20*/  F2FP.BF16.PACK_AB R5, R171, R170 ;  /* 0x000000aaab05723e */ /* 0x000fe400000010ff */
[----:B------:R-:W-:Y:S01]  /*8f30*/  F2FP.BF16.PACK_AB R7, R125, R124 ;  /* 0x0000007c7d07723e */ /* 0x000fe200000010ff */
[----:B------:R-:W-:Y:S01]  /*8f40*/  STS [R2+0x1000], R46 ;  /* 0x0010002e02007388 */ /* 0x000fe20000000800 */
[----:B------:R-:W-:Y:S02]  /*8f50*/  F2FP.BF16.PACK_AB R12, R12, R126 ;  /* 0x0000007e0c0c723e */ /* 0x000fe400000010ff */
[----:B------:R-:W-:Y:S01]  /*8f60*/  F2FP.BF16.PACK_AB R11, R129, R128 ;  /* 0x00000080810b723e */ /* 0x000fe200000010ff */
[----:B------:R-:W-:Y:S01]  /*8f70*/  STS [R2+0x1200], R150 ;  /* 0x0012009602007388 */ /* 0x000fe20000000800 */
[----:B------:R-:W-:-:S02]  /*8f80*/  F2FP.BF16.PACK_AB R10, R131, R130 ;  /* 0x00000082830a723e */ /* 0x000fc400000010ff */
[----:B------:R-:W-:Y:S01]  /*8f90*/  ISETP.NE.U32.AND P0, PT, RZ, c[0x0][0x500], PT ;  /* 0x00014000ff007a0c */ /* 0x000fe20003f05070 */
[----:B------:R-:W-:Y:S03]  /*8fa0*/  STS [R3+0x80], R41 ;  /* 0x0000802903007388 */ /* 0x000fe60000000800 */
[----:B------:R-:W-:Y:S01]  /*8fb0*/  ISETP.NE.AND.EX P1, PT, RZ, c[0x0][0x504], PT, P0 ;  /* 0x00014100ff007a0c */ /* 0x000fe20003f25300 */
[----:B------:R-:W-:Y:S01]  /*8fc0*/  STS [R3+0x280], R40 ;  /* 0x0002802803007388 */ /* 0x000fe20000000800 */
[----:B------:R-:W-:-:S03]  /*8fd0*/  ISETP.NE.U32.AND P0, PT, RZ, c[0x0][0x508], PT ;  /* 0x00014200ff007a0c */ /* 0x000fc60003f05070 */
[----:B------:R-:W-:Y:S01]  /*8fe0*/  STS [R4], R38 ;  /* 0x0000002604007388 */ /* 0x000fe20000000800 */
[----:B------:R-:W-:-:S03]  /*8ff0*/  ISETP.NE.AND.EX P0, PT, RZ, c[0x0][0x50c], PT, P0 ;  /* 0x00014300ff007a0c */ /* 0x000fc60003f05300 */
        /* <DEDUP_REMOVED lines=28> */
[----:B------:R1:W-:Y:S04]  /*91c0*/  STS [R2+0x5200], R14 ;  /* 0x0052000e02007388 */ /* 0x0003e80000000800 */
[----:B------:R-:W-:Y:S04]  /*91d0*/  STS [R3+0x4080], R9 ;  /* 0x0040800903007388 */ /* 0x000fe80000000800 */
[----:B------:R-:W-:Y:S04]  /*91e0*/  STS [R3+0x4280], R8 ;  /* 0x0042800803007388 */ /* 0x000fe80000000800 */
[----:B------:R-:W-:Y:S04]  /*91f0*/  STS [R4+0x4000], R6 ;  /* 0x0040000604007388 */ /* 0x000fe80000000800 */
[----:B------:R-:W-:Y:S04]  /*9200*/  STS [R4+0x4200], R5 ;  /* 0x0042000504007388 */ /* 0x000fe80000000800 */
[----:B------:R2:W-:Y:S04]  /*9210*/  STS [R3+0x5080], R7 ;  /* 0x0050800703007388 */ /* 0x0005e80000000800 */
[----:B------:R3:W-:Y:S01]  /*9220*/  STS [R3+0x5280], R12 ;  /* 0x0052800c03007388 */ /* 0x0007e20000000800 */
[----:B-1----:R-:W-:-:S03]  /*9230*/  IMAD.MOV.U32 R2, RZ, RZ, 0x4 ;  /* 0x00000004ff027424 */ /* 0x002fc600078e00ff */
[----:B------:R1:W-:Y:S04]  /*9240*/  STS [R4+0x5000], R11 ;  /* 0x0050000b04007388 */ /* 0x0003e80000000800 */
[----:B------:R1:W-:Y:S01]  /*9250*/  STS [R4+0x5200], R10 ;  /* 0x0052000a04007388 */ /* 0x0003e20000000800 */
[----:B--2---:R-:W-:-:S03]  /*9260*/  IMAD.WIDE R6, R57, R2, c[0x0][0x500] ;  /* 0x0001400039067625 */ /* 0x004fc600078e0202 */
[----:B------:R-:W-:Y:S06]  /*9270*/  BAR.SYNC.DEFER_BLOCKING 0x1, 0x80 ;  /* 0x0042000000007b1d */ /* 0x000fec0000010000 */
[----:B------:R-:W2:Y:S01]  /*9280*/  @P1 LDG.E R0, [R6.64] ;  /* 0x0000000606001981 */ /* 0x000ea2000c1e1900 */
[----:B------:R-:W-:Y:S02]  /*9290*/  IMAD.MOV.U32 R24, RZ, RZ, c[0x0][0x388] ;  /* 0x0000e200ff187624 */ /* 0x000fe400078e00ff */
[----:B---3--:R-:W-:-:S05]  /*92a0*/  @P0 IMAD.WIDE R2, R57, R2, c[0x0][0x508] ;  /* 0x0001420039020625 */ /* 0x008fca00078e0202 */
[----:B------:R3:W5:Y:S02]  /*92b0*/  @P0 LDG.E R24, [R2.64] ;  /* 0x0000000602180981 */ /* 0x000764000c1e1900 */
[----:B---3--:R-:W-:Y:S02]  /*92c0*/  CS2R R2, SRZ ;  /* 0x0000000000027805 */ /* 0x008fe4000001ff00 */
[--C-:B--2---:R-:W-:Y:S01]  /*92d0*/  @P1 SHF.R.S32.HI R3, RZ, 0x1f, R0.reuse ;  /* 0x0000001fff031819 */ /* 0x104fe20000011400 */
[----:B------:R-:W-:Y:S01]  /*92e0*/  @P1 IMAD.MOV.U32 R2, RZ, RZ, R0 ;  /* 0x000000ffff021224 */ /* 0x000fe200078e0000 */
[----:B------:R-:W-:Y:S05]  /*92f0*/  @P0 BRA `(.L_x_37) ;  /* 0x0000004000000947 */ /* 0x000fea0003800000 */
[----:B-1----:R-:W-:Y:S05]  /*9300*/  @!P1 BRA `(.L_x_37) ;  /* 0x0000003000009947 */ /* 0x002fea0003800000 */
[----:B------:R-:W2:Y:S04]  /*9310*/  LDG.E R4, [R6.64] ;  /* 0x0000000606047981 */ /* 0x000ea8000c1e1900 */
[----:B------:R-:W2:Y:S02]  /*9320*/  LDG.E R0, [R6.64+0x4] ;  /* 0x0000040606007981 */ /* 0x000ea4000c1e1900 */
[----:B--2--5:R-:W-:-:S02]  /*9330*/  IADD3 R24, -R4, R0, RZ ;  /* 0x0000000004187210 */ /* 0x024fc40007ffe1ff */
.L_x_37:
[----:B-1----:R-:W-:Y:S01]  /*9340*/  LOP3.LUT R4, R48, 0xffffffe0, RZ, 0xc0, !PT ;  /* 0xffffffe030047812 */ /* 0x002fe200078ec0ff */
[----:B------:R-:W1:Y:S01]  /*9350*/  S2R R10, SR_CTAID.Y ;  /* 0x00000000000a7919 */ /* 0x000e620000002600 */
[----:B------:R-:W-:Y:S01]  /*9360*/  SHF.R.S32.HI R5, RZ, 0x1f, R49 ;  /* 0x0000001fff057819 */ /* 0x000fe20000011431 */
[----:B------:R-:W-:Y:S01]  /*9370*/  IMAD.MOV.U32 R9, RZ, RZ, c[0x0][0x4e8] ;  /* 0x00013a00ff097624 */ /* 0x000fe200078e00ff */
[----:B------:R-:W-:Y:S01]  /*9380*/  LEA.HI R0, R29, R29, RZ, 0x1 ;  /* 0x0000001d1d007211 */ /* 0x000fe200078f08ff */
[----:B------:R-:W-:Y:S01]  /*9390*/  IMAD.IADD R7, R55, 0x1, -R4 ;  /* 0x0000000137077824 */ /* 0x000fe200078e0a04 */
[----:B------:R-:W2:Y:S01]  /*93a0*/  S2R R14, SR_CTAID.Y ;  /* 0x00000000000e7919 */ /* 0x000ea20000002600 */
[----:B------:R-:W-:Y:S01]  /*93b0*/  LEA.HI R4, R5, R49, RZ, 0x2 ;  /* 0x0000003105047211 */ /* 0x000fe200078f10ff */
[C---:B------:R-:W-:Y:S01]  /*93c0*/  IMAD R12, R29.reuse, 0x20, R52 ;  /* 0x000000201d0c7824 */ /* 0x040fe200078e0234 */
[C---:B------:R-:W-:Y:S01]  /*93d0*/  LOP3.LUT R6, R0.reuse, 0x1ffffffe, RZ, 0xc0, !PT ;  /* 0x1ffffffe00067812 */ /* 0x040fe200078ec0ff */
[----:B------:R-:W3:Y:S01]  /*93e0*/  S2R R21, SR_CTAID.X ;  /* 0x0000000000157919 */ /* 0x000ee20000002500 */
[----:B------:R-:W-:Y:S01]  /*93f0*/  SHF.R.S32.HI R8, RZ, 0x1f, R7 ;  /* 0x0000001fff087819 */ /* 0x000fe20000011407 */
[----:B------:R-:W-:Y:S01]  /*9400*/  IMAD.SHL.U32 R5, R0, 0x20, RZ ;  /* 0x0000002000057824 */ /* 0x000fe200078e00ff */
[----:B------:R-:W-:Y:S01]  /*9410*/  LOP3.LUT R4, R4, 0xffffffc, RZ, 0xc0, !PT ;  /* 0x0ffffffc04047812 */ /* 0x000fe200078ec0ff */
[----:B-----5:R-:W-:Y:S01]  /*9420*/  IMAD R24, R24, c[0x0][0x4e8], RZ ;  /* 0x00013a0018187a24 */ /* 0x020fe200078e02ff */
[----:B------:R-:W-:Y:S01]  /*9430*/  LEA.HI R0, R8, R7, RZ, 0x2 ;  /* 0x0000000708007211 */ /* 0x000fe200078f10ff */
[----:B------:R-:W-:Y:S01]  /*9440*/  BSSY B0, `(.L_x_38) ;  /* 0x0000087000007945 */ /* 0x000fe20003800000 */
[----:B------:R-:W-:Y:S01]  /*9450*/  IADD3 R6, R29, -R6, RZ ;  /* 0x800000061d067210 */ /* 0x000fe20007ffe0ff */
[----:B------:R-:W-:Y:S01]  /*9460*/  IMAD.IADD R4, R49, 0x1, -R4 ;  /* 0x0000000131047824 */ /* 0x000fe200078e0a04 */
[----:B------:R-:W-:-:S02]  /*9470*/  LOP3.LUT R5, R5, 0xffffffc0, RZ, 0xc0, !PT ;  /* 0xffffffc005057812 */ /* 0x000fc400078ec0ff */
[----:B------:R-:W-:Y:S02]  /*9480*/  SHF.R.S32.HI R0, RZ, 0x2, R0 ;  /* 0x00000002ff007819 */ /* 0x000fe40000011400 */
[----:B------:R-:W-:Y:S01]  /*9490*/  ISETP.NE.AND P2, PT, R9, 0x1, PT ;  /* 0x000000010900780c */ /* 0x000fe20003f45270 */
[----:B------:R-:W-:Y:S01]  /*94a0*/  IMAD R6, R6, 0x8, R5 ;  /* 0x0000000806067824 */ /* 0x000fe200078e0205 */
[----:B------:R-:W-:Y:S01]  /*94b0*/  LEA R16, R4, R0, 0x4 ;  /* 0x0000000004107211 */ /* 0x000fe200078e20ff */
[----:B------:R-:W-:Y:S01]  /*94c0*/  IMAD R0, R3, c[0x0][0x3a0], RZ ;  /* 0x0000e80003007a24 */ /* 0x000fe200078e02ff */
[----:B-1----:R-:W-:Y:S02]  /*94d0*/  SHF.R.S32.HI R11, RZ, 0x1f, R10 ;  /* 0x0000001fff0b7819 */ /* 0x002fe4000001140a */
[----:B------:R-:W-:Y:S01]  /*94e0*/  LEA.HI R10, R52, R52, RZ, 0x1 ;  /* 0x00000034340a7211 */ /* 0x000fe200078f08ff */
[----:B------:R-:W-:Y:S01]  /*94f0*/  IMAD.IADD R6, R16, 0x1, R6 ;  /* 0x0000000110067824 */ /* 0x000fe200078e0206 */
[----:B------:R-:W-:Y:S01]  /*9500*/  LOP3.LUT P0, RZ, R7, 0x3, RZ, 0xc0, !PT ;  /* 0x0000000307ff7812 */ /* 0x000fe2000780c0ff */
[----:B--2---:R-:W-:Y:S01]  /*9510*/  IMAD.WIDE.U32 R4, R14, c[0x0][0x490], R2 ;  /* 0x000124000e047a25 */ /* 0x004fe200078e0002 */
[----:B------:R-:W-:-:S02]  /*9520*/  LOP3.LUT R10, R10, 0x3fffffe, RZ, 0xc0, !PT ;  /* 0x03fffffe0a0a7812 */ /* 0x000fc400078ec0ff */
[----:B------:R-:W-:Y:S01]  /*9530*/  LEA.HI R13, R56, R55, RZ, 0x3 ;  /* 0x00000037380d7211 */ /* 0x000fe200078f18ff */
[C---:B------:R-:W-:Y:S02]  /*9540*/  IMAD R8, R2.reuse, c[0x0][0x3a4], R0 ;  /* 0x0000e90002087a24 */ /* 0x040fe400078e0200 */
[----:B------:R-:W-:-:S04]  /*9550*/  IMAD.WIDE.U32 R2, R2, c[0x0][0x3a0], RZ ;  /* 0x0000e80002027a25 */ /* 0x000fc800078e00ff */
[----:B---3--:R-:W-:Y:S02]  /*9560*/  IMAD R0, R21, 0x80, R6 ;  /* 0x0000008015007824 */ /* 0x008fe400078e0206 */
[----:B------:R-:W-:Y:S02]  /*9570*/  IMAD.IADD R3, R3, 0x1, R8 ;  /* 0x0000000103037824 */ /* 0x000fe400078e0208 */
[----:B------:R-:W-:Y:S01]  /*9580*/  IMAD R9, R11, c[0x0][0x490], RZ ;  /* 0x000124000b097a24 */ /* 0x000fe200078e02ff */
[----:B------:R-:W-:Y:S01]  /*9590*/  MOV R6, R0 ;  /* 0x0000000000067202 */ /* 0x000fe20000000f00 */
[----:B------:R-:W-:-:S04]  /*95a0*/  @P2 IMAD.HI.U32 R8, R0, c[0x0][0x4ec], RZ ;  /* 0x00013b0000082a27 */ /* 0x000fc800078e00ff */
[----:B------:R-:W-:Y:S01]  /*95b0*/  IMAD.IADD R7, R52, 0x1, -R10 ;  /* 0x0000000134077824 */ /* 0x000fe200078e0a0a */
[----:B------:R-:W-:Y:S01]  /*95c0*/  @P2 SHF.R.U32.HI R6, RZ, c[0x0][0x4f0], R8 ;  /* 0x00013c00ff062a19 */ /* 0x000fe20000011608 */
[C---:B------:R-:W-:Y:S02]  /*95d0*/  IMAD R9, R14.reuse, c[0x0][0x494], R9 ;  /* 0x000125000e097a24 */ /* 0x040fe400078e0209 */
[----:B------:R-:W-:Y:S01]  /*95e0*/  IMAD R20, R49, 0x8, R7 ;  /* 0x0000000831147824 */ /* 0x000fe200078e0207 */
[----:B------:R-:W-:Y:S01]  /*95f0*/  SHF.R.S32.HI R7, RZ, 0x1f, R57 ;  /* 0x0000001fff077819 */ /* 0x000fe20000011439 */
[----:B------:R-:W-:Y:S01]  /*9600*/  IMAD R11, R11, c[0x0][0x3e8], RZ ;  /* 0x0000fa000b0b7a24 */ /* 0x000fe200078e02ff */
[----:B------:R-:W-:Y:S01]  /*9610*/  IADD3 R5, R5, R9, RZ ;  /* 0x0000000905057210 */ /* 0x000fe20007ffe0ff */
[----:B------:R-:W-:Y:S01]  /*9620*/  IMAD.WIDE.U32 R2, R14, c[0x0][0x3e8], R2 ;  /* 0x0000fa000e027a25 */ /* 0x000fe200078e0002 */
[----:B------:R-:W-:Y:S02]  /*9630*/  IADD3 R8, -R6, RZ, RZ ;  /* 0x000000ff06087210 */ /* 0x000fe40007ffe1ff */
[----:B------:R-:W-:Y:S01]  /*9640*/  SEL R9, R57, RZ, !P1 ;  /* 0x000000ff39097207 */ /* 0x000fe20004800000 */
[----:B------:R-:W-:Y:S01]  /*9650*/  IMAD R12, R21, 0x80, R12 ;  /* 0x00000080150c7824 */ /* 0x000fe200078e020c */
[----:B------:R-:W-:Y:S01]  /*9660*/  SEL R10, R7, RZ, !P1 ;  /* 0x000000ff070a7207 */ /* 0x000fe20004800000 */
[----:B------:R-:W-:-:S02]  /*9670*/  IMAD R7, R14, c[0x0][0x3ec], R11 ;  /* 0x0000fb000e077a24 */ /* 0x000fc400078e020b */
[----:B------:R-:W-:Y:S02]  /*9680*/  IMAD R11, R8, c[0x0][0x4e8], R0 ;  /* 0x00013a00080b7a24 */ /* 0x000fe400078e0200 */
[----:B------:R-:W-:Y:S01]  /*9690*/  IMAD R0, R10, c[0x0][0x498], RZ ;  /* 0x000126000a007a24 */ /* 0x000fe200078e02ff */
[----:B------:R-:W-:Y:S01]  /*96a0*/  IADD3 R3, R3, R7, RZ ;  /* 0x0000000703037210 */ /* 0x000fe20007ffe0ff */
[----:B------:R-:W-:-:S04]  /*96b0*/  IMAD.WIDE.U32 R4, R9, c[0x0][0x498], R4 ;  /* 0x0001260009047a25 */ /* 0x000fc800078e0004 */
[----:B------:R-:W-:Y:S01]  /*96c0*/  IMAD R7, R9, c[0x0][0x49c], R0 ;  /* 0x0001270009077a24 */ /* 0x000fe200078e0200 */
[----:B------:R-:W-:Y:S01]  /*96d0*/  SHF.R.S32.HI R0, RZ, 0x1f, R6 ;  /* 0x0000001fff007819 */ /* 0x000fe20000011406 */
[----:B------:R-:W-:Y:S01]  /*96e0*/  @P2 IMAD.HI.U32 R8, R12, c[0x0][0x4ec], RZ ;  /* 0x00013b000c082a27 */ /* 0x000fe200078e00ff */
[----:B------:R-:W-:-:S03]  /*96f0*/  IADD3 R4, P1, R6, R4, RZ ;  /* 0x0000000406047210 */ /* 0x000fc60007f3e0ff */
[----:B------:R-:W-:Y:S01]  /*9700*/  IMAD R6, R10, c[0x0][0x3f0], RZ ;  /* 0x0000fc000a067a24 */ /* 0x000fe200078e02ff */
[----:B------:R-:W-:Y:S01]  /*9710*/  IADD3.X R5, R0, R5, R7, P1, !PT ;  /* 0x0000000500057210 */ /* 0x000fe20000ffe407 */
[----:B------:R-:W-:Y:S01]  /*9720*/  IMAD.SHL.U32 R10, R13, 0x8, RZ ;  /* 0x000000080d0a7824 */ /* 0x000fe200078e00ff */
[----:B------:R-:W-:Y:S01]  /*9730*/  SHF.R.S32.HI R0, RZ, 0x1f, R11 ;  /* 0x0000001fff007819 */ /* 0x000fe2000001140b */
[----:B------:R-:W-:Y:S01]  /*9740*/  IMAD.MOV.U32 R18, RZ, RZ, R12 ;  /* 0x000000ffff127224 */ /* 0x000fe200078e000c */
[----:B------:R-:W-:Y:S01]  /*9750*/  @P2 SHF.R.U32.HI R18, RZ, c[0x0][0x4f0], R8 ;  /* 0x00013c00ff122a19 */ /* 0x000fe20000011608 */
[----:B------:R-:W-:Y:S02]  /*9760*/  IMAD R13, R9, c[0x0][0x3f4], R6 ;  /* 0x0000fd00090d7a24 */ /* 0x000fe400078e0206 */
[----:B------:R-:W-:Y:S01]  /*9770*/  IMAD R7, R0, c[0x0][0x488], RZ ;  /* 0x0001220000077a24 */ /* 0x000fe200078e02ff */
[----:B------:R-:W-:Y:S01]  /*9780*/  LOP3.LUT R0, R10, 0xc0, RZ, 0xc0, !PT ;  /* 0x000000c00a007812 */ /* 0x000fe200078ec0ff */
[----:B------:R-:W-:-:S02]  /*9790*/  IMAD.SHL.U32 R6, R29, 0x8, RZ ;  /* 0x000000081d067824 */ /* 0x000fc400078e00ff */
[----:B------:R-:W-:-:S03]  /*97a0*/  IMAD.WIDE.U32 R8, R9, c[0x0][0x3f0], R2 ;  /* 0x0000fc0009087a25 */ /* 0x000fc600078e0002 */
[----:B------:R-:W-:Y:S01]  /*97b0*/  LOP3.LUT R10, R0, 0x18, R6, 0xf8, !PT ;  /* 0x00000018000a7812 */ /* 0x000fe200078ef806 */
[----:B------:R-:W-:-:S04]  /*97c0*/  IMAD.WIDE.U32 R2, R11, c[0x0][0x488], R4 ;  /* 0x000122000b027a25 */ /* 0x000fc800078e0004 */
[----:B------:R-:W-:Y:S01]  /*97d0*/  IMAD R4, R11, c[0x0][0x48c], R7 ;  /* 0x000123000b047a24 */ /* 0x000fe200078e0207 */
[----:B------:R-:W-:Y:S01]  /*97e0*/  SHF.R.U32.HI R11, RZ, 0x3, R0 ;  /* 0x00000003ff0b7819 */ /* 0x000fe20000011600 */
[----:B------:R-:W-:Y:S01]  /*97f0*/  IMAD.IADD R5, R9, 0x1, R13 ;  /* 0x0000000109057824 */ /* 0x000fe200078e020d */
[----:B------:R-:W-:Y:S01]  /*9800*/  IADD3 R0, -R18, RZ, RZ ;  /* 0x000000ff12007210 */ /* 0x000fe20007ffe1ff */
[----:B------:R-:W-:Y:S01]  /*9810*/  IMAD.IADD R3, R3, 0x1, R4 ;  /* 0x0000000103037824 */ /* 0x000fe200078e0204 */
[----:B------:R-:W-:Y:S02]  /*9820*/  LEA R7, P1, R2, c[0x0][0x450], 0x2 ;  /* 0x0001140002077a11 */ /* 0x000fe400078210ff */
[----:B------:R-:W-:Y:S01]  /*9830*/  LOP3.LUT R19, R10, R11, RZ, 0x3c, !PT ;  /* 0x0000000b0a137212 */ /* 0x000fe200078e3cff */
[----:B------:R-:W-:Y:S01]  /*9840*/  IMAD R9, R0, c[0x0][0x4e8], R12 ;  /* 0x00013a0000097a24 */ /* 0x000fe200078e020c */
[----:B------:R-:W-:Y:S01]  /*9850*/  LEA.HI.X R0, R2, c[0x0][0x454], R3, 0x2, P1 ;  /* 0x0001150002007a11 */ /* 0x000fe200008f1403 */
[----:B------:R-:W-:Y:S01]  /*9860*/  SHFL.IDX PT, R14, R7, RZ, 0x1c1f ;  /* 0x001c1fff070e7589 */ /* 0x000fe200000e0000 */
[----:B------:R-:W-:-:S02]  /*9870*/  SHF.R.S32.HI R10, RZ, 0x1f, R18 ;  /* 0x0000001fff0a7819 */ /* 0x000fc40000011412 */
[----:B------:R-:W-:Y:S01]  /*9880*/  MOV R4, R8 ;  /* 0x0000000800047202 */ /* 0x000fe20000000f00 */
[----:B------:R-:W1:Y:S01]  /*9890*/  SHFL.IDX PT, R15, R0, RZ, 0x1c1f ;  /* 0x001c1fff000f7589 */ /* 0x000e6200000e0000 */
[----:B------:R-:W-:Y:S02]  /*98a0*/  IMAD R8, R21, 0x80, R16 ;  /* 0x0000008015087824 */ /* 0x000fe400078e0210 */
[----:B------:R-:W-:Y:S01]  /*98b0*/  IMAD R2, R10, c[0x0][0x3e0], RZ ;  /* 0x0000f8000a027a24 */ /* 0x000fe200078e02ff */
[----:B------:R-:W-:Y:S02]  /*98c0*/  SHFL.IDX PT, R12, R7, 0x1, 0x1c1f ;  /* 0x003c1f00070c7f89 */ /* 0x000fe400000e0000 */
[----:B------:R-:W-:Y:S02]  /*98d0*/  ISETP.GE.OR P3, PT, R8, R24, P0 ;  /* 0x000000180800720c */ /* 0x000fe40000766670 */
[----:B------:R-:W2:Y:S04]  /*98e0*/  SHFL.IDX PT, R13, R0, 0x1, 0x1c1f ;  /* 0x003c1f00000d7f89 */ /* 0x000ea800000e0000 */
[----:B------:R-:W-:Y:S04]  /*98f0*/  SHFL.IDX PT, R16, R7, 0x2, 0x1c1f ;  /* 0x005c1f0007107f89 */ /* 0x000fe800000e0000 */
[----:B------:R-:W3:Y:S04]  /*9900*/  SHFL.IDX PT, R17, R0, 0x2, 0x1c1f ;  /* 0x005c1f0000117f89 */ /* 0x000ee800000e0000 */
[----:B------:R4:W-:Y:S04]  /*9910*/  SHFL.IDX PT, R10, R7, 0x3, 0x1c1f ;  /* 0x007c1f00070a7f89 */ /* 0x0009e800000e0000 */
[----:B------:R2:W2:Y:S04]  /*9920*/  SHFL.IDX PT, R11, R0, 0x3, 0x1c1f ;  /* 0x007c1f00000b7f89 */ /* 0x0004a800000e0000 */
[----:B-1----:R-:W-:Y:S01]  /*9930*/  @!P3 ST.E [R14.64], R50 ;  /* 0x000000320e00b985 */ /* 0x002fe2000c101906 */
[----:B----4-:R-:W-:-:S02]  /*9940*/  IMAD R7, R18, c[0x0][0x3e4], R2 ;  /* 0x0000f90012077a24 */ /* 0x010fc400078e0202 */
[----:B------:R-:W-:Y:S01]  /*9950*/  IMAD.WIDE.U32 R2, R18, c[0x0][0x3e0], R4 ;  /* 0x0000f80012027a25 */ /* 0x000fe200078e0004 */
[C---:B------:R-:W-:Y:S02]  /*9960*/  IADD3 R5, R8.reuse, 0x40, RZ ;  /* 0x0000004008057810 */ /* 0x040fe40007ffe0ff */
[C---:B--2---:R-:W-:Y:S01]  /*9970*/  IADD3 R0, R8.reuse, 0x8, RZ ;  /* 0x0000000808007810 */ /* 0x044fe20007ffe0ff */
[----:B------:R-:W-:Y:S01]  /*9980*/  IMAD.IADD R3, R3, 0x1, R7 ;  /* 0x0000000103037824 */ /* 0x000fe200078e0207 */
[----:B------:R-:W-:Y:S02]  /*9990*/  IADD3 R8, R8, 0x48, RZ ;  /* 0x0000004808087810 */ /* 0x000fe40007ffe0ff */
[-C--:B------:R-:W-:Y:S01]  /*99a0*/  ISETP.GE.OR P2, PT, R0, R24.reuse, P0 ;  /* 0x000000180000720c */ /* 0x080fe20000746670 */
[----:B------:R-:W-:Y:S01]  /*99b0*/  IMAD.WIDE.U32 R2, R9, c[0x0][0x3d8], R2 ;  /* 0x0000f60009027a25 */ /* 0x000fe200078e0002 */
[----:B------:R-:W-:Y:S02]  /*99c0*/  SHF.R.S32.HI R4, RZ, 0x1f, R9 ;  /* 0x0000001fff047819 */ /* 0x000fe40000011409 */
[----:B------:R-:W-:-:S02]  /*99d0*/  ISETP.GE.OR P1, PT, R5, R24, P0 ;  /* 0x000000180500720c */ /* 0x000fc40000726670 */
[----:B------:R-:W-:Y:S01]  /*99e0*/  ISETP.GE.OR P0, PT, R8, R24, P0 ;  /* 0x000000180800720c */ /* 0x000fe20000706670 */
[----:B------:R-:W-:Y:S01]  /*99f0*/  IMAD R0, R4, c[0x0][0x3d8], RZ ;  /* 0x0000f60004007a24 */ /* 0x000fe200078e02ff */
[----:B------:R-:W-:-:S03]  /*9a00*/  LEA R5, R20, R19, 0x5 ;  /* 0x0000001314057211 */ /* 0x000fc600078e28ff */
[----:B------:R-:W-:Y:S02]  /*9a10*/  IMAD R4, R9, c[0x0][0x3dc], R0 ;  /* 0x0000f70009047a24 */ /* 0x000fe400078e0200 */
[----:B------:R-:W-:Y:S01]  /*9a20*/  IMAD.SHL.U32 R0, R5, 0x2, RZ ;  /* 0x0000000205007824 */ /* 0x000fe200078e00ff */
[----:B------:R-:W-:Y:S01]  /*9a30*/  @!P2 ST.E [R12.64], R51 ;  /* 0x000000330c00a985 */ /* 0x000fe2000c101906 */
[----:B------:R-:W-:-:S03]  /*9a40*/  IMAD.IADD R3, R3, 0x1, R4 ;  /* 0x0000000103037824 */ /* 0x000fc600078e0204 */
[----:B---3--:R-:W-:Y:S04]  /*9a50*/  @!P1 ST.E [R16.64], R53 ;  /* 0x0000003510009985 */ /* 0x008fe8000c101906 */
[----:B------:R1:W-:Y:S01]  /*9a60*/  @!P0 ST.E [R10.64], R54 ;  /* 0x000000360a008985 */ /* 0x0003e2000c101906 */
[----:B------:R-:W-:-:S03]  /*9a70*/  LEA R25, P0, R2, c[0x0][0x380], 0x1 ;  /* 0x0000e00002197a11 */ /* 0x000fc600078008ff */
[----:B------:R2:W3:Y:S04]  /*9a80*/  LDS.128 R36, [R0+0x880] ;  /* 0x0008800000247984 */ /* 0x0004e80000000c00 */
[----:B------:R2:W4:Y:S04]  /*9a90*/  LDS.128 R48, [R0+0x1080] ;  /* 0x0010800000307984 */ /* 0x0005280000000c00 */
[----:B------:R2:W2:Y:S04]  /*9aa0*/  LDS.128 R60, [R0+0x1880] ;  /* 0x00188000003c7984 */ /* 0x0004a80000000c00 */
[----:B------:R2:W2:Y:S04]  /*9ab0*/  LDS.128 R32, [R0+0x2880] ;  /* 0x0028800000207984 */ /* 0x0004a80000000c00 */
[----:B------:R2:W2:Y:S04]  /*9ac0*/  LDS.128 R44, [R0+0x3080] ;  /* 0x00308000002c7984 */ /* 0x0004a80000000c00 */
[----:B------:R2:W2:Y:S01]  /*9ad0*/  LDS.128 R56, [R0+0x3880] ;  /* 0x0038800000387984 */ /* 0x0004a20000000c00 */
[----:B-1----:R-:W-:-:S03]  /*9ae0*/  LEA R11, R21, R52, 0x7 ;  /* 0x00000034150b7211 */ /* 0x002fc600078e38ff */
[----:B------:R1:W1:Y:S01]  /*9af0*/  LDS.128 R28, [R0+0x4880] ;  /* 0x00488000001c7984 */ /* 0x0002620000000c00 */
[----:B------:R-:W-:Y:S02]  /*9b00*/  LEA.HI.X R10, R2, c[0x0][0x384], R3, 0x1, P0 ;  /* 0x0000e100020a7a11 */ /* 0x000fe400000f0c03 */
[----:B------:R-:W-:Y:S01]  /*9b10*/  ISETP.GE.AND P0, PT, R11, R24, PT ;  /* 0x000000180b00720c */ /* 0x000fe20003f06270 */
[----:B------:R1:W1:Y:S04]  /*9b20*/  LDS.128 R40, [R0+0x5080] ;  /* 0x0050800000287984 */ /* 0x0002680000000c00 */
[----:B------:R1:W1:Y:S04]  /*9b30*/  LDS.128 R64, [R0+0x5880] ;  /* 0x0058800000407984 */ /* 0x0002680000000c00 */
[----:B------:R1:W1:Y:S04]  /*9b40*/  SHFL.IDX PT, R2, R25, RZ, 0x1c1f ;  /* 0x001c1fff19027589 */ /* 0x00026800000e0000 */
[----:B------:R1:W1:Y:S01]  /*9b50*/  SHFL.IDX PT, R3, R10, RZ, 0x1c1f ;  /* 0x001c1fff0a037589 */ /* 0x00026200000e0000 */
[----:B------:R-:W-:Y:S05]  /*9b60*/  @P0 BRA `(.L_x_39) ;  /* 0x0000014000000947 */ /* 0x000fea0003800000 */
[----:B---3--:R-:W3:Y:S01]  /*9b70*/  LDS.128 R20, [R0+0x80] ;  /* 0x0000800000147984 */ /* 0x008ee20000000c00 */
[----:B------:R-:W-:-:S02]  /*9b80*/  IADD3 R5, R6, 0x20, RZ ;  /* 0x0000002006057810 */ /* 0x000fc40007ffe0ff */
[C---:B------:R-:W-:Y:S01]  /*9b90*/  IADD3 R7, R6.reuse, 0x40, RZ ;  /* 0x0000004006077810 */ /* 0x040fe20007ffe0ff */
[----:B------:R-:W5:Y:S01]  /*9ba0*/  LDS.128 R16, [R0+0x2080] ;  /* 0x0020800000107984 */ /* 0x000f620000000c00 */
[----:B------:R-:W-:Y:S02]  /*9bb0*/  ISETP.GE.AND P1, PT, R5, c[0x0][0x3c8], PT ;  /* 0x0000f20005007a0c */ /* 0x000fe40003f26270 */
[----:B------:R-:W-:Y:S01]  /*9bc0*/  ISETP.GE.AND P0, PT, R7, c[0x0][0x3c8], PT ;  /* 0x0000f20007007a0c */ /* 0x000fe20003f06270 */
[----:B------:R4:W2:Y:S01]  /*9bd0*/  LDS.128 R12, [R0+0x4080] ;  /* 0x00408000000c7984 */ /* 0x0008a20000000c00 */
[----:B------:R-:W-:-:S09]  /*9be0*/  ISETP.GE.AND P2, PT, R6, c[0x0][0x3c8], PT ;  /* 0x0000f20006007a0c */ /* 0x000fd20003f46270 */
[----:B------:R-:W-:-:S04]  /*9bf0*/  @!P1 SHF.R.S32.HI R4, RZ, 0x1f, R5 ;  /* 0x0000001fff049819 */ /* 0x000fc80000011405 */
[----:B------:R-:W-:Y:S01]  /*9c00*/  @!P1 LEA.HI R4, R4, R5, RZ, 0x3 ;  /* 0x0000000504049211 */ /* 0x000fe200078f18ff */
[----:B-1----:R-:W-:-:S03]  /*9c10*/  @!P2 IMAD.WIDE R8, R6, 0x2, R2 ;  /* 0x000000020608a825 */ /* 0x002fc600078e0202 */
[----:B------:R-:W-:Y:S02]  /*9c20*/  @!P1 LOP3.LUT R4, R4, 0xfffffff8, RZ, 0xc0, !PT ;  /* 0xfffffff804049812 */ /* 0x000fe400078ec0ff */
[----:B--2-4-:R-:W-:-:S03]  /*9c30*/  @!P0 SHF.R.S32.HI R0, RZ, 0x1f, R7 ;  /* 0x0000001fff008819 */ /* 0x014fc60000011407 */
[----:B------:R-:W-:Y:S01]  /*9c40*/  @!P1 IMAD.WIDE R4, R4, 0x2, R2 ;  /* 0x0000000204049825 */ /* 0x000fe200078e0202 */
[----:B------:R-:W-:-:S04]  /*9c50*/  @!P0 LEA.HI R0, R0, R7, RZ, 0x3 ;  /* 0x0000000700008211 */ /* 0x000fc800078f18ff */
[----:B------:R-:W-:Y:S01]  /*9c60*/  @!P0 LOP3.LUT R0, R0, 0xfffffff8, RZ, 0xc0, !PT ;  /* 0xfffffff800008812 */ /* 0x000fe200078ec0ff */
[----:B---3--:R1:W-:Y:S04]  /*9c70*/  @!P2 ST.E.128 [R8.64], R20 ;  /* 0x000000140800a985 */ /* 0x0083e8000c101d06 */
[----:B------:R-:W-:Y:S01]  /*9c80*/  @!P0 IMAD.WIDE R2, R0, 0x2, R2 ;  /* 0x0000000200028825 */ /* 0x000fe200078e0202 */
[----:B-----5:R1:W-:Y:S04]  /*9c90*/  @!P1 ST.E.128 [R4.64], R16 ;  /* 0x0000001004009985 */ /* 0x0203e8000c101d06 */
[----:B------:R1:W-:Y:S02]  /*9ca0*/  @!P0 ST.E.128 [R2.64], R12 ;  /* 0x0000000c02008985 */ /* 0x0003e4000c101d06 */
.L_x_39:
[----:B---3--:R-:W-:Y:S05]  /*9cb0*/  BSYNC B0 ;  /* 0x0000000000007941 */ /* 0x008fea0003800000 */
.L_x_38:
[----:B-12---:R-:W-:Y:S01]  /*9cc0*/  IADD3 R0, R11, 0x20, RZ ;  /* 0x000000200b007810 */ /* 0x006fe20007ffe0ff */
[----:B------:R1:W2:Y:S01]  /*9cd0*/  SHFL.IDX PT, R3, R10, 0x1, 0x1c1f ;  /* 0x003c1f000a037f89 */ /* 0x0002a200000e0000 */
[----:B------:R-:W-:Y:S02]  /*9ce0*/  BSSY B0, `(.L_x_40) ;  /* 0x0000015000007945 */ /* 0x000fe40003800000 */
[----:B------:R-:W-:Y:S01]  /*9cf0*/  ISETP.GE.AND P0, PT, R0, R24, PT ;  /* 0x000000180000720c */ /* 0x000fe20003f06270 */
[----:B------:R1:W3:-:S12]  /*9d00*/  SHFL.IDX PT, R2, R25, 0x1, 0x1c1f ;  /* 0x003c1f0019027f89 */ /* 0x0002d800000e0000 */
[----:B------:R-:W-:Y:S05]  /*9d10*/  @P0 BRA `(.L_x_41) ;  /* 0x0000011000000947 */ /* 0x000fea0003800000 */
[C---:B------:R-:W-:Y:S02]  /*9d20*/  IADD3 R5, R6.reuse, 0x20, RZ ;  /* 0x0000002006057810 */ /* 0x040fe40007ffe0ff */
[C---:B------:R-:W-:Y:S02]  /*9d30*/  IADD3 R7, R6.reuse, 0x40, RZ ;  /* 0x0000004006077810 */ /* 0x040fe40007ffe0ff */
        /* <DEDUP_REMOVED lines=15> */
.L_x_41:
[----:B------:R-:W-:Y:S05]  /*9e30*/  BSYNC B0 ;  /* 0x0000000000007941 */ /* 0x000fea0003800000 */
.L_x_40:
[----:B------:R-:W-:Y:S01]  /*9e40*/  IADD3 R0, R11, 0x40, RZ ;  /* 0x000000400b007810 */ /* 0x000fe20007ffe0ff */
[----:B--2---:R2:W1:Y:S01]  /*9e50*/  SHFL.IDX PT, R3, R10, 0x2, 0x1c1f ;  /* 0x005c1f000a037f89 */ /* 0x00446200000e0000 */
[----:B------:R-:W-:Y:S02]  /*9e60*/  BSSY B0, `(.L_x_42) ;  /* 0x0000015000007945 */ /* 0x000fe40003800000 */
[----:B------:R-:W-:Y:S01]  /*9e70*/  ISETP.GE.AND P0, PT, R0, R24, PT ;  /* 0x000000180000720c */ /* 0x000fe20003f06270 */
[----:B---3--:R2:W3:-:S12]  /*9e80*/  SHFL.IDX PT, R2, R25, 0x2, 0x1c1f ;  /* 0x005c1f0019027f89 */ /* 0x0084d800000e0000 */
        /* <DEDUP_REMOVED lines=18> */
.L_x_43:
[----:B------:R-:W-:Y:S05]  /*9fb0*/  BSYNC B0 ;  /* 0x0000000000007941 */ /* 0x000fea0003800000 */
.L_x_42:
[----:B------:R-:W-:Y:S01]  /*9fc0*/  IADD3 R0, R11, 0x60, RZ ;  /* 0x000000600b007810 */ /* 0x000fe20007ffe0ff */
[----:B-1----:R1:W2:Y:S03]  /*9fd0*/  SHFL.IDX PT, R3, R10, 0x3, 0x1c1f ;  /* 0x007c1f000a037f89 */ /* 0x0022a600000e0000 */
[----:B------:R-:W-:Y:S01]  /*9fe0*/  ISETP.GE.AND P0, PT, R0, R24, PT ;  /* 0x000000180000720c */ /* 0x000fe20003f06270 */
[----:B---3--:R1:W3:-:S12]  /*9ff0*/  SHFL.IDX PT, R2, R25, 0x3, 0x1c1f ;  /* 0x007c1f0019027f89 */ /* 0x0082d800000e0000 */
[----:B------:R-:W-:Y:S05]  /*a000*/  @P0 EXIT ;  /* 0x000000000000094d */ /* 0x000fea0003800000 */
[C---:B------:R-:W-:Y:S02]  /*a010*/  IADD3 R4, R6.reuse, 0x20, RZ ;  /* 0x0000002006047810 */ /* 0x040fe40007ffe0ff */
[----:B------:R-:W-:Y:S02]  /*a020*/  ISETP.GE.AND P1, PT, R6, c[0x0][0x3c8], PT ;  /* 0x0000f20006007a0c */ /* 0x000fe40003f26270 */
[----:B------:R-:W-:-:S11]  /*a030*/  ISETP.GE.AND P0, PT, R4, c[0x0][0x3c8], PT ;  /* 0x0000f20004007a0c */ /* 0x000fd60003f06270 */
[----:B--23--:R-:W-:Y:S02]  /*a040*/  @!P1 IMAD.WIDE R8, R6, 0x2, R2 ;  /* 0x0000000206089825 */ /* 0x00cfe400078e0202 */
[----:B------:R-:W-:-:S03]  /*a050*/  @!P0 SHF.R.S32.HI R0, RZ, 0x1f, R4 ;  /* 0x0000001fff008819 */ /* 0x000fc60000011404 */
[----:B------:R2:W-:Y:S01]  /*a060*/  @!P1 ST.E.128 [R8.64], R60 ;  /* 0x0000003c08009985 */ /* 0x0005e2000c101d06 */
[----:B------:R-:W-:-:S04]  /*a070*/  @!P0 LEA.HI R0, R0, R4, RZ, 0x3 ;  /* 0x0000000400008211 */ /* 0x000fc800078f18ff */
[----:B------:R-:W-:-:S05]  /*a080*/  @!P0 LOP3.LUT R0, R0, 0xfffffff8, RZ, 0xc0, !PT ;  /* 0xfffffff800008812 */ /* 0x000fca00078ec0ff */
[----:B------:R-:W-:Y:S01]  /*a090*/  @!P0 IMAD.WIDE R4, R0, 0x2, R2 ;  /* 0x0000000200048825 */ /* 0x000fe200078e0202 */
[----:B------:R-:W-:-:S04]  /*a0a0*/  IADD3 R0, R6, 0x40, RZ ;  /* 0x0000004006007810 */ /* 0x000fc80007ffe0ff */
[----:B------:R2:W-:Y:S01]  /*a0b0*/  @!P0 ST.E.128 [R4.64], R56 ;  /* 0x0000003804008985 */ /* 0x0005e2000c101d06 */
[----:B------:R-:W-:-:S13]  /*a0c0*/  ISETP.GE.AND P0, PT, R0, c[0x0][0x3c8], PT ;  /* 0x0000f20000007a0c */ /* 0x000fda0003f06270 */
[----:B------:R-:W-:Y:S05]  /*a0d0*/  @P0 EXIT ;  /* 0x000000000000094d */ /* 0x000fea0003800000 */
[----:B--2---:R-:W-:-:S04]  /*a0e0*/  SHF.R.S32.HI R4, RZ, 0x1f, R0 ;  /* 0x0000001fff047819 */ /* 0x004fc80000011400 */
[----:B------:R-:W-:-:S04]  /*a0f0*/  LEA.HI R0, R4, R0, RZ, 0x3 ;  /* 0x0000000004007211 */ /* 0x000fc800078f18ff */
[----:B------:R-:W-:-:S05]  /*a100*/  LOP3.LUT R0, R0, 0xfffffff8, RZ, 0xc0, !PT ;  /* 0xfffffff800007812 */ /* 0x000fca00078ec0ff */
[----:B------:R-:W-:-:S05]  /*a110*/  IMAD.WIDE R2, R0, 0x2, R2 ;  /* 0x0000000200027825 */ /* 0x000fca00078e0202 */
[----:B------:R-:W-:Y:S01]  /*a120*/  ST.E.128 [R2.64], R64 ;  /* 0x0000004002007985 */ /* 0x000fe2000c101d06 */
[----:B------:R-:W-:Y:S05]  /*a130*/  EXIT ;  /* 0x000000000000794d */ /* 0x000fea0003800000 */
.L_x_36:
[----:B------:R-:W2:Y:S01]  /*a140*/  LDL R8, [R1+0xc] ;  /* 0x00000c0001087983 */ /* 0x000ea20000100800 */
[----:B------:R-:W-:Y:S01]  /*a150*/  ISETP.NE.U32.AND P1, PT, RZ, c[0x0][0x508], PT ;  /* 0x00014200ff007a0c */ /* 0x000fe20003f25070 */
[----:B------:R-:W-:Y:S01]  /*a160*/  IMAD.MOV.U32 R2, RZ, RZ, 0x4 ;  /* 0x00000004ff027424 */ /* 0x000fe200078e00ff */
[----:B------:R-:W-:Y:S02]  /*a170*/  ISETP.NE.U32.AND P0, PT, RZ, c[0x0][0x500], PT ;  /* 0x00014000ff007a0c */ /* 0x000fe40003f05070 */
[----:B------:R-:W-:Y:S02]  /*a180*/  ISETP.NE.AND.EX P1, PT, RZ, c[0x0][0x50c], PT, P1 ;  /* 0x00014300ff007a0c */ /* 0x000fe40003f25310 */
[----:B------:R-:W-:Y:S01]  /*a190*/  ISETP.NE.AND.EX P0, PT, RZ, c[0x0][0x504], PT, P0 ;  /* 0x00014100ff007a0c */ /* 0x000fe20003f05300 */
[----:B------:R-:W-:Y:S02]  /*a1a0*/  IMAD.MOV.U32 R13, RZ, RZ, c[0x0][0x388] ;  /* 0x0000e200ff0d7624 */ /* 0x000fe400078e00ff */
[----:B--2---:R-:W-:-:S08]  /*a1b0*/  IMAD.WIDE R6, R8, R2, c[0x0][0x500] ;  /* 0x0001400008067625 */ /* 0x004fd000078e0202 */
[----:B------:R-:W-:Y:S02]  /*a1c0*/  @P1 IMAD.WIDE R2, R8, R2, c[0x0][0x508] ;  /* 0x0001420008021625 */ /* 0x000fe400078e0202 */
[----:B------:R-:W2:Y:S04]  /*a1d0*/  @P0 LDG.E R0, [R6.64] ;  /* 0x0000000606000981 */ /* 0x000ea8000c1e1900 */
[----:B------:R1:W5:Y:S01]  /*a1e0*/  @P1 LDG.E R13, [R2.64] ;  /* 0x00000006020d1981 */ /* 0x000362000c1e1900 */
[----:B------:R-:W-:Y:S02]  /*a1f0*/  CS2R R4, SRZ ;  /* 0x0000000000047805 */ /* 0x000fe4000001ff00 */
[--C-:B--2---:R-:W-:Y:S01]  /*a200*/  @P0 SHF.R.S32.HI R5, RZ, 0x1f, R0.reuse ;  /* 0x0000001fff050819 */ /* 0x104fe20000011400 */
[----:B------:R-:W-:Y:S01]  /*a210*/  @P0 IMAD.MOV.U32 R4, RZ, RZ, R0 ;  /* 0x000000ffff040224 */ /* 0x000fe200078e0000 */
[----:B------:R-:W-:Y:S05]  /*a220*/  @P1 BRA `(.L_x_44) ;  /* 0x0000004000001947 */ /* 0x000fea0003800000 */
[----:B-1----:R-:W-:Y:S05]  /*a230*/  @!P0 BRA `(.L_x_44) ;  /* 0x0000003000008947 */ /* 0x002fea0003800000 */
[----:B------:R1:W2:Y:S04]  /*a240*/  LDG.E R0, [R6.64] ;  /* 0x0000000606007981 */ /* 0x0002a8000c1e1900 */
[----:B-1----:R-:W2:Y:S02]  /*a250*/  LDG.E R6, [R6.64+0x4] ;  /* 0x0000040606067981 */ /* 0x002ea4000c1e1900 */
[----:B--2--5:R-:W-:-:S02]  /*a260*/  IADD3 R13, -R0, R6, RZ ;  /* 0x00000006000d7210 */ /* 0x024fc40007ffe1ff */
.L_x_44:
[----:B-1----:R-:W1:Y:S01]  /*a270*/  S2R R11, SR_TID.X ;  /* 0x00000000000b7919 */ /* 0x002e620000002100 */
[----:B------:R-:W-:Y:S01]  /*a280*/  SHF.R.S32.HI R0, RZ, 0x1f, R8 ;  /* 0x0000001fff007819 */ /* 0x000fe20000011408 */
[----:B------:R-:W-:Y:S01]  /*a290*/  BSSY B0, `(.L_x_45) ;  /* 0x0000029000007945 */ /* 0x000fe20003800000 */
[----:B------:R-:W-:Y:S01]  /*a2a0*/  SEL R9, R8, RZ, !P0 ;  /* 0x000000ff08097207 */ /* 0x000fe20004000000 */
[----:B------:R-:W2:Y:S01]  /*a2b0*/  S2R R2, SR_CTAID.Y ;  /* 0x0000000000027919 */ /* 0x000ea20000002600 */
[----:B------:R-:W-:-:S03]  /*a2c0*/  SEL R10, R0, RZ, !P0 ;  /* 0x000000ff000a7207 */ /* 0x000fc60004000000 */
[----:B------:R-:W3:Y:S01]  /*a2d0*/  S2R R12, SR_CTAID.Y ;  /* 0x00000000000c7919 */ /* 0x000ee20000002600 */
[----:B-1----:R-:W-:Y:S02]  /*a2e0*/  ISETP.GE.AND P1, PT, R11, 0x80, PT ;  /* 0x000000800b00780c */ /* 0x002fe40003f26270 */
[----:B--2---:R-:W-:-:S11]  /*a2f0*/  SHF.R.S32.HI R14, RZ, 0x1f, R2 ;  /* 0x0000001fff0e7819 */ /* 0x004fd60000011402 */
[----:B------:R-:W-:Y:S05]  /*a300*/  @P1 BRA `(.L_x_46) ;  /* 0x0000021000001947 */ /* 0x000fea0003800000 */
[----:B---3--:R-:W1:Y:S01]  /*a310*/  S2R R8, SR_CTAID.X ;  /* 0x0000000000087919 */ /* 0x008e620000002500 */
[----:B-----5:R-:W-:Y:S01]  /*a320*/  IMAD R0, R13, c[0x0][0x4e8], RZ ;  /* 0x00013a000d007a24 */ /* 0x020fe200078e02ff */
[----:B-1----:R-:W-:-:S04]  /*a330*/  LEA R8, R8, R11, 0x7 ;  /* 0x0000000b08087211 */ /* 0x002fc800078e38ff */
[----:B------:R-:W-:-:S13]  /*a340*/  ISETP.GE.AND P0, PT, R8, R0, PT ;  /* 0x000000000800720c */ /* 0x000fda0003f06270 */
[----:B------:R-:W-:Y:S05]  /*a350*/  @P0 BRA `(.L_x_46) ;  /* 0x000001c000000947 */ /* 0x000fea0003800000 */
[----:B------:R-:W-:Y:S01]  /*a360*/  MOV R0, c[0x0][0x4e8] ;  /* 0x00013a0000007a02 */ /* 0x000fe20000000f00 */
[----:B------:R-:W-:Y:S01]  /*a370*/  IMAD R6, R14, c[0x0][0x490], RZ ;  /* 0x000124000e067a24 */ /* 0x000fe200078e02ff */
[----:B------:R-:W-:Y:S01]  /*a380*/  MOV R2, R4 ;  /* 0x0000000400027202 */ /* 0x000fe20000000f00 */
[----:B------:R-:W-:Y:S01]  /*a390*/  IMAD.MOV.U32 R3, RZ, RZ, R5 ;  /* 0x000000ffff037224 */ /* 0x000fe200078e0005 */
[----:B------:R-:W-:Y:S01]  /*a3a0*/  ISETP.NE.AND P0, PT, R0, 0x1, PT ;  /* 0x000000010000780c */ /* 0x000fe20003f05270 */
[C---:B------:R-:W-:Y:S01]  /*a3b0*/  IMAD R6, R12.reuse, c[0x0][0x494], R6 ;  /* 0x000125000c067a24 */ /* 0x040fe200078e0206 */
[----:B------:R-:W-:Y:S01]  /*a3c0*/  MOV R0, R8 ;  /* 0x0000000800007202 */ /* 0x000fe20000000f00 */
[----:B------:R-:W-:-:S05]  /*a3d0*/  IMAD.WIDE.U32 R2, R12, c[0x0][0x490], R2 ;  /* 0x000124000c027a25 */ /* 0x000fca00078e0002 */
[----:B------:R-:W-:-:S05]  /*a3e0*/  IADD3 R3, R6, R3, RZ ;  /* 0x0000000306037210 */ /* 0x000fca0007ffe0ff */
[----:B------:R-:W-:-:S04]  /*a3f0*/  @P0 IMAD.HI.U32 R7, R8, c[0x0][0x4ec], RZ ;  /* 0x00013b0008070a27 */ /* 0x000fc800078e00ff */
[----:B------:R-:W-:Y:S01]  /*a400*/  IMAD.WIDE.U32 R2, R9, c[0x0][0x498], R2 ;  /* 0x0001260009027a25 */ /* 0x000fe200078e0002 */
[----:B------:R-:W-:-:S03]  /*a410*/  @P0 SHF.R.U32.HI R0, RZ, c[0x0][0x4f0], R7 ;  /* 0x00013c00ff000a19 */ /* 0x000fc60000011607 */
[----:B------:R-:W-:Y:S01]  /*a420*/  IMAD R7, R10, c[0x0][0x498], RZ ;  /* 0x000126000a077a24 */ /* 0x000fe200078e02ff */
[----:B------:R-:W-:Y:S01]  /*a430*/  IADD3 R2, P0, R0, R2, RZ ;  /* 0x0000000200027210 */ /* 0x000fe20007f1e0ff */
[----:B------:R-:W-:Y:S02]  /*a440*/  IMAD.MOV R6, RZ, RZ, -R0 ;  /* 0x000000ffff067224 */ /* 0x000fe400078e0a00 */
[----:B------:R-:W-:Y:S02]  /*a450*/  IMAD R7, R9, c[0x0][0x49c], R7 ;  /* 0x0001270009077a24 */ /* 0x000fe400078e0207 */
[----:B------:R-:W-:Y:S01]  /*a460*/  IMAD R6, R6, c[0x0][0x4e8], R8 ;  /* 0x00013a0006067a24 */ /* 0x000fe200078e0208 */
[----:B------:R-:W-:-:S04]  /*a470*/  SHF.R.S32.HI R8, RZ, 0x1f, R0 ;  /* 0x0000001fff087819 */ /* 0x000fc80000011400 */
[----:B------:R-:W-:Y:S02]  /*a480*/  SHF.R.S32.HI R0, RZ, 0x1f, R6 ;  /* 0x0000001fff007819 */ /* 0x000fe40000011406 */
[----:B------:R-:W-:-:S03]  /*a490*/  IADD3.X R3, R8, R3, R7, P0, !PT ;  /* 0x0000000308037210 */ /* 0x000fc600007fe407 */
[----:B------:R-:W-:Y:S02]  /*a4a0*/  IMAD R0, R0, c[0x0][0x488], RZ ;  /* 0x0001220000007a24 */ /* 0x000fe400078e02ff */
[----:B------:R-:W-:-:S04]  /*a4b0*/  IMAD.WIDE.U32 R2, R6, c[0x0][0x488], R2 ;  /* 0x0001220006027a25 */ /* 0x000fc800078e0002 */
[----:B------:R-:W-:Y:S01]  /*a4c0*/  IMAD R0, R6, c[0x0][0x48c], R0 ;  /* 0x0001230006007a24 */ /* 0x000fe200078e0200 */
[----:B------:R-:W-:-:S04]  /*a4d0*/  LEA R6, P0, R2, c[0x0][0x450], 0x2 ;  /* 0x0001140002067a11 */ /* 0x000fc800078010ff */
[----:B------:R-:W-:-:S04]  /*a4e0*/  IADD3 R0, R3, R0, RZ ;  /* 0x0000000003007210 */ /* 0x000fc80007ffe0ff */
[----:B------:R-:W-:Y:S02]  /*a4f0*/  LEA.HI.X R7, R2, c[0x0][0x454], R0, 0x2, P0 ;  /* 0x0001150002077a11 */ /* 0x000fe400000f1400 */
[----:B------:R-:W-:-:S05]  /*a500*/  MOV R0, 0xff800000 ;  /* 0xff80000000007802 */ /* 0x000fca0000000f00 */
[----:B------:R1:W-:Y:S02]  /*a510*/  STG.E [R6.64], R0 ;  /* 0x0000000006007986 */ /* 0x0003e4000c101906 */
.L_x_46:
[----:B---3--:R-:W-:Y:S05]  /*a520*/  BSYNC B0 ;  /* 0x0000000000007941 */ /* 0x008fea0003800000 */
.L_x_45:
[----:B------:R-:W2:Y:S01]  /*a530*/  S2R R15, SR_CTAID.X ;  /* 0x00000000000f7919 */ /* 0x000ea20000002500 */
[----:B-1----:R-:W-:Y:S01]  /*a540*/  IMAD R0, R5, c[0x0][0x3a0], RZ ;  /* 0x0000e80005007a24 */ /* 0x002fe200078e02ff */
[----:B------:R-:W-:Y:S01]  /*a550*/  SHF.R.S32.HI R5, RZ, 0x1f, R11 ;  /* 0x0000001fff057819 */ /* 0x000fe2000001140b */
[C---:B------:R-:W-:Y:S01]  /*a560*/  IMAD.WIDE.U32 R2, R4.reuse, c[0x0][0x3a0], RZ ;  /* 0x0000e80004027a25 */ /* 0x040fe200078e00ff */
[----:B------:R-:W-:Y:S01]  /*a570*/  MOV R6, c[0x0][0x4e8] ;  /* 0x00013a0000067a02 */ /* 0x000fe20000000f00 */
[----:B------:R-:W-:Y:S01]  /*a580*/  BSSY B0, `(.L_x_47) ;  /* 0x000003b000007945 */ /* 0x000fe20003800000 */
[----:B------:R-:W-:Y:S01]  /*a590*/  LEA.HI R5, R5, R11, RZ, 0x2 ;  /* 0x0000000b05057211 */ /* 0x000fe200078f10ff */
[----:B------:R-:W-:Y:S01]  /*a5a0*/  IMAD R0, R4, c[0x0][0x3a4], R0 ;  /* 0x0000e90004007a24 */ /* 0x000fe200078e0200 */
[----:B------:R-:W-:Y:S01]  /*a5b0*/  ISETP.NE.AND P0, PT, R6, 0x1, PT ;  /* 0x000000010600780c */ /* 0x000fe20003f05270 */
[----:B------:R-:W-:Y:S01]  /*a5c0*/  IMAD R6, R10, c[0x0][0x3f0], RZ ;  /* 0x0000fc000a067a24 */ /* 0x000fe200078e02ff */
[----:B------:R-:W-:Y:S01]  /*a5d0*/  LOP3.LUT R4, R5, 0xfffffffc, RZ, 0xc0, !PT ;  /* 0xfffffffc05047812 */ /* 0x000fe200078ec0ff */
[----:B-----5:R-:W-:Y:S01]  /*a5e0*/  IMAD R13, R13, c[0x0][0x4e8], RZ ;  /* 0x00013a000d0d7a24 */ /* 0x020fe200078e02ff */
[----:B------:R-:W-:Y:S01]  /*a5f0*/  IADD3 R3, R3, R0, RZ ;  /* 0x0000000003037210 */ /* 0x000fe20007ffe0ff */
[----:B------:R-:W-:-:S02]  /*a600*/  IMAD R0, R14, c[0x0][0x3e8], RZ ;  /* 0x0000fa000e007a24 */ /* 0x000fc400078e02ff */
[----:B------:R-:W-:Y:S01]  /*a610*/  IMAD.IADD R8, R11, 0x1, -R4 ;  /* 0x000000010b087824 */ /* 0x000fe200078e0a04 */
[----:B------:R-:W-:Y:S01]  /*a620*/  SHF.R.S32.HI R11, RZ, 0x2, R5 ;  /* 0x00000002ff0b7819 */ /* 0x000fe20000011405 */
[C---:B------:R-:W-:Y:S02]  /*a630*/  IMAD R0, R12.reuse, c[0x0][0x3ec], R0 ;  /* 0x0000fb000c007a24 */ /* 0x040fe400078e0200 */
[----:B------:R-:W-:Y:S01]  /*a640*/  IMAD.WIDE.U32 R2, R12, c[0x0][0x3e8], R2 ;  /* 0x0000fa000c027a25 */ /* 0x000fe200078e0002 */
[----:B------:R-:W-:-:S03]  /*a650*/  LEA R4, R8, R11, 0x5 ;  /* 0x0000000b08047211 */ /* 0x000fc600078e28ff */
[----:B------:R-:W-:Y:S01]  /*a660*/  IMAD R7, R9, c[0x0][0x3f4], R6 ;  /* 0x0000fd0009077a24 */ /* 0x000fe200078e0206 */
[----:B------:R-:W-:Y:S01]  /*a670*/  IADD3 R3, R0, R3, RZ ;  /* 0x0000000300037210 */ /* 0x000fe20007ffe0ff */
[C---:B--2---:R-:W-:Y:S01]  /*a680*/  IMAD R4, R15.reuse, 0x80, R4 ;  /* 0x000000800f047824 */ /* 0x044fe200078e0204 */
[----:B------:R-:W-:-:S03]  /*a690*/  LEA R11, R15, R11, 0x7 ;  /* 0x0000000b0f0b7211 */ /* 0x000fc600078e38ff */
[----:B------:R-:W-:Y:S01]  /*a6a0*/  @P0 IMAD.HI.U32 R5, R4, c[0x0][0x4ec], RZ ;  /* 0x00013b0004050a27 */ /* 0x000fe200078e00ff */
[----:B------:R-:W-:-:S03]  /*a6b0*/  MOV R0, R4 ;  /* 0x0000000400007202 */ /* 0x000fc60000000f00 */
[----:B------:R-:W-:Y:S01]  /*a6c0*/  IMAD.WIDE.U32 R2, R9, c[0x0][0x3f0], R2 ;  /* 0x0000fc0009027a25 */ /* 0x000fe200078e0002 */
[----:B------:R-:W-:-:S04]  /*a6d0*/  @P0 SHF.R.U32.HI R0, RZ, c[0x0][0x4f0], R5 ;  /* 0x00013c00ff000a19 */ /* 0x000fc80000011605 */
[--C-:B------:R-:W-:Y:S01]  /*a6e0*/  SHF.R.S32.HI R6, RZ, 0x1f, R0.reuse ;  /* 0x0000001fff067819 */ /* 0x100fe20000011400 */
[----:B------:R-:W-:Y:S01]  /*a6f0*/  IMAD.MOV R5, RZ, RZ, -R0 ;  /* 0x000000ffff057224 */ /* 0x000fe200078e0a00 */
[----:B------:R-:W-:-:S03]  /*a700*/  IADD3 R3, R3, R7, RZ ;  /* 0x0000000703037210 */ /* 0x000fc60007ffe0ff */
[----:B------:R-:W-:Y:S02]  /*a710*/  IMAD R6, R6, c[0x0][0x3e0], RZ ;  /* 0x0000f80006067a24 */ /* 0x000fe400078e02ff */
[----:B------:R-:W-:Y:S02]  /*a720*/  IMAD R5, R5, c[0x0][0x4e8], R4 ;  /* 0x00013a0005057a24 */ /* 0x000fe400078e0204 */
[----:B------:R-:W-:-:S03]  /*a730*/  IMAD.WIDE.U32 R2, R0, c[0x0][0x3e0], R2 ;  /* 0x0000f80000027a25 */ /* 0x000fc600078e0002 */
[----:B------:R-:W-:Y:S01]  /*a740*/  SHF.R.S32.HI R4, RZ, 0x1f, R5 ;  /* 0x0000001fff047819 */ /* 0x000fe20000011405 */
[----:B------:R-:W-:-:S05]  /*a750*/  IMAD R0, R0, c[0x0][0x3e4], R6 ;  /* 0x0000f90000007a24 */ /* 0x000fca00078e0206 */
[----:B------:R-:W-:Y:S01]  /*a760*/  IADD3 R3, R3, R0, RZ ;  /* 0x0000000003037210 */ /* 0x000fe20007ffe0ff */
[----:B------:R-:W-:-:S04]  /*a770*/  IMAD R0, R4, c[0x0][0x3d8], RZ ;  /* 0x0000f60004007a24 */ /* 0x000fc800078e02ff */
[C---:B------:R-:W-:Y:S02]  /*a780*/  IMAD R0, R5.reuse, c[0x0][0x3dc], R0 ;  /* 0x0000f70005007a24 */ /* 0x040fe400078e0200 */
[----:B------:R-:W-:-:S04]  /*a790*/  IMAD.WIDE.U32 R2, R5, c[0x0][0x3d8], R2 ;  /* 0x0000f60005027a25 */ /* 0x000fc800078e0002 */
[----:B------:R-:W-:Y:S01]  /*a7a0*/  IMAD.IADD R0, R3, 0x1, R0 ;  /* 0x0000000103007824 */ /* 0x000fe200078e0200 */
[----:B------:R-:W-:-:S04]  /*a7b0*/  LEA R14, P0, R2, c[0x0][0x380], 0x1 ;  /* 0x0000e000020e7a11 */ /* 0x000fc800078008ff */
[----:B------:R-:W-:Y:S02]  /*a7c0*/  LEA.HI.X R12, R2, c[0x0][0x384], R0, 0x1, P0 ;  /* 0x0000e100020c7a11 */ /* 0x000fe400000f0c00 */
[----:B------:R-:W-:Y:S01]  /*a7d0*/  ISETP.GE.AND P0, PT, R11, R13, PT ;  /* 0x0000000d0b00720c */ /* 0x000fe20003f06270 */
[----:B------:R1:W2:Y:S01]  /*a7e0*/  SHFL.IDX PT, R2, R14, RZ, 0x1c1f ;  /* 0x001c1fff0e027589 */ /* 0x0002a200000e0000 */
[----:B------:R-:W-:-:S03]  /*a7f0*/  SHF.L.U32 R0, R8, 0x3, RZ ;  /* 0x0000000308007819 */ /* 0x000fc600000006ff */
[----:B------:R1:W3:Y:S01]  /*a800*/  SHFL.IDX PT, R3, R12, RZ, 0x1c1f ;  /* 0x001c1fff0c037589 */ /* 0x0002e200000e0000 */
[C---:B------:R-:W-:Y:S02]  /*a810*/  IADD3 R9, R0.reuse, 0x20, RZ ;  /* 0x0000002000097810 */ /* 0x040fe40007ffe0ff */
[----:B------:R-:W-:-:S05]  /*a820*/  IADD3 R10, R0, 0x40, RZ ;  /* 0x00000040000a7810 */ /* 0x000fca0007ffe0ff */
        /* <DEDUP_REMOVED lines=11> */
[----:B------:R2:W-:Y:S02]  /*a8e0*/  @!P2 ST.E.128 [R6.64], RZ ;  /* 0x000000ff0600a985 */ /* 0x0005e4000c101d06 */
[----:B------:R-:W-:-:S04]  /*a8f0*/  @!P1 IMAD.WIDE R4, R5, 0x2, R2 ;  /* 0x0000000205049825 */ /* 0x000fc800078e0202 */
[----:B------:R-:W-:Y:S01]  /*a900*/  @!P0 IMAD.WIDE R2, R8, 0x2, R2 ;  /* 0x0000000208028825 */ /* 0x000fe200078e0202 */
[----:B------:R2:W-:Y:S04]  /*a910*/  @!P1 ST.E.128 [R4.64], RZ ;  /* 0x000000ff04009985 */ /* 0x0005e8000c101d06 */
[----:B------:R2:W-:Y:S02]  /*a920*/  @!P0 ST.E.128 [R2.64], RZ ;  /* 0x000000ff02008985 */ /* 0x0005e4000c101d06 */
.L_x_48:
[----:B------:R-:W-:Y:S05]  /*a930*/  BSYNC B0 ;  /* 0x0000000000007941 */ /* 0x000fea0003800000 */
.L_x_47:
[----:B--2---:R-:W-:Y:S01]  /*a940*/  IADD3 R4, R11, 0x20, RZ ;  /* 0x000000200b047810 */ /* 0x004fe20007ffe0ff */
[----:B---3--:R2:W3:Y:S01]  /*a950*/  SHFL.IDX PT, R3, R12, 0x1, 0x1c1f ;  /* 0x003c1f000c037f89 */ /* 0x0084e200000e0000 */
[----:B------:R-:W-:Y:S02]  /*a960*/  BSSY B0, `(.L_x_49) ;  /* 0x0000013000007945 */ /* 0x000fe40003800000 */
[----:B------:R-:W-:Y:S01]  /*a970*/  ISETP.GE.AND P0, PT, R4, R13, PT ;  /* 0x0000000d0400720c */ /* 0x000fe20003f06270 */
[----:B------:R2:W4:-:S12]  /*a980*/  SHFL.IDX PT, R2, R14, 0x1, 0x1c1f ;  /* 0x003c1f000e027f89 */ /* 0x00051800000e0000 */
[----:B------:R-:W-:Y:S05]  /*a990*/  @P0 BRA `(.L_x_50) ;  /* 0x000000f000000947 */ /* 0x000fea0003800000 */
[----:B------:R-:W-:Y:S02]  /*a9a0*/  ISETP.GE.AND P1, PT, R9, c[0x0][0x3c8], PT ;  /* 0x0000f20009007a0c */ /* 0x000fe40003f26270 */
[----:B------:R-:W-:Y:S02]  /*a9b0*/  ISETP.GE.AND P0, PT, R10, c[0x0][0x3c8], PT ;  /* 0x0000f2000a007a0c */ /* 0x000fe40003f06270 */
[----:B------:R-:W-:-:S09]  /*a9c0*/  ISETP.GE.AND P2, PT, R0, c[0x0][0x3c8], PT ;  /* 0x0000f20000007a0c */ /* 0x000fd20003f46270 */
[----:B------:R-:W-:Y:S02]  /*a9d0*/  @!P1 SHF.R.S32.HI R5, RZ, 0x1f, R9 ;  /* 0x0000001fff059819 */ /* 0x000fe40000011409 */
[----:B------:R-:W-:Y:S02]  /*a9e0*/  @!P0 SHF.R.S32.HI R4, RZ, 0x1f, R10 ;  /* 0x0000001fff048819 */ /* 0x000fe4000001140a */
[----:B------:R-:W-:Y:S01]  /*a9f0*/  @!P1 LEA.HI R5, R5, R9, RZ, 0x3 ;  /* 0x0000000905059211 */ /* 0x000fe200078f18ff */
[--C-:B---34-:R-:W-:Y:S01]  /*aa00*/  @!P2 IMAD.WIDE R6, R0, 0x2, R2.reuse ;  /* 0x000000020006a825 */ /* 0x118fe200078e0202 */
        /* <DEDUP_REMOVED lines=8> */
.L_x_50:
[----:B------:R-:W-:Y:S05]  /*aa90*/  BSYNC B0 ;  /* 0x0000000000007941 */ /* 0x000fea0003800000 */
.L_x_49:
[----:B---3--:R-:W-:Y:S01]  /*aaa0*/  IADD3 R4, R11, 0x40, RZ ;  /* 0x000000400b047810 */ /* 0x008fe20007ffe0ff */
[----:B------:R3:W1:Y:S01]  /*aab0*/  SHFL.IDX PT, R3, R12, 0x2, 0x1c1f ;  /* 0x005c1f000c037f89 */ /* 0x00066200000e0000 */
[----:B------:R-:W-:Y:S02]  /*aac0*/  BSSY B0, `(.L_x_51) ;  /* 0x0000013000007945 */ /* 0x000fe40003800000 */
[----:B------:R-:W-:Y:S01]  /*aad0*/  ISETP.GE.AND P0, PT, R4, R13, PT ;  /* 0x0000000d0400720c */ /* 0x000fe20003f06270 */
[----:B----4-:R3:W4:-:S12]  /*aae0*/  SHFL.IDX PT, R2, R14, 0x2, 0x1c1f ;  /* 0x005c1f000e027f89 */ /* 0x01071800000e0000 */
[----:B------:R-:W-:Y:S05]  /*aaf0*/  @P0 BRA `(.L_x_52) ;  /* 0x000000f000000947 */ /* 0x000fea0003800000 */
[----:B------:R-:W-:Y:S02]  /*ab00*/  ISETP.GE.AND P1, PT, R9, c[0x0][0x3c8], PT ;  /* 0x0000f20009007a0c */ /* 0x000fe40003f26270 */
[----:B------:R-:W-:Y:S02]  /*ab10*/  ISETP.GE.AND P0, PT, R10, c[0x0][0x3c8], PT ;  /* 0x0000f2000a007a0c */ /* 0x000fe40003f06270 */
[----:B------:R-:W-:-:S09]  /*ab20*/  ISETP.GE.AND P2, PT, R0, c[0x0][0x3c8], PT ;  /* 0x0000f20000007a0c */ /* 0x000fd20003f46270 */
[----:B------:R-:W-:Y:S02]  /*ab30*/  @!P1 SHF.R.S32.HI R5, RZ, 0x1f, R9 ;  /* 0x0000001fff059819 */ /* 0x000fe40000011409 */
[----:B------:R-:W-:Y:S02]  /*ab40*/  @!P0 SHF.R.S32.HI R4, RZ, 0x1f, R10 ;  /* 0x0000001fff048819 */ /* 0x000fe4000001140a */
[----:B------:R-:W-:Y:S01]  /*ab50*/  @!P1 LEA.HI R5, R5, R9, RZ, 0x3 ;  /* 0x0000000905059211 */ /* 0x000fe200078f18ff */
[--C-:B-1--4-:R-:W-:Y:S01]  /*ab60*/  @!P2 IMAD.WIDE R6, R0, 0x2, R2.reuse ;  /* 0x000000020006a825 */ /* 0x112fe200078e0202 */
        /* <DEDUP_REMOVED lines=8> */
.L_x_52:
[----:B------:R-:W-:Y:S05]  /*abf0*/  BSYNC B0 ;  /* 0x0000000000007941 */ /* 0x000fea0003800000 */
.L_x_51:
[----:B-1----:R-:W-:Y:S01]  /*ac00*/  IADD3 R4, R11, 0x60, RZ ;  /* 0x000000600b047810 */ /* 0x002fe20007ffe0ff */
[----:B------:R1:W2:Y:S03]  /*ac10*/  SHFL.IDX PT, R3, R12, 0x3, 0x1c1f ;  /* 0x007c1f000c037f89 */ /* 0x0002a600000e0000 */
[----:B------:R-:W-:Y:S01]  /*ac20*/  ISETP.GE.AND P0, PT, R4, R13, PT ;  /* 0x0000000d0400720c */ /* 0x000fe20003f06270 */
[----:B----4-:R1:W4:-:S12]  /*ac30*/  SHFL.IDX PT, R2, R14, 0x3, 0x1c1f ;  /* 0x007c1f000e027f89 */ /* 0x01031800000e0000 */
[----:B------:R-:W-:Y:S05]  /*ac40*/  @P0 EXIT ;  /* 0x000000000000094d */ /* 0x000fea0003800000 */
[----:B------:R-:W-:Y:S02]  /*ac50*/  ISETP.GE.AND P0, PT, R9, c[0x0][0x3c8], PT ;  /* 0x0000f20009007a0c */ /* 0x000fe40003f06270 */
[----:B------:R-:W-:-:S11]  /*ac60*/  ISETP.GE.AND P1, PT, R0, c[0x0][0x3c8], PT ;  /* 0x0000f20000007a0c */ /* 0x000fd60003f26270 */
[----:B------:R-:W-:Y:S02]  /*ac70*/  @!P0 SHF.R.S32.HI R4, RZ, 0x1f, R9 ;  /* 0x0000001fff048819 */ /* 0x000fe40000011409 */
[----:B--2-4-:R-:W-:Y:S02]  /*ac80*/  @!P1 IMAD.WIDE R6, R0, 0x2, R2 ;  /* 0x0000000200069825 */ /* 0x014fe400078e0202 */
[----:B------:R-:W-:-:S03]  /*ac90*/  @!P0 LEA.HI R4, R4, R9, RZ, 0x3 ;  /* 0x0000000904048211 */ /* 0x000fc600078f18ff */
[----:B------:R2:W-:Y:S01]  /*aca0*/  @!P1 ST.E.128 [R6.64], RZ ;  /* 0x000000ff06009985 */ /* 0x0005e2000c101d06 */
[----:B------:R-:W-:-:S05]  /*acb0*/  @!P0 LOP3.LUT R4, R4, 0xfffffff8, RZ, 0xc0, !PT ;  /* 0xfffffff804048812 */ /* 0x000fca00078ec0ff */
[----:B------:R-:W-:-:S05]  /*acc0*/  @!P0 IMAD.WIDE R4, R4, 0x2, R2 ;  /* 0x0000000204048825 */ /* 0x000fca00078e0202 */
[----:B------:R2:W-:Y:S01]  /*acd0*/  @!P0 ST.E.128 [R4.64], RZ ;  /* 0x000000ff04008985 */ /* 0x0005e2000c101d06 */
[----:B------:R-:W-:-:S13]  /*ace0*/  ISETP.GE.AND P0, PT, R10, c[0x0][0x3c8], PT ;  /* 0x0000f2000a007a0c */ /* 0x000fda0003f06270 */
[----:B------:R-:W-:Y:S05]  /*acf0*/  @P0 EXIT ;  /* 0x000000000000094d */ /* 0x000fea0003800000 */
[----:B------:R-:W-:-:S04]  /*ad00*/  SHF.R.S32.HI R0, RZ, 0x1f, R10 ;  /* 0x0000001fff007819 */ /* 0x000fc8000001140a */
[----:B------:R-:W-:-:S04]  /*ad10*/  LEA.HI R0, R0, R10, RZ, 0x3 ;  /* 0x0000000a00007211 */ /* 0x000fc800078f18ff */
[----:B------:R-:W-:-:S05]  /*ad20*/  LOP3.LUT R0, R0, 0xfffffff8, RZ, 0xc0, !PT ;  /* 0xfffffff800007812 */ /* 0x000fca00078ec0ff */
[----:B------:R-:W-:-:S05]  /*ad30*/  IMAD.WIDE R2, R0, 0x2, R2 ;  /* 0x0000000200027825 */ /* 0x000fca00078e0202 */
[----:B------:R-:W-:Y:S01]  /*ad40*/  ST.E.128 [R2.64], RZ ;  /* 0x000000ff02007985 */ /* 0x000fe2000c101d06 */
[----:B------:R-:W-:Y:S05]  /*ad50*/  EXIT ;  /* 0x000000000000794d */ /* 0x000fea0003800000 */
.L_x_53:
        /* <DEDUP_REMOVED lines=10> */
.L_x_856:


//--------------------- .text._ZN7cutlass13device_kernelIN5flash19enable_sm80_to_sm89INS1_16FlashAttnFwdSm80INS1_25CollectiveMainloopFwdSm80ILi4ELi1ELb0EN4cute5tupleIJNS5_1CILi128EEENS7_ILi64EEENS7_ILi96EEEEEELi96ENS_10bfloat16_tEfNS_4arch4Sm80ELb0ELb0ELb0ELb1ELb1ELb1ELb1ELb0EEENS1_21CollectiveEpilogueFwdINS6_IJS8_SA_S9_EEENS6_IJNS7_ILi1EEESI_SI_EEESC_SE_Li128ELb1ELb1ELb0ELb0EEENS1_19SingleTileSchedulerILb1ELb0ELb1ELi128EEEEEEEEEvNT_6ParamsE --------------------------
	.section	.text._ZN7cutlass13device_kernelIN5flash19enable_sm80_to_sm89INS1_16FlashAttnFwdSm80INS1_25CollectiveMainloopFwdSm80ILi4ELi1ELb0EN4cute5tupleIJNS5_1CILi128EEENS7_ILi64EEENS7_ILi96EEEEEELi96ENS_10bfloat16_tEfNS_4arch4Sm80ELb0ELb0ELb0ELb1ELb1ELb1ELb1ELb0EEENS1_21CollectiveEpilogueFwdINS6_IJS8_SA_S9_EEENS6_IJNS7_ILi1EEESI_SI_EEESC_SE_Li128ELb1ELb1ELb0ELb0EEENS1_19SingleTileSchedulerILb1ELb0ELb1ELi128EEEEEEEEEvNT_6ParamsE,"ax",@progbits
	.sectioninfo	@"SHI_REGISTERS=255"
	.align	128
.text._ZN7cutlass13device_kernelIN5flash19enable_sm80_to_sm89INS1_16FlashAttnFwdSm80INS1_25CollectiveMainloopFwdSm80ILi4ELi1ELb0EN4cute5tupleIJNS5_1CILi128EEENS7_ILi64EEENS7_ILi96EEEEEELi96ENS_10bfloat16_tEfNS_4arch4Sm80ELb0ELb0ELb0ELb1ELb1ELb1ELb1ELb0EEENS1_21CollectiveEpilogueFwdINS6_IJS8_SA_S9_EEENS6_IJNS7_ILi1EEESI_SI_EEESC_SE_Li128ELb1ELb1ELb0ELb0EEENS1_19SingleTileSchedulerILb1ELb0ELb1ELi128EEEEEEEEEvNT_6ParamsE:
        .type           _ZN7cutlass13device_kernelIN5flash19enable_sm80_to_sm89INS1_16FlashAttnFwdSm80INS1_25CollectiveMainloopFwdSm80ILi4ELi1ELb0EN4cute5tupleIJNS5_1CILi128EEENS7_ILi64EEENS7_ILi96EEEEEELi96ENS_10bfloat16_tEfNS_4arch4Sm80ELb0ELb0ELb0ELb1ELb1ELb1ELb1ELb0EEENS1_21CollectiveEpilogueFwdINS6_IJS8_SA_S9_EEENS6_IJNS7_ILi1EEESI_SI_EEESC_SE_Li128ELb1ELb1ELb0ELb0EEENS1_19SingleTileSchedulerILb1ELb0ELb1ELi128EEEEEEEEEvNT_6ParamsE,@function
        .size           _ZN7cutlass13device_kernelIN5flash19enable_sm80_to_sm89INS1_16FlashAttnFwdSm80INS1_25CollectiveMainloopFwdSm80ILi4ELi1ELb0EN4cute5tupleIJNS5_1CILi128EEENS7_ILi64EEENS7_ILi96EEEEEELi96ENS_10bfloat16_tEfNS_4arch4Sm80ELb0ELb0ELb0ELb1ELb1ELb1ELb1ELb0EEENS1_21CollectiveEpilogueFwdINS6_IJS8_SA_S9_EEENS6_IJNS7_ILi1EEESI_SI_EEESC_SE_Li128ELb1ELb1ELb0ELb0EEENS1_19SingleTileSchedulerILb1ELb0ELb1ELi128EEEEEEEEEvNT_6ParamsE,(.L_x_857 - _ZN7cutlass13device_kernelIN5flash19enable_sm80_to_sm89INS1_16FlashAttnFwdSm80INS1_25CollectiveMainloopFwdSm80ILi4ELi1ELb0EN4cute5tupleIJNS5_1CILi128EEENS7_ILi64EEENS7_ILi96EEEEEELi96ENS_10bfloat16_tEfNS_4arch4Sm80ELb0ELb0ELb0ELb1ELb1ELb1ELb1ELb0EEENS1_21CollectiveEpilogueFwdINS6_IJS8_SA_S9_EEENS6_IJNS7_ILi1EEESI_SI_EEESC_SE_Li128ELb1ELb1ELb0ELb0EEENS1_19SingleTileSchedulerILb1ELb0ELb1ELi128EEEEEEEEEvNT_6ParamsE)
        .other          _ZN7cutlass13device_kernelIN5flash19enable_sm80_to_sm89INS1_16FlashAttnFwdSm80INS1_25CollectiveMainloopFwdSm80ILi4ELi1ELb0EN4cute5tupleIJNS5_1CILi128EEENS7_ILi64EEENS7_ILi96EEEEEELi96ENS_10bfloat16_tEfNS_4arch4Sm80ELb0ELb0ELb0ELb1ELb1ELb1ELb1ELb0EEENS1_21CollectiveEpilogueFwdINS6_IJS8_SA_S9_EEENS6_IJNS7_ILi1EEESI_SI_EEESC_SE_Li128ELb1ELb1ELb0ELb0EEENS1_19SingleTileSchedulerILb1ELb0ELb1ELi128EEEEEEEEEvNT_6ParamsE,@"STO_CUDA_ENTRY STV_DEFAULT"
_ZN7cutlass13device_kernelIN5flash19enable_sm80_to_sm89INS1_16FlashAttnFwdSm80INS1_25CollectiveMainloopFwdSm80ILi4ELi1ELb0EN4cute5tupleIJNS5_1CILi128EEENS7_ILi64EEENS7_ILi96EEEEEELi96ENS_10bfloat16_tEfNS_4arch4Sm80ELb0ELb0ELb0ELb1ELb1ELb1ELb1ELb0EEENS1_21CollectiveEpilogueFwdINS6_IJS8_SA_S9_EEENS6_IJNS7_ILi1EEESI_SI_EEESC_SE_Li128ELb1ELb1ELb0ELb0EEENS1_19SingleTileSchedulerILb1ELb0ELb1ELi128EEEEEEEEEvNT_6ParamsE:
        /* <DEDUP_REMOVED lines=17> */
.L_x_55:
        /* <DEDUP_REMOVED lines=8> */
.L_x_57:
[----:B------:R-:W-:-:S05]  /*0190*/  MOV R0, c[0x0][0x54c] ;  /* 0x0001530000007a02 */ /* 0x000fca0000000f00 */
.L_x_56:
[----:B-----5:R-:W-:Y:S01]  /*01a0*/  IMAD R0, R0, c[0x0][0x548], RZ ;  /* 0x0001520000007a24 */ /* 0x020fe200078e02ff */
[----:B-1----:R-:W-:-:S04]  /*01b0*/  SHF.L.U32 R2, R174, 0x7, RZ ;  /* 0x00000007ae027819 */ /* 0x002fc800000006ff */
[----:B------:R-:W-:-:S04]  /*01c0*/  ISETP.GE.AND P0, PT, R2, R0, PT ;  /* 0x000000000200720c */ /* 0x000fc80003f06270 */
[----:B------:R-:W-:Y:S01]  /*01d0*/  SEL R251, R5, 0xffffffff, !P0 ;  /* 0xffffffff05fb7807 */ /* 0x000fe20004000000 */
[----:B------:R-:W-:Y:S05]  /*01e0*/  BRA `(.L_x_58) ;  /* 0x0000012000007947 */ /* 0x000fea0003800000 */
.L_x_54:
[----:B---3--:R-:W-:-:S04]  /*01f0*/  ISETP.NE.U32.AND P0, PT, RZ, c[0x0][0x568], PT ;  /* 0x00015a00ff007a0c */ /* 0x008fc80003f05070 */
[----:B------:R-:W-:-:S13]  /*0200*/  ISETP.NE.AND.EX P0, PT, RZ, c[0x0][0x56c], PT, P0 ;  /* 0x00015b00ff007a0c */ /* 0x000fda0003f05300 */
[----:B------:R-:W-:Y:S05]  /*0210*/  @!P0 BRA `(.L_x_59) ;  /* 0x0000002000008947 */ /* 0x000fea0003800000 */
[----:B------:R1:W5:Y:S01]  /*0220*/  LDG.E R0, [R2.64] ;  /* 0x0000000602007981 */ /* 0x000362000c1e1900 */
[----:B------:R-:W-:Y:S05]  /*0230*/  BRA `(.L_x_60) ;  /* 0x0000009000007947 */ /* 0x000fea0003800000 */
.L_x_59:
        /* <DEDUP_REMOVED lines=8> */
.L_x_61:
[----:B------:R-:W-:-:S05]  /*02c0*/  MOV R0, c[0x0][0x54c] ;  /* 0x0001530000007a02 */ /* 0x000fca0000000f00 */
.L_x_60:
[----:B-----5:R-:W-:Y:S01]  /*02d0*/  IMAD R0, R0, c[0x0][0x548], RZ ;  /* 0x0001520000007a24 */ /* 0x020fe200078e02ff */
[----:B-1----:R-:W-:-:S04]  /*02e0*/  SHF.L.U32 R2, R174, 0x7, RZ ;  /* 0x00000007ae027819 */ /* 0x002fc800000006ff */
[----:B------:R-:W-:-:S04]  /*02f0*/  ISETP.GE.AND P0, PT, R2, R0, PT ;  /* 0x000000000200720c */ /* 0x000fc80003f06270 */
[----:B------:R-:W-:-:S04]  /*0300*/  SEL R251, R5, 0xffffffff, !P0 ;  /* 0xffffffff05fb7807 */ /* 0x000fc80004000000 */
.L_x_58:
[----:B------:R-:W-:-:S13]  /*0310*/  ISETP.GE.AND P0, PT, R251, RZ, PT ;  /* 0x000000fffb00720c */ /* 0x000fda0003f06270 */
[----:B------:R-:W-:Y:S05]  /*0320*/  @!P0 EXIT ;  /* 0x000000000000894d */ /* 0x000fea0003800000 */
[----:B------:R-:W-:Y:S01]  /*0330*/  ISETP.NE.U32.AND P0, PT, RZ, c[0x0][0x370], PT ;  /* 0x0000dc00ff007a0c */ /* 0x000fe20003f05070 */
[----:B------:R-:W-:Y:S01]  /*0340*/  CS2R R14, SRZ ;  /* 0x00000000000e7805 */ /* 0x000fe2000001ff00 */
[----:B------:R-:W-:Y:S01]  /*0350*/  ISETP.NE.U32.AND P1, PT, RZ, c[0x0][0x360], PT ;  /* 0x0000d800ff007a0c */ /* 0x000fe20003f25070 */
[----:B------:R-:W-:Y:S01]  /*0360*/  IMAD.MOV.U32 R157, RZ, RZ, RZ ;  /* 0x000000ffff9d7224 */ /* 0x000fe200078e00ff */
[----:B------:R-:W-:Y:S01]  /*0370*/  ISETP.NE.AND.EX P2, PT, RZ, c[0x0][0x374], PT, P0 ;  /* 0x0000dd00ff007a0c */ /* 0x000fe20003f45300 */
[----:B------:R-:W-:Y:S01]  /*0380*/  IMAD.MOV.U32 R12, RZ, RZ, RZ ;  /* 0x000000ffff0c7224 */ /* 0x000fe200078e00ff */
[----:B------:R-:W-:Y:S01]  /*0390*/  ISETP.NE.AND.EX P0, PT, RZ, c[0x0][0x364], PT, P1 ;  /* 0x0000d900ff007a0c */ /* 0x000fe20003f05310 */
[CC--:B------:R-:W-:Y:S01]  /*03a0*/  IMAD.WIDE R6, R251.reuse, R13.reuse, c[0x0][0x348] ;  /* 0x0000d200fb067625 */ /* 0x0c0fe200078e020d */
[----:B------:R-:W-:Y:S02]  /*03b0*/  ISETP.NE.U32.AND P1, PT, RZ, c[0x0][0x348], PT ;  /* 0x0000d200ff007a0c */ /* 0x000fe40003f25070 */
[----:B------:R-:W-:Y:S01]  /*03c0*/  ISETP.NE.U32.AND P3, PT, RZ, c[0x0][0x350], PT ;  /* 0x0000d400ff007a0c */ /* 0x000fe20003f65070 */
[----:B------:R-:W-:Y:S01]  /*03d0*/  IMAD.WIDE R4, R251, R13, c[0x0][0x350] ;  /* 0x0000d400fb047625 */ /* 0x000fe200078e020d */
[----:B------:R-:W-:-:S02]  /*03e0*/  ISETP.NE.U32.AND P4, PT, RZ, c[0x0][0x358], PT ;  /* 0x0000d600ff007a0c */ /* 0x000fc40003f85070 */
[----:B------:R-:W-:Y:S01]  /*03f0*/  ISETP.NE.AND.EX P1, PT, RZ, c[0x0][0x34c], PT, P1 ;  /* 0x0000d300ff007a0c */ /* 0x000fe20003f25310 */
[CC--:B------:R-:W-:Y:S01]  /*0400*/  IMAD.WIDE R2, R251.reuse, R13.reuse, c[0x0][0x358] ;  /* 0x0000d600fb027625 */ /* 0x0c0fe200078e020d */
[----:B------:R-:W-:Y:S02]  /*0410*/  ISETP.NE.AND.EX P3, PT, RZ, c[0x0][0x354], PT, P3 ;  /* 0x0000d500ff007a0c */ /* 0x000fe40003f65330 */
[----:B------:R-:W-:Y:S01]  /*0420*/  ISETP.NE.AND.EX P4, PT, RZ, c[0x0][0x35c], PT, P4 ;  /* 0x0000d700ff007a0c */ /* 0x000fe20003f85340 */
[----:B------:R-:W-:Y:S01]  /*0430*/  @P2 IMAD.WIDE R10, R251, R13, c[0x0][0x370] ;  /* 0x0000dc00fb0a2625 */ /* 0x000fe200078e020d */
[----:B------:R-:W1:Y:S01]  /*0440*/  S2R R36, SR_CTAID.Y ;  /* 0x0000000000247919 */ /* 0x000e620000002600 */
[----:B------:R-:W-:Y:S02]  /*0450*/  ULDC UR5, c[0x0][0x2ac] ;  /* 0x0000ab0000057ab9 */ /* 0x000fe40000000800 */
[----:B------:R-:W-:Y:S01]  /*0460*/  ULDC UR4, c[0x0][0x1d0] ;  /* 0x0000740000047ab9 */ /* 0x000fe20000000800 */
[----:B------:R-:W2:Y:S01]  /*0470*/  @P2 LDG.E R14, [R10.64] ;  /* 0x000000060a0e2981 */ /* 0x000ea2000c1e1900 */
[----:B------:R-:W-:-:S02]  /*0480*/  IMAD.MOV.U32 R161, RZ, RZ, c[0x0][0x168] ;  /* 0x00005a00ffa17624 */ /* 0x000fc400078e00ff */
[----:B------:R-:W-:Y:S01]  /*0490*/  @P0 IMAD.WIDE R8, R251, R13, c[0x0][0x360] ;  /* 0x0000d800fb080625 */ /* 0x000fe200078e020d */
[----:B------:R3:W5:Y:S04]  /*04a0*/  @P1 LDG.E R157, [R6.64] ;  /* 0x00000006069d1981 */ /* 0x000768000c1e1900 */
[----:B------:R3:W5:Y:S04]  /*04b0*/  @P3 LDG.E R15, [R4.64] ;  /* 0x00000006040f3981 */ /* 0x000768000c1e1900 */
[----:B------:R3:W5:Y:S01]  /*04c0*/  @P4 LDG.E R12, [R2.64] ;  /* 0x00000006020c4981 */ /* 0x000762000c1e1900 */
[----:B------:R-:W-:-:S03]  /*04d0*/  UIMAD UR4, UR5, UR4, URZ ;  /* 0x00000004050472a4 */ /* 0x000fc6000f8e023f */
[----:B------:R4:W5:Y:S01]  /*04e0*/  @P0 LDG.E R161, [R8.64] ;  /* 0x0000000608a10981 */ /* 0x000962000c1e1900 */
[----:B------:R-:W-:Y:S01]  /*04f0*/  IMAD.MOV.U32 R106, RZ, RZ, c[0x0][0x228] ;  /* 0x00008a00ff6a7624 */ /* 0x000fe200078e00ff */
[----:B-1----:R-:W-:Y:S01]  /*0500*/  SHF.R.S32.HI R37, RZ, 0x1f, R36 ;  /* 0x0000001fff257819 */ /* 0x002fe20000011424 */
[----:B----4-:R-:W-:Y:S01]  /*0510*/  IMAD.U32 R8, RZ, RZ, UR4 ;  /* 0x00000004ff087e24 */ /* 0x010fe2000f8e00ff */
[----:B--2---:R3:W-:Y:S01]  /*0520*/  STL [R1+0xc], R14 ;  /* 0x00000c0e01007387 */ /* 0x0047e20000100800 */
[----:B------:R-:W-:Y:S05]  /*0530*/  @P0 BRA `(.L_x_62) ;  /* 0x0000004000000947 */ /* 0x000fea0003800000 */
[----:B------:R-:W-:Y:S05]  /*0540*/  @!P1 BRA `(.L_x_62) ;  /* 0x0000003000009947 */ /* 0x000fea0003800000 */
[----:B------:R1:W2:Y:S04]  /*0550*/  LDG.E R0, [R6.64] ;  /* 0x0000000606007981 */ /* 0x0002a8000c1e1900 */
[----:B-1-3--:R-:W2:Y:S02]  /*0560*/  LDG.E R6, [R6.64+0x4] ;  /* 0x0000040606067981 */ /* 0x00aea4000c1e1900 */
[----:B--2--5:R-:W-:-:S02]  /*0570*/  IADD3 R161, -R0, R6, RZ ;  /* 0x0000000600a17210 */ /* 0x024fc40007ffe1ff */
.L_x_62:
[----:B------:R-:W-:-:S04]  /*0580*/  ISETP.NE.U32.AND P0, PT, RZ, c[0x0][0x368], PT ;  /* 0x0000da00ff007a0c */ /* 0x000fc80003f05070 */
[----:B------:R-:W-:-:S13]  /*0590*/  ISETP.NE.AND.EX P0, PT, RZ, c[0x0][0x36c], PT, P0 ;  /* 0x0000db00ff007a0c */ /* 0x000fda0003f05300 */
[----:B------:R-:W-:Y:S05]  /*05a0*/  @!P0 BRA `(.L_x_63) ;  /* 0x0000003000008947 */ /* 0x000fea0003800000 */
[----:B---3--:R-:W-:-:S05]  /*05b0*/  IMAD.WIDE R4, R251, R13, c[0x0][0x368] ;  /* 0x0000da00fb047625 */ /* 0x008fca00078e020d */
[----:B------:R1:W5:Y:S01]  /*05c0*/  LDG.E R8, [R4.64] ;  /* 0x0000000604087981 */ /* 0x000362000c1e1900 */
[----:B------:R-:W-:Y:S05]  /*05d0*/  BRA `(.L_x_64) ;  /* 0x0000004000007947 */ /* 0x000fea0003800000 */
.L_x_63:
[----:B------:R-:W-:Y:S05]  /*05e0*/  @!P3 BRA `(.L_x_64) ;  /* 0x000000300000b947 */ /* 0x000fea0003800000 */
[----:B------:R1:W2:Y:S04]  /*05f0*/  LDG.E R0, [R4.64] ;  /* 0x0000000604007981 */ /* 0x0002a8000c1e1900 */
[----:B-1-3--:R-:W2:Y:S02]  /*0600*/  LDG.E R4, [R4.64+0x4] ;  /* 0x0000040604047981 */ /* 0x00aea4000c1e1900 */
[----:B--2---:R-:W-:Y:S02]  /*0610*/  IADD3 R8, -R0, R4, RZ ;  /* 0x0000000400087210 */ /* 0x004fe40007ffe1ff */
.L_x_64:
[----:B-1-3--:R1:W2:Y:S04]  /*0620*/  @P4 LDG.E R5, [R2.64] ;  /* 0x0000000602054981 */ /* 0x00a2a8000c1e1900 */
[----:B------:R1:W2:Y:S01]  /*0630*/  @P4 LDG.E R4, [R2.64+0x4] ;  /* 0x0000040602044981 */ /* 0x0002a2000c1e1900 */
[----:B------:R-:W-:Y:S01]  /*0640*/  ISETP.NE.U32.AND P0, PT, RZ, c[0x0][0x378], PT ;  /* 0x0000de00ff007a0c */ /* 0x000fe20003f05070 */
[----:B-----5:R-:W-:-:S03]  /*0650*/  IMAD.MOV.U32 R155, RZ, RZ, R8 ;  /* 0x000000ffff9b7224 */ /* 0x020fc600078e0008 */
[----:B------:R-:W-:Y:S01]  /*0660*/  ISETP.NE.AND.EX P0, PT, RZ, c[0x0][0x37c], PT, P0 ;  /* 0x0000df00ff007a0c */ /* 0x000fe20003f05300 */
[----:B------:R-:W-:-:S12]  /*0670*/  IMAD.IADD R0, R8, 0x1, -R14 ;  /* 0x0000000108007824 */ /* 0x000fd800078e0a0e */
[----:B-1----:R-:W-:-:S05]  /*0680*/  @P0 IMAD.WIDE R2, R251, R13, c[0x0][0x378] ;  /* 0x0000de00fb020625 */ /* 0x002fca00078e020d */
[----:B------:R1:W5:Y:S01]  /*0690*/  @P0 LDG.E R155, [R2.64] ;  /* 0x00000006029b0981 */ /* 0x000362000c1e1900 */
[----:B--2---:R-:W-:-:S04]  /*06a0*/  @P4 IMAD.IADD R106, R4, 0x1, -R5 ;  /* 0x00000001046a4824 */ /* 0x004fc800078e0a05 */
[----:B------:R-:W-:-:S05]  /*06b0*/  IMAD.IADD R167, R0, 0x1, R106 ;  /* 0x0000000100a77824 */ /* 0x000fca00078e026a */
[----:B-1----:R-:W-:-:S04]  /*06c0*/  IADD3 R2, R167, 0x3f, RZ ;  /* 0x0000003fa7027810 */ /* 0x002fc80007ffe0ff */
[----:B------:R-:W-:-:S04]  /*06d0*/  SHF.R.S32.HI R3, RZ, 0x1f, R2 ;  /* 0x0000001fff037819 */ /* 0x000fc80000011402 */
[----:B------:R-:W-:Y:S01]  /*06e0*/  LEA.HI R6, R3, R2, RZ, 0x6 ;  /* 0x0000000203067211 */ /* 0x000fe200078f30ff */
[----:B------:R-:W-:-:S03]  /*06f0*/  IMAD.MOV R2, RZ, RZ, -R0 ;  /* 0x000000ffff027224 */ /* 0x000fc600078e0a00 */
[----:B------:R-:W-:Y:S01]  /*0700*/  LOP3.LUT R172, R6, 0xffffffc0, RZ, 0xc0, !PT ;  /* 0xffffffc006ac7812 */ /* 0x000fe200078ec0ff */
[----:B------:R1:W-:Y:S01]  /*0710*/  STL [R1+0x10], R6 ;  /* 0x0000100601007387 */ /* 0x0003e20000100800 */
[----:B------:R-:W-:-:S03]  /*0720*/  IMNMX R2, RZ, R2, !PT ;  /* 0x00000002ff027217 */ /* 0x000fc60007800200 */
[----:B------:R-:W-:Y:S01]  /*0730*/  IMAD.IADD R0, R172, 0x1, -R0 ;  /* 0x00000001ac007824 */ /* 0x000fe200078e0a00 */
[----:B------:R-:W-:-:S04]  /*0740*/  SHF.R.U32.HI R145, RZ, 0x6, R2 ;  /* 0x00000006ff917819 */ /* 0x000fc80000011602 */
[----:B------:R-:W-:Y:S01]  /*0750*/  IMNMX R0, R0, R106, PT ;  /* 0x0000006a00007217 */ /* 0x000fe20003800200 */
[----:B------:R-:W-:-:S03]  /*0760*/  IMAD.MOV.U32 R4, RZ, RZ, R145 ;  /* 0x000000ffff047224 */ /* 0x000fc600078e0091 */
[----:B------:R-:W-:-:S13]  /*0770*/  ISETP.GT.AND P0, PT, R0, R2, PT ;  /* 0x000000020000720c */ /* 0x000fda0003f04270 */
[----:B------:R-:W-:-:S04]  /*0780*/  @P0 IADD3 R0, R0, 0x3f, RZ ;  /* 0x0000003f00000810 */ /* 0x000fc80007ffe0ff */
[----:B------:R-:W-:-:S04]  /*0790*/  @P0 SHF.R.S32.HI R2, RZ, 0x1f, R0 ;  /* 0x0000001fff020819 */ /* 0x000fc80000011400 */
[----:B------:R-:W-:-:S04]  /*07a0*/  @P0 LEA.HI R0, R2, R0, RZ, 0x6 ;  /* 0x0000000002000211 */ /* 0x000fc800078f30ff */
[----:B------:R-:W-:-:S04]  /*07b0*/  @P0 SHF.R.S32.HI R4, RZ, 0x6, R0 ;  /* 0x00000006ff040819 */ /* 0x000fc80000011400 */
[----:B------:R-:W-:-:S13]  /*07c0*/  ISETP.GT.AND P0, PT, R4, R145, PT ;  /* 0x000000910400720c */ /* 0x000fda0003f04270 */
[----:B------:R-:W-:Y:S05]  /*07d0*/  @!P0 BRA `(.L_x_65) ;  /* 0x000055d000008947 */ /* 0x000fea0003800000 */
[----:B-1----:R-:W-:-:S04]  /*07e0*/  ISETP.NE.U32.AND P3, PT, RZ, c[0x0][0x340], PT ;  /* 0x0000d000ff007a0c */ /* 0x002fc80003f65070 */
[----:B------:R-:W-:-:S13]  /*07f0*/  ISETP.NE.AND.EX P3, PT, RZ, c[0x0][0x344], PT, P3 ;  /* 0x0000d100ff007a0c */ /* 0x000fda0003f65330 */
[----:B------:R-:W-:-:S05]  /*0800*/  @P3 IMAD.WIDE R2, R251, R13, c[0x0][0x340] ;  /* 0x0000d000fb023625 */ /* 0x000fca00078e020d */
[----:B------:R1:W2:Y:S01]  /*0810*/  @P3 LDG.E R35, [R2.64] ;  /* 0x0000000602233981 */ /* 0x0002a2000c1e1900 */
[----:B------:R-:W-:Y:S01]  /*0820*/  SHF.R.S32.HI R16, RZ, 0x1f, R173 ;  /* 0x0000001fff107819 */ /* 0x000fe200000114ad */
[----:B------:R-:W-:Y:S01]  /*0830*/  IMAD.MOV.U32 R17, RZ, RZ, c[0x0][0x238] ;  /* 0x00008e00ff117624 */ /* 0x000fe200078e00ff */
[----:B------:R-:W-:Y:S01]  /*0840*/  IADD3 R79, R4, -0x1, RZ ;  /* 0xffffffff044f7810 */ /* 0x000fe20007ffe0ff */
[----:B------:R-:W-:Y:S01]  /*0850*/  IMAD.MOV.U32 R158, RZ, RZ, 0x6 ;  /* 0x00000006ff9e7424 */ /* 0x000fe200078e00ff */
[CC--:B------:R-:W-:Y:S01]  /*0860*/  LEA.HI R14, R16.reuse, R173.reuse, RZ, 0x2 ;  /* 0x000000ad100e7211 */ /* 0x0c0fe200078f10ff */
[----:B------:R-:W-:Y:S01]  /*0870*/  IMAD.IADD R152, R15, 0x1, R8 ;  /* 0x000000010f987824 */ /* 0x000fe200078e0208 */
[-C--:B------:R-:W-:Y:S01]  /*0880*/  LEA.HI R4, R16, R173.reuse, RZ, 0x3 ;  /* 0x000000ad10047211 */ /* 0x080fe200078f18ff */
[C---:B------:R-:W-:Y:S01]  /*0890*/  IMAD.SHL.U32 R165, R17.reuse, 0x40, RZ ;  /* 0x0000004011a57824 */ /* 0x040fe200078e00ff */
[----:B------:R-:W-:Y:S01]  /*08a0*/  LOP3.LUT R0, R14, 0x1ffffffc, RZ, 0xc0, !PT ;  /* 0x1ffffffc0e007812 */ /* 0x000fe200078ec0ff */
[----:B------:R-:W-:Y:S01]  /*08b0*/  IMAD.MOV.U32 R159, RZ, RZ, 0x5 ;  /* 0x00000005ff9f7424 */ /* 0x000fe200078e00ff */
[----:B------:R-:W-:Y:S01]  /*08c0*/  SHF.R.S32.HI R7, RZ, 0x2, R14 ;  /* 0x00000002ff077819 */ /* 0x000fe2000001140e */
[----:B------:R-:W-:Y:S01]  /*08d0*/  IMAD.SHL.U32 R164, R17, 0x20, RZ ;  /* 0x0000002011a47824 */ /* 0x000fe200078e00ff */
[----:B------:R-:W-:Y:S01]  /*08e0*/  LEA.HI R6, R16, R173, RZ, 0x5 ;  /* 0x000000ad10067211 */ /* 0x000fe200078f28ff */
[----:B------:R-:W-:Y:S01]  /*08f0*/  IMAD.WIDE.U32 R168, R36, c[0x0][0x210], RZ ;  /* 0x0000840024a87a25 */ /* 0x000fe200078e00ff */
[----:B------:R-:W-:Y:S01]  /*0900*/  IADD3 R110, P0, R7, R12, RZ ;  /* 0x0000000c076e7210 */ /* 0x000fe20007f1e0ff */
[----:B------:R-:W-:Y:S01]  /*0910*/  ULDC.U8 UR4, c[0x0][0x298] ;  /* 0x0000a60000047ab9 */ /* 0x000fe20000000000 */
[----:B------:R-:W-:Y:S01]  /*0920*/  LEA.HI R5, R14, R7, RZ, 0x1 ;  /* 0x000000070e057211 */ /* 0x000fe200078f08ff */
[----:B------:R-:W-:Y:S01]  /*0930*/  IMAD.SHL.U32 R6, R6, 0x8, RZ ;  /* 0x0000000806067824 */ /* 0x000fe200078e00ff */
[----:B------:R-:W-:Y:S01]  /*0940*/  SHF.R.S32.HI R29, RZ, 0x1f, R251 ;  /* 0x0000001fff1d7819 */ /* 0x000fe200000114fb */
[----:B------:R-:W-:Y:S01]  /*0950*/  IMAD.IADD R148, R106, 0x1, -R7 ;  /* 0x000000016a947824 */ /* 0x000fe200078e0a07 */
[----:B------:R-:W-:Y:S01]  /*0960*/  LOP3.LUT R5, R5, 0x7fffffe, RZ, 0xc0, !PT ;  /* 0x07fffffe05057812 */ /* 0x000fe200078ec0ff */
[----:B------:R-:W-:Y:S01]  /*0970*/  IMAD.WIDE.U32 R170, R36, c[0x0][0x1e8], RZ ;  /* 0x00007a0024aa7a25 */ /* 0x000fe200078e00ff */
[----:B------:R-:W-:-:S02]  /*0980*/  LOP3.LUT R9, R6, 0xffffff00, RZ, 0xc0, !PT ;  /* 0xffffff0006097812 */ /* 0x000fc400078ec0ff */
[----:B-1----:R-:W-:Y:S01]  /*0990*/  SHF.R.S32.HI R3, RZ, 0x1f, R12 ;  /* 0x0000001fff037819 */ /* 0x002fe2000001140c */
[----:B------:R-:W-:Y:S01]  /*09a0*/  IMAD.IADD R2, R173, 0x1, -R0 ;  /* 0x00000001ad027824 */ /* 0x000fe200078e0a00 */
[----:B------:R-:W-:Y:S01]  /*09b0*/  SHF.R.S32.HI R0, RZ, 0x3, R4 ;  /* 0x00000003ff007819 */ /* 0x000fe20000011404 */
[C---:B------:R-:W-:Y:S01]  /*09c0*/  IMAD.IADD R5, R7.reuse, 0x1, -R5 ;  /* 0x0000000107057824 */ /* 0x040fe200078e0a05 */
[----:B------:R-:W-:Y:S01]  /*09d0*/  LEA.HI.X.SX32 R111, R7, R3, 0x1, P0 ;  /* 0x00000003076f7211 */ /* 0x000fe200000f0eff */
[----:B------:R-:W-:Y:S01]  /*09e0*/  IMAD.SHL.U32 R12, R2, 0x8, RZ ;  /* 0x00000008020c7824 */ /* 0x000fe200078e00ff */
[----:B------:R-:W-:Y:S01]  /*09f0*/  SEL R30, R29, RZ, !P4 ;  /* 0x000000ff1d1e7207 */ /* 0x000fe20006000000 */
[----:B------:R-:W-:Y:S01]  /*0a00*/  IMAD.SHL.U32 R0, R0, 0x40, RZ ;  /* 0x0000004000007824 */ /* 0x000fe200078e00ff */
[----:B------:R-:W-:Y:S01]  /*0a10*/  SEL R108, R251, RZ, !P4 ;  /* 0x000000fffb6c7207 */ /* 0x000fe20006000000 */
[----:B------:R-:W-:Y:S01]  /*0a20*/  IMAD R2, R111, c[0x0][0x238], RZ ;  /* 0x00008e006f027a24 */ /* 0x000fe200078e02ff */
[----:B------:R-:W-:Y:S01]  /*0a30*/  SHF.R.S32.HI R13, RZ, 0x1f, R12 ;  /* 0x0000001fff0d7819 */ /* 0x000fe2000001140c */
[----:B------:R-:W-:Y:S01]  /*0a40*/  IMAD R9, R5, 0x20, R9 ;  /* 0x0000002005097824 */ /* 0x000fe200078e0209 */
[----:B------:R-:W-:Y:S01]  /*0a50*/  LOP3.LUT R0, R0, 0xc0, RZ, 0xc0, !PT ;  /* 0x000000c000007812 */ /* 0x000fe200078ec0ff */
[C---:B------:R-:W-:Y:S01]  /*0a60*/  IMAD R4, R110.reuse, c[0x0][0x23c], R2 ;  /* 0x00008f006e047a24 */ /* 0x040fe200078e0202 */
[----:B------:R-:W-:Y:S01]  /*0a70*/  SHF.L.U64.HI R160, R17, R158, c[0x0][0x23c] ;  /* 0x00008f0011a07619 */ /* 0x000fe2000001029e */
[----:B------:R-:W-:Y:S01]  /*0a80*/  IMAD.WIDE.U32 R2, R110, c[0x0][0x238], R12 ;  /* 0x00008e006e027a25 */ /* 0x000fe200078e000c */
[----:B------:R-:W-:-:S02]  /*0a90*/  LOP3.LUT R6, R0, 0x18, R12, 0xf8, !PT ;  /* 0x0000001800067812 */ /* 0x000fc400078ef80c */
[----:B------:R-:W-:Y:S01]  /*0aa0*/  SHF.R.U32.HI R0, RZ, 0x3, R0 ;  /* 0x00000003ff007819 */ /* 0x000fe20000011600 */
[----:B------:R-:W-:Y:S01]  /*0ab0*/  IMAD.IADD R3, R3, 0x1, R4 ;  /* 0x0000000103037824 */ /* 0x000fe200078e0204 */
[----:B------:R-:W-:Y:S01]  /*0ac0*/  IADD3 R4, R12, 0x20, RZ ;  /* 0x000000200c047810 */ /* 0x000fe20007ffe0ff */
[----:B------:R-:W-:Y:S01]  /*0ad0*/  IMAD R5, R37, c[0x0][0x240], RZ ;  /* 0x0000900025057a24 */ /* 0x000fe200078e02ff */
[----:B------:R-:W-:Y:S01]  /*0ae0*/  LOP3.LUT R6, R6, R0, RZ, 0x3c, !PT ;  /* 0x0000000006067212 */ /* 0x000fe200078e3cff */
[----:B------:R-:W-:Y:S01]  /*0af0*/  IMAD.WIDE.U32 R2, R36, c[0x0][0x240], R2 ;  /* 0x0000900024027a25 */ /* 0x000fe200078e0002 */
[----:B------:R-:W-:Y:S02]  /*0b00*/  ISETP.GE.AND P6, PT, R4, c[0x0][0x1d4], PT ;  /* 0x0000750004007a0c */ /* 0x000fe40003fc6270 */
[----:B------:R-:W-:Y:S01]  /*0b10*/  SHF.R.S32.HI R4, RZ, 0x1f, R14 ;  /* 0x0000001fff047819 */ /* 0x000fe2000001140e */
[----:B------:R-:W-:Y:S01]  /*0b20*/  IMAD R5, R36, c[0x0][0x244], R5 ;  /* 0x0000910024057a24 */ /* 0x000fe200078e0205 */
[----:B------:R-:W-:Y:S01]  /*0b30*/  IADD3 R0, R12, 0x40, RZ ;  /* 0x000000400c007810 */ /* 0x000fe20007ffe0ff */
[----:B------:R-:W-:Y:S01]  /*0b40*/  IMAD R8, R79, -0x40, R148 ;  /* 0xffffffc04f087824 */ /* 0x000fe200078e0294 */
[----:B------:R-:W-:Y:S01]  /*0b50*/  LEA.HI R4, R4, R7, RZ, 0x2 ;  /* 0x0000000704047211 */ /* 0x000fe200078f10ff */
[----:B------:R-:W-:Y:S01]  /*0b60*/  IMAD.IADD R3, R3, 0x1, R5 ;  /* 0x0000000103037824 */ /* 0x000fe200078e0205 */
[----:B------:R-:W-:Y:S01]  /*0b70*/  ISETP.GE.AND P5, PT, R0, c[0x0][0x1d4], PT ;  /* 0x0000750000007a0c */ /* 0x000fe20003fa6270 */
[----:B------:R-:W-:Y:S01]  /*0b80*/  IMAD R0, R30, c[0x0][0x248], RZ ;  /* 0x000092001e007a24 */ /* 0x000fe200078e02ff */
[----:B------:R-:W-:Y:S01]  /*0b90*/  LOP3.LUT R4, R4, 0xfffffffc, RZ, 0xc0, !PT ;  /* 0xfffffffc04047812 */ /* 0x000fe200078ec0ff */
[----:B------:R-:W-:Y:S01]  /*0ba0*/  IMAD.IADD R80, R9, 0x1, R6 ;  /* 0x0000000109507824 */ /* 0x000fe200078e0206 */
[----:B------:R-:W-:Y:S01]  /*0bb0*/  LEA.HI R9, R173, R173, RZ, 0x1 ;  /* 0x000000adad097211 */ /* 0x000fe200078f08ff */
[----:B------:R-:W-:Y:S01]  /*0bc0*/  IMAD.WIDE.U32 R116, R108, c[0x0][0x248], R2 ;  /* 0x000092006c747a25 */ /* 0x000fe200078e0002 */
[----:B------:R-:W-:-:S02]  /*0bd0*/  ISETP.GE.AND P1, PT, R8, 0x1, PT ;  /* 0x000000010800780c */ /* 0x000fc40003f26270 */
[----:B------:R-:W-:Y:S01]  /*0be0*/  ISETP.GE.AND P0, PT, R12, c[0x0][0x1d4], PT ;  /* 0x000075000c007a0c */ /* 0x000fe20003f06270 */
[----:B------:R-:W-:Y:S01]  /*0bf0*/  IMAD.IADD R21, R7, 0x1, -R4 ;  /* 0x0000000107157824 */ /* 0x000fe200078e0a04 */
[----:B------:R-:W-:Y:S01]  /*0c00*/  LOP3.LUT R5, R9, 0xfffffffe, RZ, 0xc0, !PT ;  /* 0xfffffffe09057812 */ /* 0x000fe200078ec0ff */
[----:B------:R-:W-:Y:S01]  /*0c10*/  IMAD R4, R108, c[0x0][0x24c], R0 ;  /* 0x000093006c047a24 */ /* 0x000fe200078e0200 */
[----:B------:R-:W-:Y:S01]  /*0c20*/  LEA.HI R6, R16, R173, RZ, 0x4 ;  /* 0x000000ad10067211 */ /* 0x000fe200078f20ff */
[----:B------:R-:W-:Y:S01]  /*0c30*/  IMAD R10, R160, R79, RZ ;  /* 0x0000004fa00a7224 */ /* 0x000fe200078e02ff */
[----:B------:R-:W-:Y:S01]  /*0c40*/  SHF.R.S32.HI R11, RZ, 0x1f, R79 ;  /* 0x0000001fff0b7819 */ /* 0x000fe2000001144f */
[----:B------:R-:W-:Y:S01]  /*0c50*/  IMAD.IADD R115, R117, 0x1, R4 ;  /* 0x0000000175737824 */ /* 0x000fe200078e0204 */
[----:B------:R-:W-:Y:S01]  /*0c60*/  SHF.R.S32.HI R92, RZ, 0x1, R9 ;  /* 0x00000001ff5c7819 */ /* 0x000fe20000011409 */
[----:B------:R-:W-:Y:S01]  /*0c70*/  IMAD.MOV.U32 R114, RZ, RZ, R116 ;  /* 0x000000ffff727224 */ /* 0x000fe200078e0074 */
[----:B------:R-:W-:Y:S01]  /*0c80*/  P2R R113, PR, RZ, 0x1 ;  /* 0x00000001ff717803 */ /* 0x000fe20000000000 */
[----:B------:R-:W-:Y:S01]  /*0c90*/  IMAD.IADD R28, R173, 0x1, -R5 ;  /* 0x00000001ad1c7824 */ /* 0x000fe200078e0a05 */
[----:B------:R-:W-:Y:S01]  /*0ca0*/  LEA.HI R0, R9, R92, RZ, 0x1 ;  /* 0x0000005c09007211 */ /* 0x000fe200078f08ff */
[----:B------:R-:W-:Y:S01]  /*0cb0*/  IMAD.SHL.U32 R2, R6, 0x10, RZ ;  /* 0x0000001006027824 */ /* 0x000fe200078e00ff */
[----:B------:R-:W-:Y:S01]  /*0cc0*/  ISETP.NE.AND P4, PT, R113, RZ, PT ;  /* 0x000000ff7100720c */ /* 0x000fe20003f85270 */
[-C--:B------:R-:W-:Y:S01]  /*0cd0*/  IMAD R10, R11, R165.reuse, R10 ;  /* 0x000000a50b0a7224 */ /* 0x080fe200078e020a */
[----:B------:R-:W-:Y:S01]  /*0ce0*/  SHF.R.S32.HI R11, RZ, 0x1f, R92 ;  /* 0x0000001fff0b7819 */ /* 0x000fe2000001145c */
[----:B------:R-:W-:Y:S01]  /*0cf0*/  IMAD.WIDE.U32 R4, R79, R165, R114 ;  /* 0x000000a54f047225 */ /* 0x000fe200078e0072 */
[----:B------:R-:W-:-:S02]  /*0d00*/  LOP3.LUT R9, R2, 0xffffff00, RZ, 0xc0, !PT ;  /* 0xffffff0002097812 */ /* 0x000fc400078ec0ff */
[----:B------:R-:W-:Y:S01]  /*0d10*/  LOP3.LUT R0, R0, 0x7fffffe, RZ, 0xc0, !PT ;  /* 0x07fffffe00007812 */ /* 0x000fe200078ec0ff */
[----:B------:R-:W-:Y:S01]  /*0d20*/  IMAD.SHL.U32 R32, R28, 0x4, RZ ;  /* 0x000000041c207824 */ /* 0x000fe200078e00ff */
[----:B------:R-:W-:Y:S01]  /*0d30*/  @P1 LEA R2, P2, R4, c[0x0][0x220], 0x1 ;  /* 0x0000880004021a11 */ /* 0x000fe200078408ff */
[----:B------:R-:W-:Y:S01]  /*0d40*/  IMAD.IADD R14, R5, 0x1, R10 ;  /* 0x00000001050e7824 */ /* 0x000fe200078e020a */
[----:B------:R-:W-:Y:S01]  /*0d50*/  ISETP.GT.AND P0, PT, R8, 0x20, PT ;  /* 0x000000200800780c */ /* 0x000fe20003f04270 */
[----:B------:R-:W-:Y:S01]  /*0d60*/  IMAD.SHL.U32 R24, R28, 0x8, RZ ;  /* 0x000000081c187824 */ /* 0x000fe200078e00ff */
[----:B------:R-:W-:Y:S01]  /*0d70*/  SHF.R.S32.HI R33, RZ, 0x1f, R32 ;  /* 0x0000001fff217819 */ /* 0x000fe20000011420 */
[----:B------:R-:W-:Y:S01]  /*0d80*/  IMAD R15, R11, c[0x0][0x280], RZ ;  /* 0x0000a0000b0f7a24 */ /* 0x000fe200078e02ff */
[----:B------:R-:W-:Y:S01]  /*0d90*/  @P1 LEA.HI.X R3, R4, c[0x0][0x224], R14, 0x1, P2 ;  /* 0x0000890004031a11 */ /* 0x000fe200010f0c0e */
[----:B------:R-:W-:Y:S01]  /*0da0*/  IMAD.IADD R0, R92, 0x1, -R0 ;  /* 0x000000015c007824 */ /* 0x000fe200078e0a00 */
[----:B------:R-:W-:Y:S01]  /*0db0*/  ISETP.GE.AND P2, PT, R24, c[0x0][0x27c], PT ;  /* 0x00009f0018007a0c */ /* 0x000fe20003f46270 */
[----:B------:R-:W-:Y:S01]  /*0dc0*/  IMAD.SHL.U32 R80, R80, 0x2, RZ ;  /* 0x0000000250507824 */ /* 0x000fe200078e00ff */
[----:B------:R-:W-:Y:S01]  /*0dd0*/  SHF.R.S32.HI R25, RZ, 0x1f, R24 ;  /* 0x0000001fff197819 */ /* 0x000fe20000011418 */
[C---:B------:R-:W-:Y:S01]  /*0de0*/  IMAD R15, R92.reuse, c[0x0][0x284], R15 ;  /* 0x0000a1005c0f7a24 */ /* 0x040fe200078e020f */
[----:B------:R-:W-:Y:S01]  /*0df0*/  SEL R5, RZ, c[0x0][0x27c], !P2 ;  /* 0x00009f00ff057a07 */ /* 0x000fe20005000000 */
[----:B------:R-:W-:Y:S01]  /*0e00*/  IMAD.WIDE.U32 R6, R92, c[0x0][0x280], R32 ;  /* 0x0000a0005c067a25 */ /* 0x000fe200078e0020 */
[----:B------:R-:W-:Y:S01]  /*0e10*/  @!PT LDS RZ, [RZ] ;  /* 0x00000000fffff984 */ /* 0x000fe20000000800 */
[----:B------:R-:W-:Y:S01]  /*0e20*/  @!PT LDS RZ, [RZ] ;  /* 0x00000000fffff984 */ /* 0x000fe20000000800 */
[----:B------:R-:W-:Y:S01]  /*0e30*/  @!PT LDS RZ, [RZ] ;  /* 0x00000000fffff984 */ /* 0x000fe20000000800 */
[----:B------:R1:W-:Y:S01]  /*0e40*/  @P1 LDGSTS.E.BYPASS.LTC128B.128 [R80+0x3100], [R2.64], !P4 ;  /* 0x0310000002501fae */ /* 0x0003e2000e101d46 */
[----:B------:R-:W-:-:S02]  /*0e50*/  SHF.L.U64.HI R159, R17, R159, c[0x0][0x23c] ;  /* 0x00008f00119f7619 */ /* 0x000fc4000001029f */
[----:B------:R-:W-:Y:S01]  /*0e60*/  IMAD R100, R0, 0x20, R9 ;  /* 0x0000002000647824 */ /* 0x000fe200078e0209 */
[----:B------:R1:W-:Y:S01]  /*0e70*/  @P1 LDGSTS.E.BYPASS.LTC128B.128 [R80+0x4100], [R2.64+0x40], !P6 ;  /* 0x0410004002501fae */ /* 0x0003e2000f101d46 */
[----:B------:R-:W-:Y:S01]  /*0e80*/  IMAD R0, R11, c[0x0][0x290], RZ ;  /* 0x0000a4000b007a24 */ /* 0x000fe200078e02ff */
[----:B------:R-:W-:Y:S01]  /*0e90*/  IADD3 R34, R32, 0x10, RZ ;  /* 0x0000001020227810 */ /* 0x000fe20007ffe0ff */
[----:B------:R-:W-:Y:S01]  /*0ea0*/  IMAD.IADD R23, R7, 0x1, R15 ;  /* 0x0000000107177824 */ /* 0x000fe200078e020f */
[----:B------:R1:W-:Y:S01]  /*0eb0*/  @P1 LDGSTS.E.BYPASS.LTC128B.128 [R80+0x5100], [R2.64+0x80], !P5 ;  /* 0x0510008002501fae */ /* 0x0003e2000e901d46 */
[----:B------:R-:W-:Y:S01]  /*0ec0*/  IMAD.MOV.U32 R22, RZ, RZ, R6 ;  /* 0x000000ffff167224 */ /* 0x000fe200078e0006 */
[----:B------:R-:W-:Y:S01]  /*0ed0*/  @P0 IADD3 R4, P1, R164, R4, RZ ;  /* 0x00000004a4040210 */ /* 0x000fe20007f3e0ff */
[----:B------:R-:W-:Y:S01]  /*0ee0*/  IMAD.WIDE.U32 R8, R92, c[0x0][0x280], R24 ;  /* 0x0000a0005c087a25 */ /* 0x000fe200078e0018 */
[----:B------:R-:W-:Y:S02]  /*0ef0*/  IADD3 R31, R32, 0x20, RZ ;  /* 0x00000020201f7810 */ /* 0x000fe40007ffe0ff */
[----:B------:R-:W-:Y:S01]  /*0f00*/  IADD3 R95, R24, 0x30, RZ ;  /* 0x00000030185f7810 */ /* 0x000fe20007ffe0ff */
[----:B------:R-:W-:Y:S01]  /*0f10*/  IMAD R0, R92, c[0x0][0x294], R0 ;  /* 0x0000a5005c007a24 */ /* 0x000fe200078e0200 */
[----:B------:R-:W-:Y:S01]  /*0f20*/  IADD3 R94, R24, 0x40, RZ ;  /* 0x00000040185e7810 */ /* 0x000fe20007ffe0ff */
[----:B------:R-:W-:Y:S01]  /*0f30*/  IMAD.WIDE.U32 R10, R92, c[0x0][0x290], R32 ;  /* 0x0000a4005c0a7a25 */ /* 0x000fe200078e0020 */
[----:B------:R-:W-:-:S02]  /*0f40*/  IADD3 R93, R24, 0x50, RZ ;  /* 0x00000050185d7810 */ /* 0x000fc40007ffe0ff */
[----:B------:R-:W-:Y:S01]  /*0f50*/  P2R R151, PR, RZ, 0x4 ;  /* 0x00000004ff977803 */ /* 0x000fe20000000000 */
[----:B------:R-:W-:-:S04]  /*0f60*/  IMAD.WIDE.U32 R6, R92, c[0x0][0x290], R24 ;  /* 0x0000a4005c067a25 */ /* 0x000fc800078e0018 */
[----:B------:R-:W-:Y:S02]  /*0f70*/  IMAD.IADD R5, R24, 0x1, R5 ;  /* 0x0000000118057824 */ /* 0x000fe400078e0205 */
[----:B------:R-:W-:Y:S02]  /*0f80*/  IMAD.IADD R17, R15, 0x1, R9 ;  /* 0x000000010f117824 */ /* 0x000fe400078e0209 */
[----:B------:R-:W-:Y:S02]  /*0f90*/  IMAD.IADD R19, R11, 0x1, R0 ;  /* 0x000000010b137824 */ /* 0x000fe400078e0200 */
[----:B------:R-:W-:Y:S01]  /*0fa0*/  IMAD.IADD R15, R0, 0x1, R7 ;  /* 0x00000001000f7824 */ /* 0x000fe200078e0207 */
[----:B------:R-:W-:Y:S01]  /*0fb0*/  SHF.R.S32.HI R0, RZ, 0x1f, R5 ;  /* 0x0000001fff007819 */ /* 0x000fe20000011405 */
[----:B------:R-:W-:Y:S01]  /*0fc0*/  @P0 IMAD.X R14, R159, 0x1, R14, P1 ;  /* 0x000000019f0e0824 */ /* 0x000fe200008e060e */
[----:B-1----:R-:W-:Y:S01]  /*0fd0*/  @P0 LEA R2, P1, R4, c[0x0][0x220], 0x1 ;  /* 0x0000880004020a11 */ /* 0x002fe200078208ff */
[----:B------:R-:W-:Y:S01]  /*0fe0*/  IMAD.IADD R27, R32, 0x1, R34 ;  /* 0x00000001201b7824 */ /* 0x000fe200078e0222 */
[-C--:B------:R-:W-:Y:S01]  /*0ff0*/  LEA.HI R20, R0, R5.reuse, RZ, 0x3 ;  /* 0x0000000500147211 */ /* 0x080fe200078f18ff */
[----:B------:R-:W-:Y:S01]  /*1000*/  IMAD.MOV.U32 R16, RZ, RZ, R8 ;  /* 0x000000ffff107224 */ /* 0x000fe200078e0008 */
[----:B------:R-:W-:Y:S01]  /*1010*/  @P0 LEA.HI.X R3, R4, c[0x0][0x224], R14, 0x1, P1 ;  /* 0x0000890004030a11 */ /* 0x000fe200008f0c0e */
[----:B------:R-:W-:Y:S01]  /*1020*/  IMAD.IADD R26, R32, 0x1, R31 ;  /* 0x00000001201a7824 */ /* 0x000fe200078e021f */
[----:B------:R-:W-:Y:S01]  /*1030*/  LEA.HI R8, R0, R5, RZ, 0x5 ;  /* 0x0000000500087211 */ /* 0x000fe200078f28ff */
[----:B------:R-:W-:Y:S01]  /*1040*/  IMAD R0, R37, c[0x0][0x260], RZ ;  /* 0x0000980025007a24 */ /* 0x000fe200078e02ff */
[----:B------:R-:W-:Y:S01]  /*1050*/  ISETP.GE.AND P1, PT, R27, c[0x0][0x27c], PT ;  /* 0x00009f001b007a0c */ /* 0x000fe20003f26270 */
[----:B------:R-:W-:Y:S01]  /*1060*/  IMAD.MOV.U32 R14, RZ, RZ, R6 ;  /* 0x000000ffff0e7224 */ /* 0x000fe200078e0006 */
[----:B------:R2:W-:Y:S01]  /*1070*/  @P0 LDGSTS.E.BYPASS.LTC128B.128 [R80+0x3900], [R2.64], !P4 ;  /* 0x0390000002500fae */ /* 0x0005e2000e101d46 */
[C---:B------:R-:W-:Y:S01]  /*1080*/  IMAD R0, R36.reuse, c[0x0][0x264], R0 ;  /* 0x0000990024007a24 */ /* 0x040fe200078e0200 */
[----:B------:R-:W-:Y:S01]  /*1090*/  SEL R6, RZ, c[0x0][0x27c], !P1 ;  /* 0x00009f00ff067a07 */ /* 0x000fe20004800000 */
[----:B------:R-:W-:Y:S01]  /*10a0*/  IMAD.WIDE.U32 R4, R36, c[0x0][0x260], R12 ;  /* 0x0000980024047a25 */ /* 0x000fe200078e000c */
[----:B------:R-:W-:Y:S01]  /*10b0*/  P2R R150, PR, RZ, 0x2 ;  /* 0x00000002ff967803 */ /* 0x000fe20000000000 */
[----:B------:R2:W-:Y:S01]  /*10c0*/  @P0 LDGSTS.E.BYPASS.LTC128B.128 [R80+0x4900], [R2.64+0x40], !P6 ;  /* 0x0490004002500fae */ /* 0x0005e2000f101d46 */
[----:B------:R-:W-:Y:S01]  /*10d0*/  ISETP.GE.AND P1, PT, R26, c[0x0][0x27c], PT ;  /* 0x00009f001a007a0c */ /* 0x000fe20003f26270 */
[----:B------:R-:W-:Y:S01]  /*10e0*/  IMAD.IADD R5, R5, 0x1, R0 ;  /* 0x0000000105057824 */ /* 0x000fe200078e0200 */
[----:B------:R-:W-:Y:S01]  /*10f0*/  SHF.R.S32.HI R144, RZ, 0x3, R20 ;  /* 0x00000003ff907819 */ /* 0x000fe20000011414 */
[----:B------:R-:W-:Y:S01]  /*1100*/  IMAD.IADD R0, R6, 0x1, R27 ;  /* 0x0000000106007824 */ /* 0x000fe200078e021b */
[----:B------:R-:W-:Y:S01]  /*1110*/  SEL R6, RZ, c[0x0][0x27c], !P1 ;  /* 0x00009f00ff067a07 */ /* 0x000fe20004800000 */
[----:B------:R-:W-:Y:S01]  /*1120*/  IMAD.SHL.U32 R7, R21, 0x40, RZ ;  /* 0x0000004015077824 */ /* 0x000fe200078e00ff */
[----:B------:R2:W-:Y:S01]  /*1130*/  @P0 LDGSTS.E.BYPASS.LTC128B.128 [R80+0x5900], [R2.64+0x80], !P5 ;  /* 0x0590008002500fae */ /* 0x0005e2000e901d46 */
[----:B------:R-:W-:Y:S01]  /*1140*/  IMAD.SHL.U32 R8, R8, 0x40, RZ ;  /* 0x0000004008087824 */ /* 0x000fe200078e00ff */
[----:B------:R-:W-:Y:S01]  /*1150*/  SHF.R.S32.HI R9, RZ, 0x1f, R0 ;  /* 0x0000001fff097819 */ /* 0x000fe20000011400 */
[----:B------:R-:W-:Y:S01]  /*1160*/  IMAD.IADD R6, R6, 0x1, R26 ;  /* 0x0000000106067824 */ /* 0x000fe200078e021a */
[----:B------:R-:W-:Y:S01]  /*1170*/  LOP3.LUT R98, R7, 0xc0, RZ, 0xc0, !PT ;  /* 0x000000c007627812 */ /* 0x000fe200078ec0ff */
[----:B------:R-:W-:Y:S01]  /*1180*/  IMAD.MOV.U32 R18, RZ, RZ, R10 ;  /* 0x000000ffff127224 */ /* 0x000fe200078e000a */
[CC--:B------:R-:W-:Y:S01]  /*1190*/  LEA.HI R136, R9.reuse, R0.reuse, RZ, 0x3 ;  /* 0x0000000009887211 */ /* 0x0c0fe200078f18ff */
[----:B------:R-:W-:Y:S01]  /*11a0*/  IMAD R7, R30, c[0x0][0x268], RZ ;  /* 0x00009a001e077a24 */ /* 0x000fe200078e02ff */
[----:B------:R-:W-:Y:S01]  /*11b0*/  LEA.HI R12, R9, R0, RZ, 0x5 ;  /* 0x00000000090c7211 */ /* 0x000fe200078f28ff */
[----:B------:R-:W0:Y:S01]  /*11c0*/  LDGDEPBAR ;  /* 0x00000000000079af */ /* 0x000e220000000000 */
[----:B------:R-:W-:Y:S01]  /*11d0*/  SHF.R.S32.HI R0, RZ, 0x1f, R6 ;  /* 0x0000001fff007819 */ /* 0x000fe20000011406 */
[----:B------:R-:W-:Y:S01]  /*11e0*/  IMAD R107, R108, c[0x0][0x26c], R7 ;  /* 0x00009b006c6b7a24 */ /* 0x000fe200078e0207 */
[----:B------:R-:W-:Y:S01]  /*11f0*/  LOP3.LUT R10, R8, 0x7ffff800, RZ, 0xc0, !PT ;  /* 0x7ffff800080a7812 */ /* 0x000fe200078ec0ff */
[----:B------:R-:W-:Y:S01]  /*1200*/  IMAD.SHL.U32 R8, R12, 0x40, RZ ;  /* 0x000000400c087824 */ /* 0x000fe200078e00ff */
[-C--:B------:R-:W-:Y:S01]  /*1210*/  LEA.HI R11, R0, R6.reuse, RZ, 0x3 ;  /* 0x00000006000b7211 */ /* 0x080fe200078f18ff */
[----:B------:R-:W-:Y:S01]  /*1220*/  IMAD.WIDE.U32 R108, R108, c[0x0][0x268], R4 ;  /* 0x00009a006c6c7a25 */ /* 0x000fe200078e0004 */
[----:B------:R-:W-:-:S02]  /*1230*/  LEA.HI R0, R0, R6, RZ, 0x5 ;  /* 0x0000000600007211 */ /* 0x000fc400078f28ff */
[----:B------:R-:W-:Y:S01]  /*1240*/  SHF.R.U32.HI R99, RZ, 0x3, R98 ;  /* 0x00000003ff637819 */ /* 0x000fe20000011662 */
[----:B------:R-:W-:Y:S01]  /*1250*/  IMAD R4, R37, c[0x0][0x1e8], RZ ;  /* 0x00007a0025047a24 */ /* 0x000fe200078e02ff */
[----:B------:R-:W-:Y:S01]  /*1260*/  LOP3.LUT R6, R98, 0x18, R136, 0xf8, !PT ;  /* 0x0000001862067812 */ /* 0x000fe200078ef888 */
[----:B------:R-:W-:Y:S01]  /*1270*/  IMAD.SHL.U32 R0, R0, 0x40, RZ ;  /* 0x0000004000007824 */ /* 0x000fe200078e00ff */
[----:B------:R-:W-:Y:S01]  /*1280*/  LOP3.LUT R9, R98, 0x18, R20, 0xf8, !PT ;  /* 0x0000001862097812 */ /* 0x000fe200078ef814 */
[----:B------:R-:W-:Y:S01]  /*1290*/  IMAD R4, R36, c[0x0][0x1ec], R4 ;  /* 0x00007b0024047a24 */ /* 0x000fe200078e0204 */
[----:B------:R-:W-:Y:S01]  /*12a0*/  LOP3.LUT R7, R98, 0x18, R11, 0xf8, !PT ;  /* 0x0000001862077812 */ /* 0x000fe200078ef80b */
[----:B------:R-:W-:Y:S01]  /*12b0*/  IMAD.MOV.U32 R162, RZ, RZ, c[0x0][0x280] ;  /* 0x0000a000ffa27624 */ /* 0x000fe200078e00ff */
[----:B------:R-:W-:Y:S01]  /*12c0*/  LOP3.LUT R12, R8, 0x7ffff800, RZ, 0xc0, !PT ;  /* 0x7ffff800080c7812 */ /* 0x000fe200078ec0ff */
[----:B------:R-:W-:Y:S01]  /*12d0*/  IMAD.IADD R147, R171, 0x1, R4 ;  /* 0x00000001ab937824 */ /* 0x000fe200078e0204 */
[-C--:B------:R-:W-:Y:S01]  /*12e0*/  LOP3.LUT R8, R6, R99.reuse, RZ, 0x3c, !PT ;  /* 0x0000006306087212 */ /* 0x080fe200078e3cff */
[----:B------:R-:W-:Y:S01]  /*12f0*/  IMAD.MOV.U32 R163, RZ, RZ, c[0x0][0x290] ;  /* 0x0000a400ffa37624 */ /* 0x000fe200078e00ff */
[-C--:B------:R-:W-:Y:S01]  /*1300*/  LOP3.LUT R9, R9, R99.reuse, RZ, 0x3c, !PT ;  /* 0x0000006309097212 */ /* 0x080fe200078e3cff */
[----:B------:R-:W-:Y:S01]  /*1310*/  IMAD.MOV.U32 R175, RZ, RZ, c[0x0][0x2b8] ;  /* 0x0000ae00ffaf7624 */ /* 0x000fe200078e00ff */
[----:B------:R-:W-:Y:S01]  /*1320*/  LOP3.LUT R6, R0, 0x7ffff800, RZ, 0xc0, !PT ;  /* 0x7ffff80000067812 */ /* 0x000fe200078ec0ff */
[----:B------:R-:W-:Y:S01]  /*1330*/  IMAD.MOV.U32 R166, RZ, RZ, c[0x0][0x27c] ;  /* 0x00009f00ffa67624 */ /* 0x000fe200078e00ff */
[----:B------:R-:W-:Y:S01]  /*1340*/  LOP3.LUT R0, R7, R99, RZ, 0x3c, !PT ;  /* 0x0000006307007212 */ /* 0x000fe200078e3cff */
[----:B------:R-:W-:Y:S01]  /*1350*/  IMAD R7, R37, c[0x0][0x210], RZ ;  /* 0x0000840025077a24 */ /* 0x000fe200078e02ff */
[--C-:B------:R-:W-:Y:S01]  /*1360*/  IADD3 R10, R9, R10, R100.reuse ;  /* 0x0000000a090a7210 */ /* 0x100fe20007ffe064 */
[----:B------:R-:W-:Y:S01]  /*1370*/  IMAD.MOV.U32 R154, RZ, RZ, c[0x0][0x27c] ;  /* 0x00009f00ff9a7624 */ /* 0x000fe200078e00ff */
[----:B------:R-:W-:Y:S01]  /*1380*/  IADD3 R9, R0, R6, R100 ;  /* 0x0000000600097210 */ /* 0x000fe20007ffe064 */
[----:B-----5:R-:W-:Y:S01]  /*1390*/  IMAD.WIDE.U32 R124, R155, c[0x0][0x280], R22 ;  /* 0x0000a0009b7c7a25 */ /* 0x020fe200078e0016 */
[----:B------:R-:W-:-:S02]  /*13a0*/  SHF.R.S32.HI R0, RZ, 0x1f, R155 ;  /* 0x0000001fff007819 */ /* 0x000fc4000001149b */
[----:B------:R-:W-:Y:S01]  /*13b0*/  LOP3.LUT P0, RZ, R21, 0x2, RZ, 0xc0, !PT ;  /* 0x0000000215ff7812 */ /* 0x000fe2000780c0ff */
[C---:B------:R-:W-:Y:S01]  /*13c0*/  IMAD.WIDE.U32 R122, R155.reuse, c[0x0][0x290], R18 ;  /* 0x0000a4009b7a7a25 */ /* 0x040fe200078e0012 */
[----:B------:R-:W-:Y:S02]  /*13d0*/  IADD3 R12, R8, R12, R100 ;  /* 0x0000000c080c7210 */ /* 0x000fe40007ffe064 */
[----:B------:R-:W-:Y:S01]  /*13e0*/  SHF.R.S32.HI R4, RZ, 0x1f, R27 ;  /* 0x0000001fff047819 */ /* 0x000fe2000001141b */
[----:B------:R-:W-:Y:S01]  /*13f0*/  IMAD R6, R0, c[0x0][0x280], RZ ;  /* 0x0000a00000067a24 */ /* 0x000fe200078e02ff */
[----:B------:R-:W-:Y:S01]  /*1400*/  SHF.L.U64.HI R156, R162, R158, c[0x0][0x284] ;  /* 0x0000a100a29c7619 */ /* 0x000fe2000001029e */
[----:B------:R-:W-:Y:S01]  /*1410*/  IMAD R5, R0, c[0x0][0x290], RZ ;  /* 0x0000a40000057a24 */ /* 0x000fe200078e02ff */
[----:B------:R-:W-:Y:S01]  /*1420*/  LEA.HI R4, R4, R27, RZ, 0x3 ;  /* 0x0000001b04047211 */ /* 0x000fe200078f18ff */
[----:B------:R-:W-:Y:S01]  /*1430*/  IMAD R0, R36, c[0x0][0x214], R7 ;  /* 0x0000850024007a24 */ /* 0x000fe200078e0207 */
[----:B------:R-:W-:Y:S01]  /*1440*/  P2R R149, PR, RZ, 0x2 ;  /* 0x00000002ff957803 */ /* 0x000fe20000000000 */
[----:B------:R-:W-:Y:S01]  /*1450*/  IMAD R8, R155, c[0x0][0x284], R6 ;  /* 0x0000a1009b087a24 */ /* 0x000fe200078e0206 */
[----:B------:R-:W-:Y:S01]  /*1460*/  SHF.R.S32.HI R6, RZ, 0x1f, R94 ;  /* 0x0000001fff067819 */ /* 0x000fe2000001145e */
[----:B------:R-:W-:Y:S01]  /*1470*/  IMAD.IADD R146, R169, 0x1, R0 ;  /* 0x00000001a9927824 */ /* 0x000fe200078e0200 */
[----:B------:R-:W-:Y:S01]  /*1480*/  SHF.R.S32.HI R0, RZ, 0x1f, R95 ;  /* 0x0000001fff007819 */ /* 0x000fe2000001145f */
[C---:B------:R-:W-:Y:S01]  /*1490*/  IMAD R7, R155.reuse, c[0x0][0x294], R5 ;  /* 0x0000a5009b077a24 */ /* 0x040fe200078e0205 */
[----:B------:R-:W-:Y:S01]  /*14a0*/  SHF.R.S32.HI R5, RZ, 0x1f, R93 ;  /* 0x0000001fff057819 */ /* 0x000fe2000001145d */
[----:B------:R-:W-:Y:S01]  /*14b0*/  IMAD.WIDE.U32 R120, R155, c[0x0][0x280], R16 ;  /* 0x0000a0009b787a25 */ /* 0x000fe200078e0010 */
[----:B------:R-:W-:-:S02]  /*14c0*/  LEA.HI R90, R0, R95, RZ, 0x3 ;  /* 0x0000005f005a7211 */ /* 0x000fc400078f18ff */
[----:B------:R-:W-:Y:S01]  /*14d0*/  SHF.R.S32.HI R0, RZ, 0x1f, R26 ;  /* 0x0000001fff007819 */ /* 0x000fe2000001141a */
[----:B------:R-:W-:Y:S01]  /*14e0*/  IMAD.WIDE.U32 R118, R155, c[0x0][0x290], R14 ;  /* 0x0000a4009b767a25 */ /* 0x000fe200078e000e */
[----:B------:R-:W-:Y:S02]  /*14f0*/  LEA.HI R6, R6, R94, RZ, 0x3 ;  /* 0x0000005e06067211 */ /* 0x000fe400078f18ff */
[----:B------:R-:W-:Y:S01]  /*1500*/  LEA.HI R86, R0, R26, RZ, 0x3 ;  /* 0x0000001a00567211 */ /* 0x000fe200078f18ff */
[----:B------:R-:W-:Y:S01]  /*1510*/  IMAD.SHL.U32 R162, R162, 0x40, RZ ;  /* 0x00000040a2a27824 */ /* 0x000fe200078e00ff */
[----:B------:R-:W-:Y:S01]  /*1520*/  LEA.HI R5, R5, R93, RZ, 0x3 ;  /* 0x0000005d05057211 */ /* 0x000fe200078f18ff */
[----:B------:R-:W-:Y:S01]  /*1530*/  IMAD.SHL.U32 R154, R154, 0x2, RZ ;  /* 0x000000029a9a7824 */ /* 0x000fe200078e00ff */
[----:B------:R-:W-:Y:S01]  /*1540*/  LOP3.LUT R87, R4, 0xfffffff8, RZ, 0xc0, !PT ;  /* 0xfffffff804577812 */ /* 0x000fe200078ec0ff */
[----:B------:R-:W-:Y:S01]  /*1550*/  IMAD R112, R28, 0x40, R92 ;  /* 0x000000401c707824 */ /* 0x000fe200078e025c */
[----:B------:R-:W-:Y:S01]  /*1560*/  LOP3.LUT R90, R90, 0xfffffff8, RZ, 0xc0, !PT ;  /* 0xfffffff85a5a7812 */ /* 0x000fe200078ec0ff */
[----:B------:R-:W-:Y:S01]  /*1570*/  IMAD.IADD R142, R125, 0x1, R8 ;  /* 0x000000017d8e7824 */ /* 0x000fe200078e0208 */
[----:B------:R-:W-:Y:S01]  /*1580*/  LOP3.LUT R89, R6, 0xfffffff8, RZ, 0xc0, !PT ;  /* 0xfffffff806597812 */ /* 0x000fe200078ec0ff */
[----:B------:R-:W-:Y:S01]  /*1590*/  IMAD.IADD R140, R8, 0x1, R121 ;  /* 0x00000001088c7824 */ /* 0x000fe200078e0279 */
[----:B------:R-:W-:Y:S01]  /*15a0*/  LOP3.LUT R88, R5, 0xfffffff8, RZ, 0xc0, !PT ;  /* 0xfffffff805587812 */ /* 0x000fe200078ec0ff */
[----:B------:R-:W-:Y:S01]  /*15b0*/  IMAD.IADD R141, R123, 0x1, R7 ;  /* 0x000000017b8d7824 */ /* 0x000fe200078e0207 */
[----:B------:R-:W-:Y:S01]  /*15c0*/  LOP3.LUT R86, R86, 0xfffffff8, RZ, 0xc0, !PT ;  /* 0xfffffff856567812 */ /* 0x000fe200078ec0ff */
[----:B------:R-:W-:Y:S01]  /*15d0*/  IMAD.IADD R139, R7, 0x1, R119 ;  /* 0x00000001078b7824 */ /* 0x000fe200078e0277 */
[C---:B------:R-:W-:Y:S01]  /*15e0*/  SHF.L.U64.HI R158, R163.reuse, R158, c[0x0][0x294] ;  /* 0x0000a500a39e7619 */ /* 0x040fe2000001029e */
[----:B------:R-:W-:Y:S01]  /*15f0*/  IMAD.SHL.U32 R163, R163, 0x40, RZ ;  /* 0x00000040a3a37824 */ /* 0x000fe200078e00ff */
[C---:B------:R-:W-:Y:S01]  /*1600*/  IADD3 R37, R32.reuse, 0x28, RZ ;  /* 0x0000002820257810 */ /* 0x040fe20007ffe0ff */
[----:B------:R-:W-:Y:S01]  /*1610*/  IMAD.IADD R107, R109, 0x1, R107 ;  /* 0x000000016d6b7824 */ /* 0x000fe200078e026b */
[----:B------:R-:W-:Y:S01]  /*1620*/  IADD3 R36, R32, 0x8, RZ ;  /* 0x0000000820247810 */ /* 0x000fe20007ffe0ff */
[----:B------:R-:W-:Y:S01]  /*1630*/  IMAD.SHL.U32 R134, R10, 0x2, RZ ;  /* 0x000000020a867824 */ /* 0x000fe200078e00ff */
[----:B------:R-:W-:Y:S01]  /*1640*/  SHF.R.S32.HI R105, RZ, 0x1f, R90 ;  /* 0x0000001fff697819 */ /* 0x000fe2000001145a */
[----:B------:R-:W-:Y:S01]  /*1650*/  IMAD.SHL.U32 R129, R12, 0x2, RZ ;  /* 0x000000020c817824 */ /* 0x000fe200078e00ff */
[----:B------:R-:W-:Y:S01]  /*1660*/  SHF.R.S32.HI R104, RZ, 0x1f, R89 ;  /* 0x0000001fff687819 */ /* 0x000fe20000011459 */
[----:B------:R-:W-:Y:S01]  /*1670*/  IMAD.SHL.U32 R128, R9, 0x2, RZ ;  /* 0x0000000209807824 */ /* 0x000fe200078e00ff */
[----:B------:R-:W-:-:S02]  /*1680*/  SHF.R.S32.HI R103, RZ, 0x1f, R88 ;  /* 0x0000001fff677819 */ /* 0x000fc40000011458 */
[----:B------:R-:W-:Y:S02]  /*1690*/  SHF.R.S32.HI R102, RZ, 0x1f, R87 ;  /* 0x0000001fff667819 */ /* 0x000fe40000011457 */
[----:B------:R-:W-:Y:S02]  /*16a0*/  SHF.R.S32.HI R101, RZ, 0x1f, R86 ;  /* 0x0000001fff657819 */ /* 0x000fe40000011456 */
[----:B------:R-:W-:Y:S01]  /*16b0*/  SHF.R.S32.HI R135, RZ, 0x3, R11 ;  /* 0x00000003ff877819 */ /* 0x000fe2000001140b */
[----:B------:R-:W-:Y:S01]  /*16c0*/  BAR.SYNC.DEFER_BLOCKING 0x0 ;  /* 0x0000000000007b1d */ /* 0x000fe20000010000 */
[----:B------:R-:W-:Y:S02]  /*16d0*/  ISETP.NE.AND P1, PT, R175, 0x1, PT ;  /* 0x00000001af00780c */ /* 0x000fe40003f25270 */
[----:B--2---:R-:W-:Y:S01]  /*16e0*/  @P3 SHF.R.S32.HI R3, RZ, 0x1f, R35 ;  /* 0x0000001fff033819 */ /* 0x004fe20000011423 */
[----:B------:R-:W-:Y:S02]  /*16f0*/  @!P3 IMAD.MOV.U32 R3, RZ, RZ, R29 ;  /* 0x000000ffff03b224 */ /* 0x000fe400078e001d */
[----:B------:R-:W-:Y:S01]  /*1700*/  @P3 IMAD.MOV.U32 R2, RZ, RZ, R35 ;  /* 0x000000ffff023224 */ /* 0x000fe200078e0023 */
[----:B------:R-:W-:Y:S01]  /*1710*/  IADD3 R35, R32, 0x18, RZ ;  /* 0x0000001820237810 */ /* 0x000fe20007ffe0ff */
[----:B------:R-:W-:-:S02]  /*1720*/  @!P3 IMAD.MOV.U32 R2, RZ, RZ, R251 ;  /* 0x000000ffff02b224 */ /* 0x000fc400078e00fb */
[----:B------:R-:W-:Y:S02]  /*1730*/  IMAD R0, R3, c[0x0][0x2b0], RZ ;  /* 0x0000ac0003007a24 */ /* 0x000fe400078e02ff */
[----:B------:R-:W-:-:S04]  /*1740*/  IMAD.WIDE.U32 R126, R2, c[0x0][0x2b0], RZ ;  /* 0x0000ac00027e7a25 */ /* 0x000fc800078e00ff */
[----:B------:R-:W-:Y:S01]  /*1750*/  IMAD R3, R2, c[0x0][0x2b4], R0 ;  /* 0x0000ad0002037a24 */ /* 0x000fe200078e0200 */
[----:B------:R-:W-:Y:S02]  /*1760*/  LOP3.LUT R2, R98, 0x8, R24, 0xf8, !PT ;  /* 0x0000000862027812 */ /* 0x000fe400078ef818 */
[----:B------:R-:W-:Y:S01]  /*1770*/  LOP3.LUT R0, R20, 0xfffffff8, RZ, 0xc0, !PT ;  /* 0xfffffff814007812 */ /* 0x000fe200078ec0ff */
[----:B------:R-:W-:Y:S01]  /*1780*/  IMAD.IADD R143, R127, 0x1, R3 ;  /* 0x000000017f8f7824 */ /* 0x000fe200078e0203 */
[----:B------:R-:W-:Y:S02]  /*1790*/  LOP3.LUT R2, R2, R99, RZ, 0x3c, !PT ;  /* 0x0000006302027212 */ /* 0x000fe400078e3cff */
[----:B------:R-:W-:Y:S01]  /*17a0*/  LOP3.LUT R3, R136, 0xfffffff8, RZ, 0xc0, !PT ;  /* 0xfffffff888037812 */ /* 0x000fe200078ec0ff */
[----:B------:R-:W-:Y:S01]  /*17b0*/  IMAD.SHL.U32 R137, R0, 0x2, RZ ;  /* 0x0000000200897824 */ /* 0x000fe200078e00ff */
[----:B------:R-:W-:Y:S01]  /*17c0*/  SHF.R.S32.HI R136, RZ, 0x3, R136 ;  /* 0x00000003ff887819 */ /* 0x000fe20000011488 */
[----:B------:R-:W-:Y:S01]  /*17d0*/  IMAD.IADD R81, R100, 0x1, R2 ;  /* 0x0000000164517824 */ /* 0x000fe200078e0202 */
[----:B------:R-:W-:Y:S01]  /*17e0*/  SHF.R.S32.HI R2, RZ, 0x1f, R0 ;  /* 0x0000001fff027819 */ /* 0x000fe20000011400 */
[----:B------:R-:W-:Y:S01]  /*17f0*/  IMAD.SHL.U32 R132, R3, 0x2, RZ ;  /* 0x0000000203847824 */ /* 0x000fe200078e00ff */
[----:B------:R-:W-:-:S02]  /*1800*/  SHF.R.S32.HI R4, RZ, 0x1f, R3 ;  /* 0x0000001fff047819 */ /* 0x000fc40000011403 */
[----:B------:R-:W-:Y:S02]  /*1810*/  SHF.L.U64.HI R138, R0, 0x1, R2 ;  /* 0x00000001008a7819 */ /* 0x000fe40000010202 */
[----:B------:R-:W-:Y:S02]  /*1820*/  LOP3.LUT R0, R11, 0xfffffff8, RZ, 0xc0, !PT ;  /* 0xfffffff80b007812 */ /* 0x000fe400078ec0ff */
[----:B------:R-:W-:Y:S02]  /*1830*/  LEA R81, R81, 0x100, 0x1 ;  /* 0x0000010051517811 */ /* 0x000fe400078e08ff */
[----:B------:R-:W-:Y:S01]  /*1840*/  SHF.R.S32.HI R2, RZ, 0x1f, R0 ;  /* 0x0000001fff027819 */ /* 0x000fe20000011400 */
[----:B------:R-:W-:Y:S01]  /*1850*/  IMAD.SHL.U32 R130, R0, 0x2, RZ ;  /* 0x0000000200827824 */ /* 0x000fe200078e00ff */
[C---:B------:R-:W-:Y:S02]  /*1860*/  IADD3 R82, R81.reuse, 0x20, RZ ;  /* 0x0000002051527810 */ /* 0x040fe40007ffe0ff */
[----:B------:R-:W-:-:S02]  /*1870*/  @P0 IADD3 R82, R81, -0x20, RZ ;  /* 0xffffffe051520810 */ /* 0x000fc40007ffe0ff */
[----:B------:R-:W-:Y:S02]  /*1880*/  SHF.L.U64.HI R133, R3, 0x1, R4 ;  /* 0x0000000103857819 */ /* 0x000fe40000010204 */
[----:B------:R-:W-:Y:S02]  /*1890*/  SHF.L.U64.HI R131, R0, 0x1, R2 ;  /* 0x0000000100837819 */ /* 0x000fe40000010202 */
[----:B------:R-:W-:Y:S02]  /*18a0*/  ISETP.GE.AND P0, PT, R166, 0x1, PT ;  /* 0x00000001a600780c */ /* 0x000fe40003f06270 */
.L_x_90:
[----:B------:R-:W-:Y:S01]  /*18b0*/  IMAD.SHL.U32 R91, R79, 0x40, RZ ;  /* 0x000000404f5b7824 */ /* 0x000fe200078e00ff */
[----:B------:R-:W-:Y:S04]  /*18c0*/  DEPBAR.LE SB0, 0x0 ;  /* 0x000080000000791a */ /* 0x000fe80000000000 */
[----:B-1----:R-:W-:Y:S01]  /*18d0*/  IMAD.IADD R2, R112, 0x1, R91 ;  /* 0x0000000170027824 */ /* 0x002fe200078e025b */
[----:B------:R-:W-:Y:S01]  /*18e0*/  ISETP.NE.AND P1, PT, R175, 0x1, PT ;  /* 0x00000001af00780c */ /* 0x000fe20003f25270 */
[----:B------:R-:W-:Y:S01]  /*18f0*/  IMAD.MOV.U32 R83, RZ, RZ, RZ ;  /* 0x000000ffff537224 */ /* 0x000fe200078e00ff */
[----:B------:R-:W-:Y:S01]  /*1900*/  ISETP.GE.AND P2, PT, R166, 0x1, PT ;  /* 0x00000001a600780c */ /* 0x000fe20003f46270 */
[----:B------:R-:W-:Y:S01]  /*1910*/  IMAD.IADD R0, R152, 0x1, R2 ;  /* 0x0000000198007824 */ /* 0x000fe200078e0202 */
[----:B------:R-:W-:Y:S01]  /*1920*/  ISETP.GE.AND P0, PT, R2, R106, PT ;  /* 0x0000006a0200720c */ /* 0x000fe20003f06270 */
[----:B------:R-:W-:Y:S02]  /*1930*/  BSSY B1, `(.L_x_66) ;  /* 0x00003d8000017945 */ /* 0x000fe40003800000 */
[----:B------:R-:W-:Y:S01]  /*1940*/  IMAD.MOV.U32 R2, RZ, RZ, R0 ;  /* 0x000000ffff027224 */ /* 0x000fe200078e0000 */
[----:B------:R-:W-:Y:S05]  /*1950*/  ISETP.GT.OR P0, PT, R112, 0x3f, P0 ;  /* 0x0000003f7000780c */ /* 0x000fea0000704670 */
[----:B------:R-:W-:Y:S05]  /*1960*/  @P1 IMAD.HI.U32 R3, R0, c[0x0][0x2bc], RZ ;  /* 0x0000af0000031a27 */ /* 0x000fea00078e00ff */
[----:B------:R-:W-:Y:S04]  /*1970*/  @P1 SHF.R.U32.HI R2, RZ, c[0x0][0x2c0], R3 ;  /* 0x0000b000ff021a19 */ /* 0x000fe80000011603 */
[C---:B------:R-:W-:Y:S04]  /*1980*/  @!P0 IADD3 R3, P1, R2.reuse, R126, RZ ;  /* 0x0000007e02038210 */ /* 0x040fe80007f3e0ff */
[----:B------:R-:W-:Y:S01]  /*1990*/  @!P0 LEA.HI.X.SX32 R5, R2, R143, 0x1, P1 ;  /* 0x0000008f02058211 */ /* 0x000fe200008f0eff */
[----:B------:R-:W-:Y:S01]  /*19a0*/  IMAD.MOV R2, RZ, RZ, -R2 ;  /* 0x000000ffff027224 */ /* 0x000fe200078e0a02 */
[C---:B------:R-:W-:Y:S03]  /*19b0*/  @!P0 LEA R4, P1, R3.reuse, c[0x0][0x2a0], 0x2 ;  /* 0x0000a80003048a11 */ /* 0x040fe600078210ff */
[----:B------:R-:W-:Y:S01]  /*19c0*/  IMAD R84, R2, c[0x0][0x2b8], R0 ;  /* 0x0000ae0002547a24 */ /* 0x000fe200078e0200 */
[----:B------:R-:W-:Y:S03]  /*19d0*/  @!P0 LEA.HI.X R5, R3, c[0x0][0x2a4], R5, 0x2, P1 ;  /* 0x0000a90003058a11 */ /* 0x000fe600008f1405 */
[----:B------:R-:W-:Y:S01]  /*19e0*/  IMAD.WIDE.U32 R2, R84, c[0x0][0x1e0], RZ ;  /* 0x0000780054027a25 */ /* 0x000fe200078e00ff */
[----:B------:R-:W-:Y:S01]  /*19f0*/  SHF.R.S32.HI R96, RZ, 0x1f, R84 ;  /* 0x0000001fff607819 */ /* 0x000fe20000011454 */
[----:B------:R-:W2:Y:S04]  /*1a00*/  @!P0 LDG.E R83, [R4.64] ;  /* 0x0000000604538981 */ /* 0x000ea8000c1e1900 */
[----:B------:R-:W-:Y:S01]  /*1a10*/  IMAD R0, R96, c[0x0][0x1e0], RZ ;  /* 0x0000780060007a24 */ /* 0x000fe200078e02ff */
[----:B------:R-:W-:Y:S03]  /*1a20*/  BAR.SYNC.DEFER_BLOCKING 0x0 ;  /* 0x0000000000007b1d */ /* 0x000fe60000010000 */
[----:B------:R-:W-:Y:S04]  /*1a30*/  IMAD R0, R84, c[0x0][0x1e4], R0 ;  /* 0x0000790054007a24 */ /* 0x000fe800078e0200 */
[----:B------:R-:W-:Y:S01]  /*1a40*/  IMAD.IADD R3, R3, 0x1, R0 ;  /* 0x0000000103037824 */ /* 0x000fe200078e0200 */
[----:B--2---:R-:W-:Y:S03]  /*1a50*/  SHF.R.S32.HI R97, RZ, 0x1f, R83 ;  /* 0x0000001fff617819 */ /* 0x004fe60000011453 */
[----:B------:R-:W-:Y:S04]  /*1a60*/  IMAD.WIDE.U32 R2, R83, c[0x0][0x1f0], R2 ;  /* 0x00007c0053027a25 */ /* 0x000fe800078e0002 */
[----:B------:R-:W-:Y:S01]  /*1a70*/  IMAD R4, R97, c[0x0][0x1f0], RZ ;  /* 0x00007c0061047a24 */ /* 0x000fe200078e02ff */
[----:B------:R-:W-:Y:S03]  /*1a80*/  IADD3 R0, P0, R170, R2, RZ ;  /* 0x00000002aa007210 */ /* 0x000fe60007f1e0ff */
[----:B------:R-:W-:Y:S05]  /*1a90*/  IMAD R4, R83, c[0x0][0x1f4], R4 ;  /* 0x00007d0053047a24 */ /* 0x000fea00078e0204 */
[----:B------:R-:W-:Y:S02]  /*1aa0*/  IADD3.X R2, R147, R3, R4, P0, !PT ;  /* 0x0000000393027210 */ /* 0x000fe400007fe404 */
[C---:B------:R-:W-:Y:S04]  /*1ab0*/  LEA R15, P0, R0.reuse, c[0x0][0x1c8], 0x1 ;  /* 0x00007200000f7a11 */ /* 0x040fe800078008ff */
[----:B------:R-:W-:Y:S01]  /*1ac0*/  LEA.HI.X R14, R0, c[0x0][0x1cc], R2, 0x1, P0 ;  /* 0x00007300000e7a11 */ /* 0x000fe200000f0c02 */
[----:B----4-:R-:W-:-:S05]  /*1ad0*/  @!P2 BRA `(.L_x_67) ;  /* 0x000039700000a947 */ /* 0x010fca0003800000 */
[-C--:B------:R-:W-:Y:S01]  /*1ae0*/  IMAD R3, R156, R79.reuse, RZ ;  /* 0x0000004f9c037224 */ /* 0x080fe200078e02ff */
[----:B------:R-:W-:Y:S01]  /*1af0*/  ISETP.NE.AND P0, PT, RZ, UR4, PT ;  /* 0x00000004ff007c0c */ /* 0x000fe2000bf05270 */
[-C--:B------:R-:W-:Y:S01]  /*1b00*/  IMAD R2, R158, R79.reuse, RZ ;  /* 0x0000004f9e027224 */ /* 0x080fe200078e02ff */
[----:B------:R-:W-:Y:S01]  /*1b10*/  SHF.R.S32.HI R0, RZ, 0x1f, R79 ;  /* 0x0000001fff007819 */ /* 0x000fe2000001144f */
[----:B------:R-:W-:Y:S01]  /*1b20*/  IMAD.WIDE.U32 R8, R162, R79, RZ ;  /* 0x0000004fa2087225 */ /* 0x000fe200078e00ff */
[----:B------:R-:W-:Y:S03]  /*1b30*/  IADD3 R4, -R91, R106, RZ ;  /* 0x0000006a5b047210 */ /* 0x000fe60007ffe1ff */
[----:B------:R-:W-:Y:S01]  /*1b40*/  IMAD R3, R0, R162, R3 ;  /* 0x000000a200037224 */ /* 0x000fe200078e0203 */
[----:B------:R-:W-:Y:S01]  /*1b50*/  IMNMX R85, R4, 0x40, PT ;  /* 0x0000004004557817 */ /* 0x000fe20003800200 */
[----:B------:R-:W-:Y:S02]  /*1b60*/  IMAD R0, R0, R163, R2 ;  /* 0x000000a300007224 */ /* 0x000fe400078e0202 */
[----:B------:R-:W-:Y:S01]  /*1b70*/  IMAD.WIDE.U32 R10, R163, R79, RZ ;  /* 0x0000004fa30a7225 */ /* 0x000fe200078e00ff */
[----:B------:R-:W-:Y:S04]  /*1b80*/  IADD3 R28, R9, R3, RZ ;  /* 0x00000003091c7210 */ /* 0x000fe80007ffe0ff */
[----:B------:R-:W-:Y:S01]  /*1b90*/  IADD3 R29, R11, R0, RZ ;  /* 0x000000000b1d7210 */ /* 0x000fe20007ffe0ff */
[----:B------:R-:W-:-:S05]  /*1ba0*/  @!P0 BRA `(.L_x_68) ;  /* 0x00001c1000008947 */ /* 0x000fca0003800000 */
[----:B------:R-:W-:Y:S01]  /*1bb0*/  ISETP.GE.AND P1, PT, R92, R85, PT ;  /* 0x000000555c00720c */ /* 0x000fe20003f26270 */
[----:B------:R-:W-:Y:S01]  /*1bc0*/  BSSY B0, `(.L_x_69) ;  /* 0x000003a000007945 */ /* 0x000fe20003800000 */
[----:B------:R-:W-:Y:S01]  /*1bd0*/  CS2R R20, SRZ ;  /* 0x0000000000147805 */ /* 0x000fe2000001ff00 */
        /* <DEDUP_REMOVED lines=11> */
[----:B------:R-:W-:-:S05]  /*1c90*/  @P1 BRA `(.L_x_70) ;  /* 0x000002c000001947 */ /* 0x000fca0003800000 */
[----:B------:R-:W-:Y:S01]  /*1ca0*/  IADD3 R0, P0, R124, R8, RZ ;  /* 0x000000087c007210 */ /* 0x000fe20007f1e0ff */
[----:B------:R-:W-:Y:S01]  /*1cb0*/  CS2R R38, SRZ ;  /* 0x0000000000267805 */ /* 0x000fe2000001ff00 */
[----:B------:R-:W-:Y:S01]  /*1cc0*/  CS2R R6, SRZ ;  /* 0x0000000000067805 */ /* 0x000fe2000001ff00 */
[----:B------:R-:W-:Y:S01]  /*1cd0*/  CS2R R44, SRZ ;  /* 0x00000000002c7805 */ /* 0x000fe2000001ff00 */
[----:B------:R-:W-:Y:S01]  /*1ce0*/  CS2R R12, SRZ ;  /* 0x00000000000c7805 */ /* 0x000fe2000001ff00 */
[----:B------:R-:W-:Y:S01]  /*1cf0*/  IMAD.X R3, R28, 0x1, R142, P0 ;  /* 0x000000011c037824 */ /* 0x000fe200000e068e */
[----:B------:R-:W-:Y:S01]  /*1d00*/  IADD3 R2, P0, R122, R10, RZ ;  /* 0x0000000a7a027210 */ /* 0x000fe20007f1e0ff */
[----:B------:R-:W-:Y:S01]  /*1d10*/  CS2R R46, SRZ ;  /* 0x00000000002e7805 */ /* 0x000fe2000001ff00 */
[----:B------:R-:W-:Y:S01]  /*1d20*/  CS2R R16, SRZ ;  /* 0x0000000000107805 */ /* 0x000fe2000001ff00 */
[----:B------:R-:W-:Y:S01]  /*1d30*/  CS2R R48, SRZ ;  /* 0x0000000000307805 */ /* 0x000fe2000001ff00 */
[----:B------:R-:W-:Y:S01]  /*1d40*/  CS2R R18, SRZ ;  /* 0x0000000000127805 */ /* 0x000fe2000001ff00 */
[----:B------:R-:W-:Y:S01]  /*1d50*/  IMAD.X R5, R29, 0x1, R141, P0 ;  /* 0x000000011d057824 */ /* 0x000fe200000e068d */
[C---:B------:R-:W-:Y:S01]  /*1d60*/  LEA R8, P0, R0.reuse, c[0x0][0x270], 0x1 ;  /* 0x00009c0000087a11 */ /* 0x040fe200078008ff */
[----:B------:R-:W-:Y:S01]  /*1d70*/  CS2R R50, SRZ ;  /* 0x0000000000327805 */ /* 0x000fe2000001ff00 */
[----:B------:R-:W-:Y:S01]  /*1d80*/  CS2R R20, SRZ ;  /* 0x0000000000147805 */ /* 0x000fe2000001ff00 */
[----:B------:R-:W-:Y:S01]  /*1d90*/  CS2R R52, SRZ ;  /* 0x0000000000347805 */ /* 0x000fe2000001ff00 */
[----:B------:R-:W-:Y:S02]  /*1da0*/  LEA.HI.X R9, R0, c[0x0][0x274], R3, 0x1, P0 ;  /* 0x00009d0000097a11 */ /* 0x000fe400000f0c03 */
[C---:B------:R-:W-:Y:S04]  /*1db0*/  LEA R4, P0, R2.reuse, c[0x0][0x288], 0x1 ;  /* 0x0000a20002047a11 */ /* 0x040fe800078008ff */
[----:B------:R-:W-:Y:S02]  /*1dc0*/  LEA.HI.X R5, R2, c[0x0][0x28c], R5, 0x1, P0 ;  /* 0x0000a30002057a11 */ /* 0x000fe400000f0c05 */
[----:B------:R-:W-:Y:S01]  /*1dd0*/  ISETP.GE.AND P0, PT, R32, c[0x0][0x27c], PT ;  /* 0x00009f0020007a0c */ /* 0x000fe20003f06270 */
[----:B------:R-:W-:Y:S11]  /*1de0*/  CS2R R2, SRZ ;  /* 0x0000000000027805 */ /* 0x000ff6000001ff00 */
[----:B------:R-:W-:Y:S01]  /*1df0*/  @!UPT UIADD3 URZ, URZ, URZ, URZ ;  /* 0x0000003f3f3ff290 */ /* 0x000fe2000fffe03f */
[----:B------:R1:W5:Y:S04]  /*1e00*/  @!P0 LDG.E.64 R2, [R8.64] ;  /* 0x0000000608028981 */ /* 0x000368000c1e1b00 */
[----:B------:R1:W5:Y:S01]  /*1e10*/  @!P0 LDG.E.64 R38, [R4.64] ;  /* 0x0000000604268981 */ /* 0x000362000c1e1b00 */
[----:B------:R-:W-:Y:S11]  /*1e20*/  ISETP.GE.AND P0, PT, R36, c[0x0][0x27c], PT ;  /* 0x00009f0024007a0c */ /* 0x000ff60003f06270 */
[----:B------:R-:W-:Y:S02]  /*1e30*/  @!UPT UIADD3 URZ, URZ, URZ, URZ ;  /* 0x0000003f3f3ff290 */ /* 0x000fe4000fffe03f */
[----:B------:R1:W5:Y:S04]  /*1e40*/  @!P0 LDG.E.64 R6, [R8.64+0x10] ;  /* 0x0000100608068981 */ /* 0x000368000c1e1b00 */
[----:B------:R1:W5:Y:S01]  /*1e50*/  @!P0 LDG.E.64 R44, [R4.64+0x10] ;  /* 0x00001006042c8981 */ /* 0x000362000c1e1b00 */
        /* <DEDUP_REMOVED lines=15> */
[----:B------:R1:W5:Y:S02]  /*1f50*/  @!P0 LDG.E.64 R52, [R4.64+0x50] ;  /* 0x0000500604348981 */ /* 0x000364000c1e1b00 */
.L_x_70:
[----:B------:R-:W-:Y:S05]  /*1f60*/  BSYNC B0 ;  /* 0x0000000000007941 */ /* 0x000fea0003800000 */
.L_x_69:
[----:B------:R2:W3:Y:S04]  /*1f70*/  SHFL.IDX PT, R65, R14, RZ, 0x1e1f ;  /* 0x001e1fff0e417589 */ /* 0x0004e800000e0000 */
[----:B------:R2:W4:Y:S01]  /*1f80*/  SHFL.IDX PT, R64, R15, RZ, 0x1e1f ;  /* 0x001e1fff0f407589 */ /* 0x00052200000e0000 */
[----:B------:R-:W-:-:S05]  /*1f90*/  @P1 BRA `(.L_x_71) ;  /* 0x0000371000001947 */ /* 0x000fca0003800000 */
[----:B-----5:R-:W-:Y:S01]  /*1fa0*/  MOV R0, R19 ;  /* 0x0000001300007202 */ /* 0x020fe20000000f00 */
[----:B-1----:R-:W-:Y:S01]  /*1fb0*/  IMAD.MOV.U32 R8, RZ, RZ, R20 ;  /* 0x000000ffff087224 */ /* 0x002fe200078e0014 */
[----:B------:R-:W-:Y:S01]  /*1fc0*/  ISETP.GE.AND P0, PT, R24, c[0x0][0x1d4], PT ;  /* 0x0000750018007a0c */ /* 0x000fe20003f06270 */
[----:B------:R-:W-:Y:S01]  /*1fd0*/  IMAD.MOV.U32 R5, RZ, RZ, R21 ;  /* 0x000000ffff057224 */ /* 0x000fe200078e0015 */
[----:B------:R-:W-:Y:S01]  /*1fe0*/  BSSY B0, `(.L_x_72) ;  /* 0x0000057000007945 */ /* 0x000fe20003800000 */
[----:B------:R-:W-:Y:S03]  /*1ff0*/  IMAD.MOV.U32 R4, RZ, RZ, R18 ;  /* 0x000000ffff047224 */ /* 0x000fe600078e0012 */
[----:B------:R-:W-:Y:S01]  /*2000*/  PRMT R29, R5, 0x5410, R8 ;  /* 0x00005410051d7816 */ /* 0x000fe20000000008 */
[----:B------:R-:W-:Y:S01]  /*2010*/  IMAD.MOV.U32 R8, RZ, RZ, R16 ;  /* 0x000000ffff087224 */ /* 0x000fe200078e0010 */
[----:B------:R-:W-:Y:S01]  /*2020*/  PRMT R28, R0, 0x5410, R4 ;  /* 0x00005410001c7816 */ /* 0x000fe20000000004 */
[----:B------:R-:W-:Y:S01]  /*2030*/  IMAD.MOV.U32 R5, RZ, RZ, R17 ;  /* 0x000000ffff057224 */ /* 0x000fe200078e0011 */
[----:B------:R-:W-:Y:S01]  /*2040*/  MOV R4, R12 ;  /* 0x0000000c00047202 */ /* 0x000fe20000000f00 */
[----:B------:R-:W-:Y:S03]  /*2050*/  IMAD.MOV.U32 R0, RZ, RZ, R13 ;  /* 0x000000ffff007224 */ /* 0x000fe600078e000d */
[----:B------:R-:W-:Y:S01]  /*2060*/  PRMT R23, R5, 0x5410, R8 ;  /* 0x0000541005177816 */ /* 0x000fe20000000008 */
[----:B------:R-:W-:Y:S01]  /*2070*/  IMAD.MOV.U32 R8, RZ, RZ, R52 ;  /* 0x000000ffff087224 */ /* 0x000fe200078e0034 */
[----:B------:R-:W-:Y:S01]  /*2080*/  PRMT R22, R0, 0x5410, R4 ;  /* 0x0000541000167816 */ /* 0x000fe20000000004 */
[----:B------:R-:W-:Y:S01]  /*2090*/  IMAD.MOV.U32 R4, RZ, RZ, R6 ;  /* 0x000000ffff047224 */ /* 0x000fe200078e0006 */
[----:B------:R-:W-:Y:S01]  /*20a0*/  MOV R0, R7 ;  /* 0x0000000700007202 */ /* 0x000fe20000000f00 */
[----:B------:R-:W-:Y:S03]  /*20b0*/  IMAD.MOV.U32 R5, RZ, RZ, R53 ;  /* 0x000000ffff057224 */ /* 0x000fe600078e0035 */
[----:B--2---:R-:W-:Y:S01]  /*20c0*/  PRMT R15, R0, 0x5410, R4 ;  /* 0x00005410000f7816 */ /* 0x004fe20000000004 */
[----:B------:R-:W-:Y:S01]  /*20d0*/  IMAD.MOV.U32 R4, RZ, RZ, R48 ;  /* 0x000000ffff047224 */ /* 0x000fe200078e0030 */
[----:B------:R-:W-:Y:S01]  /*20e0*/  PRMT R57, R8, 0x5410, R5 ;  /* 0x0000541008397816 */ /* 0x000fe20000000005 */
[----:B------:R-:W-:Y:S01]  /*20f0*/  IMAD.MOV.U32 R5, RZ, RZ, R51 ;  /* 0x000000ffff057224 */ /* 0x000fe200078e0033 */
[----:B------:R-:W-:Y:S02]  /*2100*/  MOV R8, R50 ;  /* 0x0000003200087202 */ /* 0x000fe40000000f00 */
[----:B------:R-:W-:Y:S02]  /*2110*/  MOV R0, R49 ;  /* 0x0000003100007202 */ /* 0x000fe40000000f00 */
[----:B------:R-:W-:Y:S01]  /*2120*/  PRMT R56, R8, 0x5410, R5 ;  /* 0x0000541008387816 */ /* 0x000fe20000000005 */
[----:B------:R-:W-:Y:S01]  /*2130*/  IMAD.MOV.U32 R8, RZ, RZ, R46 ;  /* 0x000000ffff087224 */ /* 0x000fe200078e002e */
[----:B------:R-:W-:Y:S01]  /*2140*/  PRMT R55, R4, 0x5410, R0 ;  /* 0x0000541004377816 */ /* 0x000fe20000000000 */
[----:B------:R-:W-:Y:S01]  /*2150*/  IMAD.MOV.U32 R5, RZ, RZ, R47 ;  /* 0x000000ffff057224 */ /* 0x000fe200078e002f */
[----:B------:R-:W-:Y:S01]  /*2160*/  MOV R4, R44 ;  /* 0x0000002c00047202 */ /* 0x000fe20000000f00 */
[----:B------:R-:W-:Y:S03]  /*2170*/  IMAD.MOV.U32 R0, RZ, RZ, R45 ;  /* 0x000000ffff007224 */ /* 0x000fe600078e002d */
[----:B------:R-:W-:Y:S02]  /*2180*/  PRMT R54, R8, 0x5410, R5 ;  /* 0x0000541008367816 */ /* 0x000fe40000000005 */
[----:B------:R-:W-:Y:S01]  /*2190*/  PRMT R43, R4, 0x5410, R0 ;  /* 0x00005410042b7816 */ /* 0x000fe20000000000 */
[----:B------:R-:W-:-:S05]  /*21a0*/  @P0 BRA `(.L_x_73) ;  /* 0x000003a000000947 */ /* 0x000fca0003800000 */
[C---:B----4-:R-:W-:Y:S01]  /*21b0*/  LEA R58, P0, R24.reuse, R64, 0x1 ;  /* 0x00000040183a7211 */ /* 0x050fe200078008ff */
[----:B------:R-:W1:Y:S01]  /*21c0*/  LDS.128 R8, [R81+0x3000] ;  /* 0x0030000051087984 */ /* 0x000e620000000c00 */
[----:B------:R-:W-:Y:S01]  /*21d0*/  MOV R4, R2 ;  /* 0x0000000200047202 */ /* 0x000fe20000000f00 */
[----:B------:R-:W-:Y:S01]  /*21e0*/  IMAD.MOV.U32 R30, RZ, RZ, R38 ;  /* 0x000000ffff1e7224 */ /* 0x000fe200078e0026 */
[----:B---3--:R-:W-:Y:S01]  /*21f0*/  LEA.HI.X R59, R24, R65, R25, 0x1, P0 ;  /* 0x00000041183b7211 */ /* 0x008fe200000f0c19 */
[--C-:B------:R-:W-:Y:S01]  /*2200*/  IMAD.MOV.U32 R40, RZ, RZ, R39.reuse ;  /* 0x000000ffff287224 */ /* 0x100fe200078e0027 */
[----:B------:R-:W-:Y:S11]  /*2210*/  ISETP.GE.AND P0, PT, R32, c[0x0][0x27c], PT ;  /* 0x00009f0020007a0c */ /* 0x000ff60003f06270 */
[----:B------:R-:W-:Y:S02]  /*2220*/  @!UPT UIADD3 URZ, URZ, URZ, URZ ;  /* 0x0000003f3f3ff290 */ /* 0x000fe4000fffe03f */
[----:B------:R-:W-:Y:S02]  /*2230*/  @!P0 SHF.R.U64 R38, R38, 0x10, R39 ;  /* 0x0000001026268819 */ /* 0x000fe40000001227 */
[--C-:B------:R-:W-:Y:S01]  /*2240*/  @!P0 SHF.R.U64 R5, R2, 0x10, R3.reuse ;  /* 0x0000001002058819 */ /* 0x100fe20000001203 */
[----:B------:R-:W-:Y:S01]  /*2250*/  IMAD.MOV.U32 R2, RZ, RZ, R3 ;  /* 0x000000ffff027224 */ /* 0x000fe200078e0003 */
[----:B------:R-:W-:Y:S02]  /*2260*/  @!P0 SHF.R.U32.HI R14, RZ, 0x10, R39 ;  /* 0x00000010ff0e8819 */ /* 0x000fe40000011627 */
[----:B------:R-:W-:Y:S02]  /*2270*/  @!P0 SHF.R.U32.HI R0, RZ, 0x10, R3 ;  /* 0x00000010ff008819 */ /* 0x000fe40000011603 */
[----:B------:R-:W-:Y:S02]  /*2280*/  @!P0 PRMT R38, R30, 0x5410, R38 ;  /* 0x000054101e268816 */ /* 0x000fe40000000026 */
[----:B------:R-:W-:Y:S02]  /*2290*/  @!P0 PRMT R4, R4, 0x5410, R5 ;  /* 0x0000541004048816 */ /* 0x000fe40000000005 */
[----:B------:R-:W-:Y:S01]  /*22a0*/  @!P0 PRMT R41, R40, 0x5410, R14 ;  /* 0x0000541028298816 */ /* 0x000fe2000000000e */
[----:B------:R-:W-:Y:S01]  /*22b0*/  @!P0 IMAD.U32 R5, R38, 0x10000, RZ ;  /* 0x0001000026058824 */ /* 0x000fe200078e00ff */
[----:B------:R-:W-:Y:S02]  /*22c0*/  @!P0 PRMT R14, R2, 0x5410, R0 ;  /* 0x00005410020e8816 */ /* 0x000fe40000000000 */
[----:B------:R-:W-:Y:S02]  /*22d0*/  @!P0 SHF.L.U32 R3, R4, 0x10, RZ ;  /* 0x0000001004038819 */ /* 0x000fe400000006ff */
[----:B------:R-:W-:Y:S02]  /*22e0*/  @!P0 LOP3.LUT R38, R38, 0xffff0000, RZ, 0xc0, !PT ;  /* 0xffff000026268812 */ /* 0x000fe400078ec0ff */
[----:B------:R-:W-:Y:S01]  /*22f0*/  @!P0 LOP3.LUT R4, R4, 0xffff0000, RZ, 0xc0, !PT ;  /* 0xffff000004048812 */ /* 0x000fe200078ec0ff */
[C---:B-1----:R-:W-:Y:S01]  /*2300*/  @!P0 IMAD.U32 R30, R8.reuse, 0x10000, RZ ;  /* 0x00010000081e8824 */ /* 0x042fe200078e00ff */
[----:B------:R-:W-:Y:S01]  /*2310*/  @!P0 LOP3.LUT R0, R8, 0xffff0000, RZ, 0xc0, !PT ;  /* 0xffff000008008812 */ /* 0x000fe200078ec0ff */
[C---:B------:R-:W-:Y:S01]  /*2320*/  @!P0 IMAD.U32 R39, R9.reuse, 0x10000, RZ ;  /* 0x0001000009278824 */ /* 0x040fe200078e00ff */
[----:B------:R-:W-:Y:S03]  /*2330*/  @!P0 LOP3.LUT R2, R9, 0xffff0000, RZ, 0xc0, !PT ;  /* 0xffff000009028812 */ /* 0x000fe600078ec0ff */
[C---:B------:R-:W-:Y:S02]  /*2340*/  @!P0 FMUL.FTZ R40, R0.reuse, R5 ;  /* 0x0000000500288220 */ /* 0x040fe40000410000 */
[-C--:B------:R-:W-:Y:S02]  /*2350*/  @!P0 FMUL.FTZ R0, R0, R3.reuse ;  /* 0x0000000300008220 */ /* 0x080fe40000410000 */
[----:B------:R-:W-:Y:S02]  /*2360*/  @!P0 FMUL.FTZ R42, R2, R38 ;  /* 0x00000026022a8220 */ /* 0x000fe40000410000 */
[----:B------:R-:W-:Y:S01]  /*2370*/  @!P0 FFMA.FTZ R63, R30, R3, -R40 ;  /* 0x000000031e3f8223 */ /* 0x000fe20000010828 */
[----:B------:R-:W-:Y:S01]  /*2380*/  @!P0 LOP3.LUT R3, R10, 0xffff0000, RZ, 0xc0, !PT ;  /* 0xffff00000a038812 */ /* 0x000fe200078ec0ff */
[----:B------:R-:W-:Y:S01]  /*2390*/  @!P0 FFMA.FTZ R0, R5, R30, R0 ;  /* 0x0000001e05008223 */ /* 0x000fe20000010000 */
[C---:B------:R-:W-:Y:S01]  /*23a0*/  @!P0 SHF.L.U32 R30, R41.reuse, 0x10, RZ ;  /* 0x00000010291e8819 */ /* 0x040fe200000006ff */
[----:B------:R-:W-:Y:S01]  /*23b0*/  @!P0 IMAD.U32 R5, R14, 0x10000, RZ ;  /* 0x000100000e058824 */ /* 0x000fe200078e00ff */
[----:B------:R-:W-:Y:S01]  /*23c0*/  @!P0 LOP3.LUT R41, R41, 0xffff0000, RZ, 0xc0, !PT ;  /* 0xffff000029298812 */ /* 0x000fe200078ec0ff */
[-C--:B------:R-:W-:Y:S01]  /*23d0*/  @!P0 FMUL.FTZ R2, R2, R4.reuse ;  /* 0x0000000402028220 */ /* 0x080fe20000410000 */
[----:B------:R-:W-:Y:S01]  /*23e0*/  @!P0 F2FP.BF16.PACK_AB R0, R0, R63 ;  /* 0x0000003f0000823e */ /* 0x000fe200000010ff */
[----:B------:R-:W-:Y:S01]  /*23f0*/  @!P0 FFMA.FTZ R62, R39, R4, -R42 ;  /* 0x00000004273e8223 */ /* 0x000fe2000001082a */
[----:B------:R-:W-:Y:S01]  /*2400*/  @!P0 LOP3.LUT R4, R11, 0xffff0000, RZ, 0xc0, !PT ;  /* 0xffff00000b048812 */ /* 0x000fe200078ec0ff */
[----:B------:R-:W-:Y:S01]  /*2410*/  @!P0 IMAD.U32 R40, R10, 0x10000, RZ ;  /* 0x000100000a288824 */ /* 0x000fe200078e00ff */
[----:B------:R-:W-:Y:S01]  /*2420*/  @!P0 LOP3.LUT R14, R14, 0xffff0000, RZ, 0xc0, !PT ;  /* 0xffff00000e0e8812 */ /* 0x000fe200078ec0ff */
[----:B------:R-:W-:Y:S01]  /*2430*/  @!P0 FMUL.FTZ R60, R3, R30 ;  /* 0x0000001e033c8220 */ /* 0x000fe20000410000 */
[----:B------:R-:W-:Y:S01]  /*2440*/  @!P0 SHF.L.U32 R42, R11, 0x10, RZ ;  /* 0x000000100b2a8819 */ /* 0x000fe200000006ff */
[----:B------:R-:W-:Y:S02]  /*2450*/  @!P0 FMUL.FTZ R3, R3, R5 ;  /* 0x0000000503038220 */ /* 0x000fe40000410000 */
[C---:B------:R-:W-:Y:S02]  /*2460*/  @!P0 FMUL.FTZ R61, R4.reuse, R41 ;  /* 0x00000029043d8220 */ /* 0x040fe40000410000 */
[----:B------:R-:W-:Y:S02]  /*2470*/  @!P0 FMUL.FTZ R4, R4, R14 ;  /* 0x0000000e04048220 */ /* 0x000fe40000410000 */
[----:B------:R-:W-:Y:S02]  /*2480*/  @!P0 FFMA.FTZ R2, R38, R39, R2 ;  /* 0x0000002726028223 */ /* 0x000fe40000010002 */
[----:B------:R-:W-:Y:S02]  /*2490*/  @!P0 FFMA.FTZ R3, R30, R40, R3 ;  /* 0x000000281e038223 */ /* 0x000fe40000010003 */
[----:B------:R-:W-:Y:S01]  /*24a0*/  @!P0 FFMA.FTZ R60, R40, R5, -R60 ;  /* 0x00000005283c8223 */ /* 0x000fe2000001083c */
[----:B------:R-:W-:Y:S01]  /*24b0*/  @!P0 F2FP.BF16.PACK_AB R2, R2, R62 ;  /* 0x0000003e0202823e */ /* 0x000fe200000010ff */
[----:B------:R-:W-:Y:S02]  /*24c0*/  @!P0 FFMA.FTZ R61, R42, R14, -R61 ;  /* 0x0000000e2a3d8223 */ /* 0x000fe4000001083d */
[----:B------:R-:W-:Y:S01]  /*24d0*/  @!P0 FFMA.FTZ R4, R41, R42, R4 ;  /* 0x0000002a29048223 */ /* 0x000fe20000010004 */
[----:B------:R-:W-:Y:S01]  /*24e0*/  @!P0 F2FP.BF16.PACK_AB R3, R3, R60 ;  /* 0x0000003c0303823e */ /* 0x000fe200000010ff */
[----:B------:R-:W-:Y:S01]  /*24f0*/  @!P0 IMAD.MOV.U32 R8, RZ, RZ, R0 ;  /* 0x000000ffff088224 */ /* 0x000fe200078e0000 */
[----:B------:R-:W-:Y:S02]  /*2500*/  @!P0 MOV R9, R2 ;  /* 0x0000000200098202 */ /* 0x000fe40000000f00 */
[----:B------:R-:W-:Y:S01]  /*2510*/  @!P0 F2FP.BF16.PACK_AB R4, R4, R61 ;  /* 0x0000003d0404823e */ /* 0x000fe200000010ff */
[----:B------:R-:W-:Y:S03]  /*2520*/  @!P0 IMAD.MOV.U32 R10, RZ, RZ, R3 ;  /* 0x000000ffff0a8224 */ /* 0x000fe600078e0003 */
[----:B------:R-:W-:Y:S05]  /*2530*/  @!P0 MOV R11, R4 ;  /* 0x00000004000b8202 */ /* 0x000fea0000000f00 */
[----:B------:R1:W-:Y:S02]  /*2540*/  ST.E.128 [R58.64], R8 ;  /* 0x000000083a007985 */ /* 0x0003e4000c101d06 */
.L_x_73:
[----:B------:R-:W-:Y:S05]  /*2550*/  BSYNC B0 ;  /* 0x0000000000007941 */ /* 0x000fea0003800000 */
.L_x_72:
[----:B------:R-:W-:Y:S01]  /*2560*/  ISETP.GE.AND P0, PT, R27, c[0x0][0x1d4], PT ;  /* 0x000075001b007a0c */ /* 0x000fe20003f06270 */
[----:B------:R-:W-:Y:S01]  /*2570*/  @!UPT UIADD3 URZ, URZ, URZ, URZ ;  /* 0x0000003f3f3ff290 */ /* 0x000fe2000fffe03f */
[----:B------:R-:W-:Y:S11]  /*2580*/  BSSY B0, `(.L_x_74) ;  /* 0x0000038000007945 */ /* 0x000ff60003800000 */
[----:B------:R-:W-:-:S05]  /*2590*/  @P0 BRA `(.L_x_75) ;  /* 0x0000036000000947 */ /* 0x000fca0003800000 */
[C---:B----4-:R-:W-:Y:S01]  /*25a0*/  LEA R40, P0, R87.reuse, R64, 0x1 ;  /* 0x0000004057287211 */ /* 0x050fe200078008ff */
[----:B-1----:R-:W1:Y:S03]  /*25b0*/  LDS.128 R8, [R82+0x3000] ;  /* 0x0030000052087984 */ /* 0x002e660000000c00 */
[----:B---3--:R-:W-:Y:S02]  /*25c0*/  LEA.HI.X R41, R87, R65, R102, 0x1, P0 ;  /* 0x0000004157297211 */ /* 0x008fe400000f0c66 */
[----:B------:R-:W-:Y:S11]  /*25d0*/  ISETP.GE.AND P0, PT, R36, c[0x0][0x27c], PT ;  /* 0x00009f0024007a0c */ /* 0x000ff60003f06270 */
[----:B------:R-:W-:Y:S02]  /*25e0*/  @!UPT UIADD3 URZ, URZ, URZ, URZ ;  /* 0x0000003f3f3ff290 */ /* 0x000fe4000fffe03f */
[----:B------:R-:W-:Y:S02]  /*25f0*/  @!P0 SHF.R.U64 R4, R44, 0x10, R45 ;  /* 0x000000102c048819 */ /* 0x000fe4000000122d */
[--C-:B------:R-:W-:Y:S02]  /*2600*/  @!P0 SHF.R.U64 R0, R6, 0x10, R7.reuse ;  /* 0x0000001006008819 */ /* 0x100fe40000001207 */
[----:B------:R-:W-:Y:S02]  /*2610*/  @!P0 PRMT R4, R43, 0x5410, R4 ;  /* 0x000054102b048816 */ /* 0x000fe40000000004 */
[C---:B------:R-:W-:Y:S02]  /*2620*/  @!P0 PRMT R0, R15.reuse, 0x5432, R0 ;  /* 0x000054320f008816 */ /* 0x040fe40000000000 */
[----:B------:R-:W-:Y:S01]  /*2630*/  @!P0 SHF.R.U32.HI R6, RZ, 0x10, R7 ;  /* 0x00000010ff068819 */ /* 0x000fe20000011607 */
[----:B------:R-:W-:Y:S01]  /*2640*/  @!P0 IMAD.U32 R7, R4, 0x10000, RZ ;  /* 0x0001000004078824 */ /* 0x000fe200078e00ff */
[----:B------:R-:W-:Y:S01]  /*2650*/  @!P0 SHF.R.U32.HI R38, RZ, 0x10, R45 ;  /* 0x00000010ff268819 */ /* 0x000fe2000001162d */
[----:B------:R-:W-:Y:S01]  /*2660*/  @!P0 IMAD.U32 R5, R0, 0x10000, RZ ;  /* 0x0001000000058824 */ /* 0x000fe200078e00ff */
[----:B------:R-:W-:Y:S02]  /*2670*/  @!P0 PRMT R6, R15, 0x5410, R6 ;  /* 0x000054100f068816 */ /* 0x000fe40000000006 */
[----:B------:R-:W-:Y:S02]  /*2680*/  @!P0 LOP3.LUT R15, R4, 0xffff0000, RZ, 0xc0, !PT ;  /* 0xffff0000040f8812 */ /* 0x000fe400078ec0ff */
[----:B------:R-:W-:Y:S02]  /*2690*/  @!P0 LOP3.LUT R4, R0, 0xffff0000, RZ, 0xc0, !PT ;  /* 0xffff000000048812 */ /* 0x000fe400078ec0ff */
[----:B------:R-:W-:Y:S01]  /*26a0*/  @!P0 PRMT R38, R43, 0x5432, R38 ;  /* 0x000054322b268816 */ /* 0x000fe20000000026 */
[C---:B-1----:R-:W-:Y:S01]  /*26b0*/  @!P0 IMAD.U32 R14, R8.reuse, 0x10000, RZ ;  /* 0x00010000080e8824 */ /* 0x042fe200078e00ff */
[----:B------:R-:W-:Y:S02]  /*26c0*/  @!P0 LOP3.LUT R2, R8, 0xffff0000, RZ, 0xc0, !PT ;  /* 0xffff000008028812 */ /* 0x000fe400078ec0ff */
[C---:B------:R-:W-:Y:S02]  /*26d0*/  @!P0 LOP3.LUT R3, R9.reuse, 0xffff0000, RZ, 0xc0, !PT ;  /* 0xffff000009038812 */ /* 0x040fe400078ec0ff */
[----:B------:R-:W-:Y:S01]  /*26e0*/  @!P0 SHF.L.U32 R30, R9, 0x10, RZ ;  /* 0x00000010091e8819 */ /* 0x000fe200000006ff */
[C---:B------:R-:W-:Y:S02]  /*26f0*/  @!P0 FMUL.FTZ R39, R2.reuse, R7 ;  /* 0x0000000702278220 */ /* 0x040fe40000410000 */
[----:B------:R-:W-:Y:S02]  /*2700*/  @!P0 FMUL.FTZ R0, R2, R5 ;  /* 0x0000000502008220 */ /* 0x000fe40000410000 */
[C---:B------:R-:W-:Y:S02]  /*2710*/  @!P0 FMUL.FTZ R42, R3.reuse, R15 ;  /* 0x0000000f032a8220 */ /* 0x040fe40000410000 */
[----:B------:R-:W-:Y:S01]  /*2720*/  @!P0 FFMA.FTZ R45, R14, R5, -R39 ;  /* 0x000000050e2d8223 */ /* 0x000fe20000010827 */
[----:B------:R-:W-:Y:S01]  /*2730*/  @!P0 SHF.L.U32 R5, R6, 0x10, RZ ;  /* 0x0000001006058819 */ /* 0x000fe200000006ff */
[----:B------:R-:W-:Y:S01]  /*2740*/  @!P0 FMUL.FTZ R2, R3, R4 ;  /* 0x0000000403028220 */ /* 0x000fe20000410000 */
[----:B------:R-:W-:Y:S01]  /*2750*/  @!P0 LOP3.LUT R3, R10, 0xffff0000, RZ, 0xc0, !PT ;  /* 0xffff00000a038812 */ /* 0x000fe200078ec0ff */
[----:B------:R-:W-:Y:S01]  /*2760*/  @!P0 FFMA.FTZ R0, R7, R14, R0 ;  /* 0x0000000e07008223 */ /* 0x000fe20000010000 */
[----:B------:R-:W-:Y:S01]  /*2770*/  @!P0 LOP3.LUT R6, R6, 0xffff0000, RZ, 0xc0, !PT ;  /* 0xffff000006068812 */ /* 0x000fe200078ec0ff */
[C---:B------:R-:W-:Y:S01]  /*2780*/  @!P0 IMAD.U32 R7, R38.reuse, 0x10000, RZ ;  /* 0x0001000026078824 */ /* 0x040fe200078e00ff */
[----:B------:R-:W-:Y:S01]  /*2790*/  @!P0 LOP3.LUT R38, R38, 0xffff0000, RZ, 0xc0, !PT ;  /* 0xffff000026268812 */ /* 0x000fe200078ec0ff */
[----:B------:R-:W-:Y:S01]  /*27a0*/  @!P0 FFMA.FTZ R44, R30, R4, -R42 ;  /* 0x000000041e2c8223 */ /* 0x000fe2000001082a */
[----:B------:R-:W-:Y:S01]  /*27b0*/  @!P0 LOP3.LUT R4, R11, 0xffff0000, RZ, 0xc0, !PT ;  /* 0xffff00000b048812 */ /* 0x000fe200078ec0ff */
[----:B------:R-:W-:Y:S01]  /*27c0*/  @!P0 IMAD.U32 R14, R10, 0x10000, RZ ;  /* 0x000100000a0e8824 */ /* 0x000fe200078e00ff */
[----:B------:R-:W-:Y:S01]  /*27d0*/  @!P0 F2FP.BF16.PACK_AB R0, R0, R45 ;  /* 0x0000002d0000823e */ /* 0x000fe200000010ff */
[C---:B------:R-:W-:Y:S02]  /*27e0*/  @!P0 FMUL.FTZ R42, R3.reuse, R7 ;  /* 0x00000007032a8220 */ /* 0x040fe40000410000 */
[-C--:B------:R-:W-:Y:S02]  /*27f0*/  @!P0 FMUL.FTZ R3, R3, R5.reuse ;  /* 0x0000000503038220 */ /* 0x080fe40000410000 */
[----:B------:R-:W-:Y:S02]  /*2800*/  @!P0 IMAD.U32 R39, R11, 0x10000, RZ ;  /* 0x000100000b278824 */ /* 0x000fe400078e00ff */
        /* <DEDUP_REMOVED lines=15> */
.L_x_75:
[----:B------:R-:W-:Y:S05]  /*2900*/  BSYNC B0 ;  /* 0x0000000000007941 */ /* 0x000fea0003800000 */
.L_x_74:
        /* <DEDUP_REMOVED lines=11> */
[----:B------:R-:W-:Y:S02]  /*29c0*/  @!P0 SHF.R.U32.HI R2, RZ, 0x10, R13 ;  /* 0x00000010ff028819 */ /* 0x000fe4000001160d */
[----:B------:R-:W-:Y:S02]  /*29d0*/  @!P0 PRMT R13, R54, 0x5410, R3 ;  /* 0x00005410360d8816 */ /* 0x000fe40000000003 */
[C---:B------:R-:W-:Y:S02]  /*29e0*/  @!P0 PRMT R0, R22.reuse, 0x5432, R0 ;  /* 0x0000543216008816 */ /* 0x040fe40000000000 */
[----:B------:R-:W-:Y:S01]  /*29f0*/  @!P0 PRMT R5, R22, 0x5410, R2 ;  /* 0x0000541016058816 */ /* 0x000fe20000000002 */
[C---:B------:R-:W-:Y:S01]  /*2a00*/  @!P0 IMAD.U32 R7, R13.reuse, 0x10000, RZ ;  /* 0x000100000d078824 */ /* 0x040fe200078e00ff */
[----:B------:R-:W-:Y:S01]  /*2a10*/  @!P0 SHF.R.U32.HI R15, RZ, 0x10, R47 ;  /* 0x00000010ff0f8819 */ /* 0x000fe2000001162f */
[C---:B------:R-:W-:Y:S01]  /*2a20*/  @!P0 IMAD.U32 R6, R0.reuse, 0x10000, RZ ;  /* 0x0001000000068824 */ /* 0x040fe200078e00ff */
        /* <DEDUP_REMOVED lines=8> */
[-C--:B------:R-:W-:Y:S02]  /*2ab0*/  @!P0 FMUL.FTZ R0, R2, R6.reuse ;  /* 0x0000000602008220 */ /* 0x080fe40000410000 */
[----:B------:R-:W-:Y:S02]  /*2ac0*/  @!P0 FMUL.FTZ R30, R3, R13 ;  /* 0x0000000d031e8220 */ /* 0x000fe40000410000 */
        /* <DEDUP_REMOVED lines=13> */
[----:B------:R-:W-:Y:S02]  /*2ba0*/  @!P0 FMUL.FTZ R3, R3, R6 ;  /* 0x0000000603038220 */ /* 0x000fe40000410000 */
        /* <DEDUP_REMOVED lines=16> */
.L_x_77:
[----:B------:R-:W-:Y:S05]  /*2cb0*/  BSYNC B0 ;  /* 0x0000000000007941 */ /* 0x000fea0003800000 */
.L_x_76:
[----:B------:R-:W-:Y:S01]  /*2cc0*/  ISETP.GE.AND P0, PT, R95, c[0x0][0x1d4], PT ;  /* 0x000075005f007a0c */ /* 0x000fe20003f06270 */
[----:B------:R-:W-:Y:S01]  /*2cd0*/  @!UPT UIADD3 URZ, URZ, URZ, URZ ;  /* 0x0000003f3f3ff290 */ /* 0x000fe2000fffe03f */
[----:B------:R-:W-:Y:S11]  /*2ce0*/  BSSY B0, `(.L_x_78) ;  /* 0x0000038000007945 */ /* 0x000ff60003800000 */
[----:B------:R-:W-:-:S05]  /*2cf0*/  @P0 BRA `(.L_x_79) ;  /* 0x0000036000000947 */ /* 0x000fca0003800000 */
[C---:B-1--4-:R-:W-:Y:S01]  /*2d00*/  LEA R38, P0, R90.reuse, R64, 0x1 ;  /* 0x000000405a267211 */ /* 0x052fe200078008ff */
[----:B------:R-:W1:Y:S03]  /*2d10*/  LDS.128 R8, [R82+0x4000] ;  /* 0x0040000052087984 */ /* 0x000e660000000c00 */
        /* <DEDUP_REMOVED lines=52> */
.L_x_79:
[----:B------:R-:W-:Y:S05]  /*3060*/  BSYNC B0 ;  /* 0x0000000000007941 */ /* 0x000fea0003800000 */
.L_x_78:
        /* <DEDUP_REMOVED lines=58> */
.L_x_81:
[----:B------:R-:W-:Y:S05]  /*3410*/  BSYNC B0 ;  /* 0x0000000000007941 */ /* 0x000fea0003800000 */
.L_x_80:
[----:B------:R-:W-:Y:S11]  /*3420*/  ISETP.GE.AND P0, PT, R93, c[0x0][0x1d4], PT ;  /* 0x000075005d007a0c */ /* 0x000ff60003f06270 */
[----:B------:R-:W-:Y:S02]  /*3430*/  @!UPT UIADD3 URZ, URZ, URZ, URZ ;  /* 0x0000003f3f3ff290 */ /* 0x000fe4000fffe03f */
        /* <DEDUP_REMOVED lines=54> */
[----:B------:R1:W-:Y:S01]  /*37a0*/  ST.E.128 [R22.64], R8 ;  /* 0x0000000816007985 */ /* 0x0003e2000c101d06 */
[----:B------:R-:W-:-:S05]  /*37b0*/  BRA `(.L_x_71) ;  /* 0x00001ef000007947 */ /* 0x000fca0003800000 */
.L_x_68:
        /* <DEDUP_REMOVED lines=37> */
[----:B------:R1:W5:Y:S04]  /*3a10*/  @!P0 LDG.E.128 R4, [R8.64] ;  /* 0x0000000608048981 */ /* 0x000368000c1e1d00 */
[----:B------:R1:W5:Y:S01]  /*3a20*/  @!P0 LDG.E.128 R40, [R2.64] ;  /* 0x0000000602288981 */ /* 0x000362000c1e1d00 */
[----:B------:R-:W-:Y:S11]  /*3a30*/  ISETP.GE.AND P0, PT, R27, c[0x0][0x27c], PT ;  /* 0x00009f001b007a0c */ /* 0x000ff60003f06270 */
[----:B------:R-:W-:Y:S02]  /*3a40*/  @!UPT UIADD3 URZ, URZ, URZ, URZ ;  /* 0x0000003f3f3ff290 */ /* 0x000fe4000fffe03f */
[----:B------:R1:W5:Y:S04]  /*3a50*/  @!P0 LDG.E.128 R16, [R8.64+0x20] ;  /* 0x0000200608108981 */ /* 0x000368000c1e1d00 */
[----:B------:R1:W5:Y:S01]  /*3a60*/  @!P0 LDG.E.128 R56, [R2.64+0x20] ;  /* 0x0000200602388981 */ /* 0x000362000c1e1d00 */
[----:B------:R-:W-:Y:S11]  /*3a70*/  ISETP.GE.AND P0, PT, R26, c[0x0][0x27c], PT ;  /* 0x00009f001a007a0c */ /* 0x000ff60003f06270 */
[----:B------:R-:W-:Y:S02]  /*3a80*/  @!UPT UIADD3 URZ, URZ, URZ, URZ ;  /* 0x0000003f3f3ff290 */ /* 0x000fe4000fffe03f */
[----:B------:R1:W5:Y:S04]  /*3a90*/  @!P0 LDG.E.128 R20, [R8.64+0x40] ;  /* 0x0000400608148981 */ /* 0x000368000c1e1d00 */
[----:B------:R1:W5:Y:S02]  /*3aa0*/  @!P0 LDG.E.128 R60, [R2.64+0x40] ;  /* 0x00004006023c8981 */ /* 0x000364000c1e1d00 */
.L_x_83:
[----:B------:R-:W-:Y:S05]  /*3ab0*/  BSYNC B0 ;  /* 0x0000000000007941 */ /* 0x000fea0003800000 */
.L_x_82:
[----:B------:R2:W3:Y:S04]  /*3ac0*/  SHFL.IDX PT, R69, R14, RZ, 0x1e1f ;  /* 0x001e1fff0e457589 */ /* 0x0004e800000e0000 */
[----:B------:R2:W4:Y:S01]  /*3ad0*/  SHFL.IDX PT, R68, R15, RZ, 0x1e1f ;  /* 0x001e1fff0f447589 */ /* 0x00052200000e0000 */
[----:B------:R-:W-:-:S05]  /*3ae0*/  @P1 BRA `(.L_x_71) ;  /* 0x00001bc000001947 */ /* 0x000fca0003800000 */
[----:B------:R-:W-:Y:S01]  /*3af0*/  ISETP.GE.AND P0, PT, R24, c[0x0][0x1d4], PT ;  /* 0x0000750018007a0c */ /* 0x000fe20003f06270 */
[----:B-1---5:R-:W-:Y:S01]  /*3b00*/  IMAD.MOV.U32 R8, RZ, RZ, R22 ;  /* 0x000000ffff087224 */ /* 0x022fe200078e0016 */
[----:B------:R-:W-:Y:S01]  /*3b10*/  IADD3 R153, -R154, c[0x0][0x1d4], RZ ;  /* 0x000075009a997a10 */ /* 0x000fe20007ffe1ff */
[----:B------:R-:W-:Y:S01]  /*3b20*/  IMAD.MOV.U32 R3, RZ, RZ, R23 ;  /* 0x000000ffff037224 */ /* 0x000fe200078e0017 */
[----:B------:R-:W-:Y:S01]  /*3b30*/  BSSY B0, `(.L_x_84) ;  /* 0x0000097000007945 */ /* 0x000fe20003800000 */
[----:B------:R-:W-:Y:S02]  /*3b40*/  IMAD.MOV.U32 R2, RZ, RZ, R20 ;  /* 0x000000ffff027224 */ /* 0x000fe400078e0014 */
[----:B------:R-:W-:Y:S01]  /*3b50*/  IMAD.MOV.U32 R0, RZ, RZ, R21 ;  /* 0x000000ffff007224 */ /* 0x000fe200078e0015 */
[----:B------:R-:W-:Y:S01]  /*3b60*/  PRMT R30, R3, 0x5410, R8 ;  /* 0x00005410031e7816 */ /* 0x000fe20000000008 */
[----:B------:R-:W-:Y:S01]  /*3b70*/  IMAD.MOV.U32 R3, RZ, RZ, R19 ;  /* 0x000000ffff037224 */ /* 0x000fe200078e0013 */
[----:B------:R-:W-:Y:S02]  /*3b80*/  MOV R8, R18 ;  /* 0x0000001200087202 */ /* 0x000fe40000000f00 */
        /* <DEDUP_REMOVED lines=18> */
[----:B------:R-:W-:Y:S01]  /*3cb0*/  ISETP.NE.AND P2, PT, R151, RZ, PT ;  /* 0x000000ff9700720c */ /* 0x000fe20003f45270 */
[----:B------:R-:W1:Y:S01]  /*3cc0*/  LDS.128 R52, [R134+0x3100] ;  /* 0x0031000086347984 */ /* 0x000e620000000c00 */
[----:B------:R-:W-:Y:S01]  /*3cd0*/  ISETP.GE.AND P0, PT, R24, c[0x0][0x27c], PT ;  /* 0x00009f0018007a0c */ /* 0x000fe20003f06270 */
[----:B------:R-:W-:Y:S01]  /*3ce0*/  IMAD.MOV.U32 R45, RZ, RZ, R40 ;  /* 0x000000ffff2d7224 */ /* 0x000fe200078e0028 */
[----:B------:R-:W-:Y:S01]  /*3cf0*/  SEL R0, R154, R153, !P2 ;  /* 0x000000999a007207 */ /* 0x000fe20005000000 */
[----:B------:R-:W-:Y:S01]  /*3d00*/  IMAD.MOV.U32 R9, RZ, RZ, R4 ;  /* 0x000000ffff097224 */ /* 0x000fe200078e0004 */
[----:B------:R-:W-:Y:S01]  /*3d10*/  MOV R47, R41 ;  /* 0x00000029002f7202 */ /* 0x000fe20000000f00 */
[----:B------:R-:W-:Y:S01]  /*3d20*/  IMAD.MOV.U32 R8, RZ, RZ, R5 ;  /* 0x000000ffff087224 */ /* 0x000fe200078e0005 */
[----:B------:R-:W-:Y:S01]  /*3d30*/  SHF.R.S32.HI R2, RZ, 0x1f, R0 ;  /* 0x0000001fff027819 */ /* 0x000fe20000011400 */
[----:B------:R-:W-:Y:S02]  /*3d40*/  IMAD.MOV.U32 R3, RZ, RZ, R6 ;  /* 0x000000ffff037224 */ /* 0x000fe400078e0006 */
[----:B------:R-:W-:Y:S01]  /*3d50*/  IMAD.MOV.U32 R39, RZ, RZ, R42 ;  /* 0x000000ffff277224 */ /* 0x000fe200078e002a */
[----:B------:R-:W-:Y:S03]  /*3d60*/  LEA.HI R0, R2, R0, RZ, 0x4 ;  /* 0x0000000002007211 */ /* 0x000fe600078f20ff */
[--C-:B------:R-:W-:Y:S02]  /*3d70*/  @!P0 SHF.R.U64 R46, R40, 0x10, R41.reuse ;  /* 0x00000010282e8819 */ /* 0x100fe40000001229 */
[----:B------:R-:W-:Y:S02]  /*3d80*/  LEA.HI.SX32 R0, R0, R144, 0x1c ;  /* 0x0000009000007211 */ /* 0x000fe400078fe2ff */
[----:B------:R-:W-:Y:S02]  /*3d90*/  @!P0 SHF.R.U32.HI R44, RZ, 0x10, R41 ;  /* 0x00000010ff2c8819 */ /* 0x000fe40000011629 */
[----:B------:R-:W-:Y:S01]  /*3da0*/  SHF.R.S32.HI R2, RZ, 0x1f, R0 ;  /* 0x0000001fff027819 */ /* 0x000fe20000011400 */
[----:B------:R-:W-:Y:S01]  /*3db0*/  IMAD.SHL.U32 R71, R0, 0x8, RZ ;  /* 0x0000000800477824 */ /* 0x000fe200078e00ff */
[----:B------:R-:W-:Y:S02]  /*3dc0*/  @!P0 SHF.R.U64 R10, R4, 0x10, R5 ;  /* 0x00000010040a8819 */ /* 0x000fe40000001205 */
[----:B------:R-:W-:Y:S02]  /*3dd0*/  LEA.HI R0, R2, R0, RZ, 0x2 ;  /* 0x0000000002007211 */ /* 0x000fe400078f10ff */
[----:B------:R-:W-:Y:S02]  /*3de0*/  @!P0 SHF.R.U32.HI R38, RZ, 0x10, R43 ;  /* 0x00000010ff268819 */ /* 0x000fe4000001162b */
[----:B------:R-:W-:Y:S01]  /*3df0*/  @!P0 PRMT R45, R45, 0x5410, R46 ;  /* 0x000054102d2d8816 */ /* 0x000fe2000000002e */
[----:B------:R-:W-:Y:S01]  /*3e00*/  IMAD.SHL.U32 R0, R0, 0x200, RZ ;  /* 0x0000020000007824 */ /* 0x000fe200078e00ff */
[----:B------:R-:W-:Y:S02]  /*3e10*/  LOP3.LUT R2, R98, 0x18, R71, 0xf8, !PT ;  /* 0x0000001862027812 */ /* 0x000fe400078ef847 */
[----:B------:R-:W-:Y:S02]  /*3e20*/  @!P0 SHF.R.U32.HI R4, RZ, 0x10, R5 ;  /* 0x00000010ff048819 */ /* 0x000fe40000011605 */
[----:B------:R-:W-:Y:S02]  /*3e30*/  LOP3.LUT R2, R2, R99, RZ, 0x3c, !PT ;  /* 0x0000006302027212 */ /* 0x000fe400078e3cff */
[----:B------:R-:W-:Y:S02]  /*3e40*/  LOP3.LUT R0, R0, 0x7ffff800, RZ, 0xc0, !PT ;  /* 0x7ffff80000007812 */ /* 0x000fe400078ec0ff */
[--C-:B------:R-:W-:Y:S01]  /*3e50*/  @!P0 SHF.R.U64 R5, R6, 0x10, R7.reuse ;  /* 0x0000001006058819 */ /* 0x100fe20000001207 */
[----:B-1----:R-:W-:Y:S01]  /*3e60*/  @!P0 IMAD.U32 R49, R55, 0x10000, RZ ;  /* 0x0001000037318824 */ /* 0x002fe200078e00ff */
[----:B------:R-:W-:Y:S01]  /*3e70*/  IADD3 R0, R2, R0, R100 ;  /* 0x0000000002007210 */ /* 0x000fe20007ffe064 */
[----:B------:R-:W-:Y:S01]  /*3e80*/  IMAD.MOV.U32 R2, RZ, RZ, R7 ;  /* 0x000000ffff027224 */ /* 0x000fe200078e0007 */
[----:B------:R-:W-:Y:S02]  /*3e90*/  @!P0 SHF.R.U64 R40, R42, 0x10, R43 ;  /* 0x000000102a288819 */ /* 0x000fe4000000122b */
[----:B------:R-:W-:Y:S01]  /*3ea0*/  @!P0 PRMT R6, R9, 0x5410, R10 ;  /* 0x0000541009068816 */ /* 0x000fe2000000000a */
[----:B------:R-:W-:Y:S01]  /*3eb0*/  IMAD.SHL.U32 R0, R0, 0x2, RZ ;  /* 0x0000000200007824 */ /* 0x000fe200078e00ff */
[----:B------:R-:W-:Y:S01]  /*3ec0*/  @!P0 PRMT R46, R39, 0x5410, R40 ;  /* 0x00005410272e8816 */ /* 0x000fe20000000028 */
[C---:B------:R-:W-:Y:S01]  /*3ed0*/  @!P0 IMAD.U32 R9, R52.reuse, 0x10000, RZ ;  /* 0x0001000034098824 */ /* 0x040fe200078e00ff */
[----:B------:R-:W-:Y:S02]  /*3ee0*/  @!P0 LOP3.LUT R39, R52, 0xffff0000, RZ, 0xc0, !PT ;  /* 0xffff000034278812 */ /* 0x000fe400078ec0ff */
[----:B--2---:R1:W2:Y:S01]  /*3ef0*/  LDS.128 R12, [R0+0x3100] ;  /* 0x00310000000c7984 */ /* 0x0042a20000000c00 */
[----:B------:R-:W-:Y:S02]  /*3f00*/  @!P0 PRMT R44, R47, 0x5410, R44 ;  /* 0x000054102f2c8816 */ /* 0x000fe4000000002c */
[----:B------:R-:W-:Y:S02]  /*3f10*/  @!P0 LOP3.LUT R47, R54, 0xffff0000, RZ, 0xc0, !PT ;  /* 0xffff0000362f8812 */ /* 0x000fe400078ec0ff */
[----:B------:R-:W-:Y:S02]  /*3f20*/  @!P0 LOP3.LUT R42, R44, 0xffff0000, RZ, 0xc0, !PT ;  /* 0xffff00002c2a8812 */ /* 0x000fe400078ec0ff */
[----:B------:R-:W-:Y:S02]  /*3f30*/  @!P0 LOP3.LUT R51, R55, 0xffff0000, RZ, 0xc0, !PT ;  /* 0xffff000037338812 */ /* 0x000fe400078ec0ff */
[----:B------:R-:W-:Y:S02]  /*3f40*/  MOV R41, R43 ;  /* 0x0000002b00297202 */ /* 0x000fe40000000f00 */
[----:B------:R-:W-:Y:S02]  /*3f50*/  @!P0 LOP3.LUT R43, R53, 0xffff0000, RZ, 0xc0, !PT ;  /* 0xffff0000352b8812 */ /* 0x000fe400078ec0ff */
[----:B------:R-:W-:Y:S01]  /*3f60*/  @!P0 PRMT R50, R41, 0x5410, R38 ;  /* 0x0000541029328816 */ /* 0x000fe20000000026 */
[----:B------:R-:W-:Y:S01]  /*3f70*/  @!P0 IMAD.U32 R41, R53, 0x10000, RZ ;  /* 0x0001000035298824 */ /* 0x000fe200078e00ff */
[----:B------:R-:W-:Y:S02]  /*3f80*/  @!P0 LOP3.LUT R38, R45, 0xffff0000, RZ, 0xc0, !PT ;  /* 0xffff00002d268812 */ /* 0x000fe400078ec0ff */
[----:B-1----:R-:W-:Y:S02]  /*3f90*/  @!P0 SHF.R.U32.HI R0, RZ, 0x10, R7 ;  /* 0x00000010ff008819 */ /* 0x002fe40000011607 */
[----:B------:R-:W-:Y:S02]  /*3fa0*/  @!P0 PRMT R7, R8, 0x5410, R4 ;  /* 0x0000541008078816 */ /* 0x000fe40000000004 */
[----:B------:R-:W-:Y:S02]  /*3fb0*/  @!P0 PRMT R10, R2, 0x5410, R0 ;  /* 0x00005410020a8816 */ /* 0x000fe40000000000 */
[----:B------:R-:W-:Y:S01]  /*3fc0*/  @!P0 PRMT R8, R3, 0x5410, R5 ;  /* 0x0000541003088816 */ /* 0x000fe20000000005 */
[----:B------:R-:W-:Y:S01]  /*3fd0*/  @!P0 IMAD.U32 R3, R6, 0x10000, RZ ;  /* 0x0001000006038824 */ /* 0x000fe200078e00ff */
[----:B------:R-:W-:Y:S01]  /*3fe0*/  @!P0 SHF.L.U32 R5, R45, 0x10, RZ ;  /* 0x000000102d058819 */ /* 0x000fe200000006ff */
[----:B------:R-:W-:Y:S01]  /*3ff0*/  @!P0 IMAD.U32 R45, R54, 0x10000, RZ ;  /* 0x00010000362d8824 */ /* 0x000fe200078e00ff */
[----:B------:R-:W-:Y:S01]  /*4000*/  @!P0 LOP3.LUT R4, R6, 0xffff0000, RZ, 0xc0, !PT ;  /* 0xffff000006048812 */ /* 0x000fe200078ec0ff */
[C---:B--2---:R-:W-:Y:S01]  /*4010*/  @!P0 IMAD.U32 R0, R12.reuse, 0x10000, RZ ;  /* 0x000100000c008824 */ /* 0x044fe200078e00ff */
[----:B------:R-:W-:Y:S03]  /*4020*/  @!P0 LOP3.LUT R2, R12, 0xffff0000, RZ, 0xc0, !PT ;  /* 0xffff00000c028812 */ /* 0x000fe600078ec0ff */
[----:B------:R-:W-:Y:S02]  /*4030*/  @!P0 FMUL.FTZ R6, R0, R5 ;  /* 0x0000000500068220 */ /* 0x000fe40000410000 */
[C---:B------:R-:W-:Y:S02]  /*4040*/  @!P0 FMUL.FTZ R40, R2.reuse, R38 ;  /* 0x0000002602288220 */ /* 0x040fe40000410000 */
[-C--:B------:R-:W-:Y:S02]  /*4050*/  @!P0 FMUL.FTZ R2, R2, R4.reuse ;  /* 0x0000000402028220 */ /* 0x080fe40000410000 */
[----:B------:R-:W-:Y:S01]  /*4060*/  @!P0 FFMA.FTZ R77, R39, R4, -R40 ;  /* 0x00000004274d8223 */ /* 0x000fe20000010828 */
[----:B------:R-:W-:Y:S01]  /*4070*/  @!P0 LOP3.LUT R4, R13, 0xffff0000, RZ, 0xc0, !PT ;  /* 0xffff00000d048812 */ /* 0x000fe200078ec0ff */
[-C--:B------:R-:W-:Y:S01]  /*4080*/  @!P0 FMUL.FTZ R0, R0, R3.reuse ;  /* 0x0000000300008220 */ /* 0x080fe20000410000 */
[----:B------:R-:W-:Y:S01]  /*4090*/  @!P0 SHF.L.U32 R40, R44, 0x10, RZ ;  /* 0x000000102c288819 */ /* 0x000fe200000006ff */
[----:B------:R-:W-:Y:S01]  /*40a0*/  @!P0 FFMA.FTZ R78, R9, R3, -R6 ;  /* 0x00000003094e8223 */ /* 0x000fe20000010806 */
[----:B------:R-:W-:Y:S01]  /*40b0*/  @!P0 LOP3.LUT R6, R7, 0xffff0000, RZ, 0xc0, !PT ;  /* 0xffff000007068812 */ /* 0x000fe200078ec0ff */
[----:B------:R-:W-:Y:S01]  /*40c0*/  @!P0 IMAD.U32 R3, R13, 0x10000, RZ ;  /* 0x000100000d038824 */ /* 0x000fe200078e00ff */
[C---:B------:R-:W-:Y:S01]  /*40d0*/  @!P0 SHF.L.U32 R44, R46.reuse, 0x10, RZ ;  /* 0x000000102e2c8819 */ /* 0x040fe200000006ff */
[----:B------:R-:W-:Y:S01]  /*40e0*/  @!P0 FFMA.FTZ R0, R5, R9, R0 ;  /* 0x0000000905008223 */ /* 0x000fe20000010000 */
[----:B------:R-:W-:Y:S01]  /*40f0*/  @!P0 LOP3.LUT R46, R46, 0xffff0000, RZ, 0xc0, !PT ;  /* 0xffff00002e2e8812 */ /* 0x000fe200078ec0ff */
[C---:B------:R-:W-:Y:S02]  /*4100*/  @!P0 FMUL.FTZ R9, R4.reuse, R42 ;  /* 0x0000002a04098220 */ /* 0x040fe40000410000 */
[----:B------:R-:W-:Y:S02]  /*4110*/  @!P0 IMAD.U32 R5, R7, 0x10000, RZ ;  /* 0x0001000007058824 */ /* 0x000fe400078e00ff */
[----:B------:R-:W-:Y:S02]  /*4120*/  @!P0 FMUL.FTZ R7, R3, R40 ;  /* 0x0000002803078220 */ /* 0x000fe40000410000 */
[-C--:B------:R-:W-:Y:S02]  /*4130*/  @!P0 FMUL.FTZ R4, R4, R6.reuse ;  /* 0x0000000604048220 */ /* 0x080fe40000410000 */
[----:B------:R-:W-:Y:S01]  /*4140*/  @!P0 FFMA.FTZ R75, R43, R6, -R9 ;  /* 0x000000062b4b8223 */ /* 0x000fe20000010809 */
[C---:B------:R-:W-:Y:S01]  /*4150*/  @!P0 LOP3.LUT R6, R14.reuse, 0xffff0000, RZ, 0xc0, !PT ;  /* 0xffff00000e068812 */ /* 0x040fe200078ec0ff */
[-C--:B------:R-:W-:Y:S02]  /*4160*/  @!P0 FMUL.FTZ R3, R3, R5.reuse ;  /* 0x0000000503038220 */ /* 0x080fe40000410000 */
[----:B------:R-:W-:Y:S02]  /*4170*/  @!P0 FFMA.FTZ R76, R41, R5, -R7 ;  /* 0x00000005294c8223 */ /* 0x000fe40000010807 */
[----:B------:R-:W-:Y:S02]  /*4180*/  @!P0 IMAD.U32 R5, R14, 0x10000, RZ ;  /* 0x000100000e058824 */ /* 0x000fe400078e00ff */
[C---:B------:R-:W-:Y:S01]  /*4190*/  @!P0 IMAD.U32 R7, R8.reuse, 0x10000, RZ ;  /* 0x0001000008078824 */ /* 0x040fe200078e00ff */
[----:B------:R-:W-:Y:S01]  /*41a0*/  @!P0 LOP3.LUT R8, R8, 0xffff0000, RZ, 0xc0, !PT ;  /* 0xffff000008088812 */ /* 0x000fe200078ec0ff */
[----:B------:R-:W-:Y:S02]  /*41b0*/  @!P0 FMUL.FTZ R48, R6, R46 ;  /* 0x0000002e06308220 */ /* 0x000fe40000410000 */
[----:B------:R-:W-:Y:S02]  /*41c0*/  @!P0 FMUL.FTZ R9, R5, R44 ;  /* 0x0000002c05098220 */ /* 0x000fe40000410000 */
[----:B------:R-:W-:Y:S01]  /*41d0*/  @!P0 FFMA.FTZ R2, R38, R39, R2 ;  /* 0x0000002726028223 */ /* 0x000fe20000010002 */
[----:B------:R-:W-:Y:S01]  /*41e0*/  @!P0 F2FP.BF16.PACK_AB R38, R77, R78 ;  /* 0x0000004e4d26823e */ /* 0x000fe200000010ff */
[----:B------:R-:W-:Y:S01]  /*41f0*/  @!P0 FFMA.FTZ R73, R47, R8, -R48 ;  /* 0x000000082f498223 */ /* 0x000fe20000010830 */
[C---:B------:R-:W-:Y:S01]  /*4200*/  @!P0 SHF.L.U32 R48, R50.reuse, 0x10, RZ ;  /* 0x0000001032308819 */ /* 0x040fe200000006ff */
[-C--:B------:R-:W-:Y:S01]  /*4210*/  @!P0 FMUL.FTZ R5, R5, R7.reuse ;  /* 0x0000000705058220 */ /* 0x080fe20000410000 */
[----:B------:R-:W-:Y:S01]  /*4220*/  @!P0 LOP3.LUT R50, R50, 0xffff0000, RZ, 0xc0, !PT ;  /* 0xffff000032328812 */ /* 0x000fe200078ec0ff */
[----:B------:R-:W-:Y:S01]  /*4230*/  @!P0 FFMA.FTZ R74, R45, R7, -R9 ;  /* 0x000000072d4a8223 */ /* 0x000fe20000010809 */
[----:B------:R-:W-:Y:S01]  /*4240*/  @!P0 F2FP.BF16.PACK_AB R39, R75, R76 ;  /* 0x0000004c4b27823e */ /* 0x000fe200000010ff */
[----:B------:R-:W-:Y:S01]  /*4250*/  @!P0 FMUL.FTZ R6, R6, R8 ;  /* 0x0000000806068220 */ /* 0x000fe20000410000 */
[C---:B------:R-:W-:Y:S01]  /*4260*/  @!P0 LOP3.LUT R8, R15.reuse, 0xffff0000, RZ, 0xc0, !PT ;  /* 0xffff00000f088812 */ /* 0x040fe200078ec0ff */
[----:B------:R-:W-:Y:S01]  /*4270*/  @!P0 IMAD.U32 R7, R15, 0x10000, RZ ;  /* 0x000100000f078824 */ /* 0x000fe200078e00ff */
[----:B------:R-:W-:Y:S01]  /*4280*/  @!P0 MOV R53, R39 ;  /* 0x0000002700358202 */ /* 0x000fe20000000f00 */
[C---:B------:R-:W-:Y:S01]  /*4290*/  @!P0 IMAD.U32 R9, R10.reuse, 0x10000, RZ ;  /* 0x000100000a098824 */ /* 0x040fe200078e00ff */
[----:B------:R-:W-:Y:S01]  /*42a0*/  @!P0 LOP3.LUT R10, R10, 0xffff0000, RZ, 0xc0, !PT ;  /* 0xffff00000a0a8812 */ /* 0x000fe200078ec0ff */
[----:B------:R-:W-:Y:S01]  /*42b0*/  @!P0 FFMA.FTZ R3, R40, R41, R3 ;  /* 0x0000002928038223 */ /* 0x000fe20000010003 */
[----:B------:R-:W-:Y:S01]  /*42c0*/  @!P0 F2FP.BF16.PACK_AB R0, R2, R0 ;  /* 0x000000000200823e */ /* 0x000fe200000010ff */
[----:B------:R-:W-:Y:S02]  /*42d0*/  @!P0 FFMA.FTZ R4, R42, R43, R4 ;  /* 0x0000002b2a048223 */ /* 0x000fe40000010004 */
[C---:B------:R-:W-:Y:S01]  /*42e0*/  @!P0 FMUL.FTZ R70, R7.reuse, R48 ;  /* 0x0000003007468220 */ /* 0x040fe20000410000 */
[----:B------:R-:W-:Y:S01]  /*42f0*/  @!P0 MOV R12, R0 ;  /* 0x00000000000c8202 */ /* 0x000fe20000000f00 */
[----:B------:R-:W-:Y:S01]  /*4300*/  @!P0 FMUL.FTZ R7, R7, R9 ;  /* 0x0000000907078220 */ /* 0x000fe20000410000 */
[----:B------:R-:W-:Y:S01]  /*4310*/  @!P0 F2FP.BF16.PACK_AB R3, R4, R3 ;  /* 0x000000030403823e */ /* 0x000fe200000010ff */
[----:B------:R-:W-:Y:S02]  /*4320*/  @!P0 FFMA.FTZ R5, R44, R45, R5 ;  /* 0x0000002d2c058223 */ /* 0x000fe40000010005 */
[C---:B------:R-:W-:Y:S02]  /*4330*/  @!P0 FMUL.FTZ R72, R8.reuse, R50 ;  /* 0x0000003208488220 */ /* 0x040fe40000410000 */
[-C--:B------:R-:W-:Y:S02]  /*4340*/  @!P0 FMUL.FTZ R8, R8, R10.reuse ;  /* 0x0000000a08088220 */ /* 0x080fe40000410000 */
[----:B------:R-:W-:Y:S02]  /*4350*/  @!P0 FFMA.FTZ R6, R46, R47, R6 ;  /* 0x0000002f2e068223 */ /* 0x000fe40000010006 */
[----:B------:R-:W-:Y:S02]  /*4360*/  @!P0 FFMA.FTZ R7, R48, R49, R7 ;  /* 0x0000003130078223 */ /* 0x000fe40000010007 */
[----:B------:R-:W-:Y:S01]  /*4370*/  @!P0 FFMA.FTZ R70, R49, R9, -R70 ;  /* 0x0000000931468223 */ /* 0x000fe20000010846 */
[----:B------:R-:W-:Y:S01]  /*4380*/  @!P0 F2FP.BF16.PACK_AB R5, R6, R5 ;  /* 0x000000050605823e */ /* 0x000fe200000010ff */
[----:B------:R-:W-:Y:S01]  /*4390*/  @!P0 FFMA.FTZ R72, R51, R10, -R72 ;  /* 0x0000000a33488223 */ /* 0x000fe20000010848 */
[----:B------:R-:W-:Y:S01]  /*43a0*/  @!P0 F2FP.BF16.PACK_AB R10, R73, R74 ;  /* 0x0000004a490a823e */ /* 0x000fe200000010ff */
[----:B------:R-:W-:Y:S02]  /*43b0*/  @!P0 FFMA.FTZ R8, R50, R51, R8 ;  /* 0x0000003332088223 */ /* 0x000fe40000010008 */
[----:B------:R-:W-:Y:S01]  /*43c0*/  @!P0 IMAD.MOV.U32 R52, RZ, RZ, R38 ;  /* 0x000000ffff348224 */ /* 0x000fe200078e0026 */
[----:B------:R-:W-:Y:S01]  /*43d0*/  @!P0 F2FP.BF16.PACK_AB R9, R72, R70 ;  /* 0x000000464809823e */ /* 0x000fe200000010ff */
[----:B------:R-:W-:Y:S01]  /*43e0*/  @!P0 IMAD.MOV.U32 R54, RZ, RZ, R10 ;  /* 0x000000ffff368224 */ /* 0x000fe200078e000a */
[----:B------:R-:W-:Y:S01]  /*43f0*/  @!P0 F2FP.BF16.PACK_AB R7, R8, R7 ;  /* 0x000000070807823e */ /* 0x000fe200000010ff */
[----:B------:R-:W-:Y:S02]  /*4400*/  @!P0 IMAD.MOV.U32 R13, RZ, RZ, R3 ;  /* 0x000000ffff0d8224 */ /* 0x000fe400078e0003 */
[----:B------:R-:W-:Y:S01]  /*4410*/  @!P0 IMAD.MOV.U32 R55, RZ, RZ, R9 ;  /* 0x000000ffff378224 */ /* 0x000fe200078e0009 */
[----:B------:R-:W-:Y:S01]  /*4420*/  @!P0 MOV R15, R7 ;  /* 0x00000007000f8202 */ /* 0x000fe20000000f00 */
[----:B------:R-:W-:Y:S01]  /*4430*/  @!P0 IMAD.MOV.U32 R14, RZ, RZ, R5 ;  /* 0x000000ffff0e8224 */ /* 0x000fe200078e0005 */
[----:B----4-:R-:W-:Y:S05]  /*4440*/  IADD3 R2, P0, R68, R137, RZ ;  /* 0x0000008944027210 */ /* 0x010fea0007f1e0ff */
[----:B---3--:R-:W-:Y:S01]  /*4450*/  IMAD.X R3, R69, 0x1, R138, P0 ;  /* 0x0000000145037824 */ /* 0x008fe200000e068a */
[C---:B------:R-:W-:Y:S04]  /*4460*/  ISETP.GE.AND P0, PT, R71.reuse, c[0x0][0x1d4], PT ;  /* 0x0000750047007a0c */ /* 0x040fe80003f06270 */
[----:B------:R1:W-:Y:S09]  /*4470*/  ST.E.128 [R2.64], R52 ;  /* 0x0000003402007985 */ /* 0x0003f2000c101d06 */
[----:B------:R-:W-:Y:S05]  /*4480*/  @!P0 IMAD.WIDE R4, R71, 0x2, R68 ;  /* 0x0000000247048825 */ /* 0x000fea00078e0244 */
[----:B------:R1:W-:Y:S02]  /*4490*/  @!P0 ST.E.128 [R4.64], R12 ;  /* 0x0000000c04008985 */ /* 0x0003e4000c101d06 */
.L_x_85:
[----:B------:R-:W-:Y:S05]  /*44a0*/  BSYNC B0 ;  /* 0x0000000000007941 */ /* 0x000fea0003800000 */
.L_x_84:
[----:B------:R-:W-:Y:S01]  /*44b0*/  ISETP.GE.AND P0, PT, R27, c[0x0][0x1d4], PT ;  /* 0x000075001b007a0c */ /* 0x000fe20003f06270 */
[----:B------:R-:W-:Y:S01]  /*44c0*/  @!UPT UIADD3 URZ, URZ, URZ, URZ ;  /* 0x0000003f3f3ff290 */ /* 0x000fe2000fffe03f */
[----:B------:R-:W-:Y:S11]  /*44d0*/  BSSY B0, `(.L_x_86) ;  /* 0x0000079000007945 */ /* 0x000ff60003800000 */
[----:B------:R-:W-:-:S05]  /*44e0*/  @P0 BRA `(.L_x_87) ;  /* 0x0000077000000947 */ /* 0x000fca0003800000 */
[----:B------:R-:W-:Y:S01]  /*44f0*/  ISETP.NE.AND P1, PT, R150, RZ, PT ;  /* 0x000000ff9600720c */ /* 0x000fe20003f25270 */
[----:B------:R-:W5:Y:S01]  /*4500*/  LDS.128 R48, [R129+0x3100] ;  /* 0x0031000081307984 */ /* 0x000f620000000c00 */
[----:B------:R-:W-:Y:S02]  /*4510*/  ISETP.GE.AND P0, PT, R27, c[0x0][0x27c], PT ;  /* 0x00009f001b007a0c */ /* 0x000fe40003f06270 */
[----:B------:R-:W-:Y:S04]  /*4520*/  SEL R0, R154, R153, !P1 ;  /* 0x000000999a007207 */ /* 0x000fe80004800000 */
[----:B-1----:R-:W-:Y:S04]  /*4530*/  SHF.R.S32.HI R2, RZ, 0x1f, R0 ;  /* 0x0000001fff027819 */ /* 0x002fe80000011400 */
        /* <DEDUP_REMOVED lines=8> */
[----:B------:R-:W-:Y:S02]  /*45c0*/  @!P0 PRMT R6, R11, 0x5432, R3 ;  /* 0x000054320b068816 */ /* 0x000fe40000000003 */
[----:B------:R-:W-:Y:S01]  /*45d0*/  @!P0 PRMT R16, R64, 0x5432, R7 ;  /* 0x0000543240108816 */ /* 0x000fe20000000007 */
[----:B------:R-:W-:Y:S01]  /*45e0*/  IMAD.SHL.U32 R0, R0, 0x200, RZ ;  /* 0x0000020000007824 */ /* 0x000fe200078e00ff */
[----:B------:R-:W-:Y:S02]  /*45f0*/  LOP3.LUT R2, R98, 0x18, R53, 0xf8, !PT ;  /* 0x0000001862027812 */ /* 0x000fe400078ef835 */
[--C-:B------:R-:W-:Y:S02]  /*4600*/  @!P0 SHF.R.U32.HI R8, RZ, 0x10, R59.reuse ;  /* 0x00000010ff088819 */ /* 0x100fe4000001163b */
[----:B------:R-:W-:Y:S02]  /*4610*/  LOP3.LUT R2, R2, R99, RZ, 0x3c, !PT ;  /* 0x0000006302027212 */ /* 0x000fe400078e3cff */
[----:B------:R-:W-:Y:S02]  /*4620*/  LOP3.LUT R0, R0, 0x7ffff800, RZ, 0xc0, !PT ;  /* 0x7ffff80000007812 */ /* 0x000fe400078ec0ff */
[----:B------:R-:W-:Y:S01]  /*4630*/  @!P0 SHF.R.U64 R9, R58, 0x10, R59 ;  /* 0x000000103a098819 */ /* 0x000fe2000000123b */
[----:B-----5:R-:W-:Y:S01]  /*4640*/  @!P0 IMAD.U32 R43, R51, 0x10000, RZ ;  /* 0x00010000332b8824 */ /* 0x020fe200078e00ff */
[----:B------:R-:W-:Y:S02]  /*4650*/  IADD3 R0, R2, R0, R100 ;  /* 0x0000000002007210 */ /* 0x000fe40007ffe064 */
[----:B------:R-:W-:Y:S02]  /*4660*/  @!P0 SHF.R.U32.HI R2, RZ, 0x10, R17 ;  /* 0x00000010ff028819 */ /* 0x000fe40000011611 */
[----:B------:R-:W-:Y:S01]  /*4670*/  @!P0 PRMT R17, R64, 0x5410, R4 ;  /* 0x0000541040118816 */ /* 0x000fe20000000004 */
[----:B------:R-:W-:Y:S01]  /*4680*/  IMAD.SHL.U32 R0, R0, 0x2, RZ ;  /* 0x0000000200007824 */ /* 0x000fe200078e00ff */
[----:B------:R-:W-:Y:S02]  /*4690*/  @!P0 SHF.R.U32.HI R5, RZ, 0x10, R19 ;  /* 0x00000010ff058819 */ /* 0x000fe40000011613 */
[----:B------:R-:W-:Y:S01]  /*46a0*/  @!P0 PRMT R4, R11, 0x5410, R2 ;  /* 0x000054100b048816 */ /* 0x000fe20000000002 */
[----:B------:R-:W-:Y:S01]  /*46b0*/  @!P0 IMAD.U32 R7, R17, 0x10000, RZ ;  /* 0x0001000011078824 */ /* 0x000fe200078e00ff */
[----:B--2---:R1:W2:Y:S01]  /*46c0*/  LDS.128 R12, [R0+0x3100] ;  /* 0x00310000000c7984 */ /* 0x0042a20000000c00 */
[----:B------:R-:W-:Y:S01]  /*46d0*/  @!P0 IMAD.U32 R2, R6, 0x10000, RZ ;  /* 0x0001000006028824 */ /* 0x000fe200078e00ff */
[C---:B------:R-:W-:Y:S02]  /*46e0*/  @!P0 PRMT R11, R65.reuse, 0x5410, R8 ;  /* 0x00005410410b8816 */ /* 0x040fe40000000008 */
[----:B------:R-:W-:Y:S01]  /*46f0*/  @!P0 PRMT R8, R28, 0x5410, R5 ;  /* 0x000054101c088816 */ /* 0x000fe20000000005 */
[----:B------:R-:W-:Y:S01]  /*4700*/  @!P0 IMAD.U32 R5, R4, 0x10000, RZ ;  /* 0x0001000004058824 */ /* 0x000fe200078e00ff */
[----:B------:R-:W-:Y:S01]  /*4710*/  @!P0 PRMT R41, R65, 0x5432, R9 ;  /* 0x0000543241298816 */ /* 0x000fe20000000009 */
[----:B------:R-:W-:Y:S01]  /*4720*/  @!P0 IMAD.U32 R9, R48, 0x10000, RZ ;  /* 0x0001000030098824 */ /* 0x000fe200078e00ff */
[----:B------:R-:W-:Y:S01]  /*4730*/  @!P0 LOP3.LUT R6, R6, 0xffff0000, RZ, 0xc0, !PT ;  /* 0xffff000006068812 */ /* 0x000fe200078ec0ff */
[C---:B------:R-:W-:Y:S01]  /*4740*/  @!P0 IMAD.U32 R42, R11.reuse, 0x10000, RZ ;  /* 0x000100000b2a8824 */ /* 0x040fe200078e00ff */
[----:B------:R-:W-:Y:S02]  /*4750*/  @!P0 LOP3.LUT R44, R11, 0xffff0000, RZ, 0xc0, !PT ;  /* 0xffff00000b2c8812 */ /* 0x000fe400078ec0ff */
[----:B------:R-:W-:Y:S02]  /*4760*/  @!P0 LOP3.LUT R45, R51, 0xffff0000, RZ, 0xc0, !PT ;  /* 0xffff0000332d8812 */ /* 0x000fe400078ec0ff */
[----:B------:R-:W-:Y:S02]  /*4770*/  @!P0 SHF.L.U32 R40, R50, 0x10, RZ ;  /* 0x0000001032288819 */ /* 0x000fe400000006ff */
[----:B-1----:R-:W-:Y:S01]  /*4780*/  @!P0 SHF.R.U64 R0, R18, 0x10, R19 ;  /* 0x0000001012008819 */ /* 0x002fe20000001213 */
[----:B------:R-:W-:Y:S01]  /*4790*/  @!P0 IMAD.U32 R18, R16, 0x10000, RZ ;  /* 0x0001000010128824 */ /* 0x000fe200078e00ff */
[----:B------:R-:W-:Y:S02]  /*47a0*/  @!P0 SHF.L.U32 R19, R49, 0x10, RZ ;  /* 0x0000001031138819 */ /* 0x000fe400000006ff */
[----:B------:R-:W-:Y:S01]  /*47b0*/  @!P0 PRMT R10, R28, 0x5432, R0 ;  /* 0x000054321c0a8816 */ /* 0x000fe20000000000 */
[----:B--2---:R-:W-:Y:S01]  /*47c0*/  @!P0 IMAD.U32 R3, R13, 0x10000, RZ ;  /* 0x000100000d038824 */ /* 0x004fe200078e00ff */
[----:B------:R-:W-:Y:S03]  /*47d0*/  @!P0 SHF.L.U32 R0, R12, 0x10, RZ ;  /* 0x000000100c008819 */ /* 0x000fe600000006ff */
[----:B------:R-:W-:Y:S02]  /*47e0*/  @!P0 FMUL.FTZ R38, R3, R18 ;  /* 0x0000001203268220 */ /* 0x000fe40000410000 */
[C---:B------:R-:W-:Y:S02]  /*47f0*/  @!P0 FMUL.FTZ R28, R0.reuse, R7 ;  /* 0x00000007001c8220 */ /* 0x040fe40000410000 */
[-C--:B------:R-:W-:Y:S02]  /*4800*/  @!P0 FMUL.FTZ R0, R0, R2.reuse ;  /* 0x0000000200008220 */ /* 0x080fe40000410000 */
[----:B------:R-:W-:Y:S01]  /*4810*/  @!P0 FFMA.FTZ R58, R9, R2, -R28 ;  /* 0x00000002093a8223 */ /* 0x000fe2000001081c */
[----:B------:R-:W-:Y:S01]  /*4820*/  @!P0 LOP3.LUT R28, R16, 0xffff0000, RZ, 0xc0, !PT ;  /* 0xffff0000101c8812 */ /* 0x000fe200078ec0ff */
[----:B------:R-:W-:Y:S01]  /*4830*/  @!P0 FFMA.FTZ R0, R7, R9, R0 ;  /* 0x0000000907008223 */ /* 0x000fe20000010000 */
[----:B------:R-:W-:Y:S01]  /*4840*/  @!P0 LOP3.LUT R2, R13, 0xffff0000, RZ, 0xc0, !PT ;  /* 0xffff00000d028812 */ /* 0x000fe200078ec0ff */
[-C--:B------:R-:W-:Y:S01]  /*4850*/  @!P0 FMUL.FTZ R3, R3, R5.reuse ;  /* 0x0000000503038220 */ /* 0x080fe20000410000 */
[----:B------:R-:W-:Y:S01]  /*4860*/  @!P0 LOP3.LUT R16, R17, 0xffff0000, RZ, 0xc0, !PT ;  /* 0xffff000011108812 */ /* 0x000fe200078ec0ff */
[----:B------:R-:W-:Y:S01]  /*4870*/  @!P0 FFMA.FTZ R57, R19, R5, -R38 ;  /* 0x0000000513398223 */ /* 0x000fe20000010826 */
[----:B------:R-:W-:Y:S01]  /*4880*/  @!P0 LOP3.LUT R5, R12, 0xffff0000, RZ, 0xc0, !PT ;  /* 0xffff00000c058812 */ /* 0x000fe200078ec0ff */
[----:B------:R-:W-:Y:S01]  /*4890*/  @!P0 FMUL.FTZ R9, R2, R28 ;  /* 0x0000001c02098220 */ /* 0x000fe20000410000 */
[----:B------:R-:W-:Y:S02]  /*48a0*/  @!P0 LOP3.LUT R7, R4, 0xffff0000, RZ, 0xc0, !PT ;  /* 0xffff000004078812 */ /* 0x000fe400078ec0ff */
[----:B------:R-:W-:Y:S01]  /*48b0*/  @!P0 LOP3.LUT R38, R49, 0xffff0000, RZ, 0xc0, !PT ;  /* 0xffff000031268812 */ /* 0x000fe200078ec0ff */
[C---:B------:R-:W-:Y:S01]  /*48c0*/  @!P0 FMUL.FTZ R39, R5.reuse, R16 ;  /* 0x0000001005278220 */ /* 0x040fe20000410000 */
[----:B------:R-:W-:Y:S01]  /*48d0*/  @!P0 LOP3.LUT R17, R48, 0xffff0000, RZ, 0xc0, !PT ;  /* 0xffff000030118812 */ /* 0x000fe200078ec0ff */
[-C--:B------:R-:W-:Y:S02]  /*48e0*/  @!P0 FMUL.FTZ R4, R2, R7.reuse ;  /* 0x0000000702048220 */ /* 0x080fe40000410000 */
[-C--:B------:R-:W-:Y:S01]  /*48f0*/  @!P0 FMUL.FTZ R2, R5, R6.reuse ;  /* 0x0000000605028220 */ /* 0x080fe20000410000 */
[C---:B------:R-:W-:Y:S01]  /*4900*/  @!P0 LOP3.LUT R5, R15.reuse, 0xffff0000, RZ, 0xc0, !PT ;  /* 0xffff00000f058812 */ /* 0x040fe200078ec0ff */
[----:B------:R-:W-:Y:S02]  /*4910*/  @!P0 FFMA.FTZ R56, R38, R7, -R9 ;  /* 0x0000000726388223 */ /* 0x000fe40000010809 */
[----:B------:R-:W-:Y:S02]  /*4920*/  @!P0 IMAD.U32 R7, R15, 0x10000, RZ ;  /* 0x000100000f078824 */ /* 0x000fe400078e00ff */
[----:B------:R-:W-:Y:S01]  /*4930*/  @!P0 FFMA.FTZ R55, R17, R6, -R39 ;  /* 0x0000000611378223 */ /* 0x000fe20000010827 */
[C---:B------:R-:W-:Y:S01]  /*4940*/  @!P0 LOP3.LUT R6, R8.reuse, 0xffff0000, RZ, 0xc0, !PT ;  /* 0xffff000008068812 */ /* 0x040fe200078ec0ff */
[----:B------:R-:W-:Y:S02]  /*4950*/  @!P0 IMAD.U32 R9, R8, 0x10000, RZ ;  /* 0x0001000008098824 */ /* 0x000fe400078e00ff */
[----:B------:R-:W-:Y:S02]  /*4960*/  @!P0 FMUL.FTZ R8, R7, R42 ;  /* 0x0000002a07088220 */ /* 0x000fe40000410000 */
[----:B------:R-:W-:Y:S02]  /*4970*/  @!P0 FMUL.FTZ R11, R5, R44 ;  /* 0x0000002c050b8220 */ /* 0x000fe40000410000 */
[-C--:B------:R-:W-:Y:S02]  /*4980*/  @!P0 FFMA.FTZ R54, R43, R9.reuse, -R8 ;  /* 0x000000092b368223 */ /* 0x080fe40000010808 */
[-C--:B------:R-:W-:Y:S02]  /*4990*/  @!P0 FMUL.FTZ R8, R5, R6.reuse ;  /* 0x0000000605088220 */ /* 0x080fe40000410000 */
[----:B------:R-:W-:Y:S01]  /*49a0*/  @!P0 FFMA.FTZ R52, R45, R6, -R11 ;  /* 0x000000062d348223 */ /* 0x000fe2000001080b */
[C---:B------:R-:W-:Y:S01]  /*49b0*/  @!P0 LOP3.LUT R6, R14.reuse, 0xffff0000, RZ, 0xc0, !PT ;  /* 0xffff00000e068812 */ /* 0x040fe200078ec0ff */
[C---:B------:R-:W-:Y:S01]  /*49c0*/  @!P0 IMAD.U32 R39, R41.reuse, 0x10000, RZ ;  /* 0x0001000029278824 */ /* 0x040fe200078e00ff */
[----:B------:R-:W-:Y:S01]  /*49d0*/  @!P0 LOP3.LUT R41, R41, 0xffff0000, RZ, 0xc0, !PT ;  /* 0xffff000029298812 */ /* 0x000fe200078ec0ff */
[----:B------:R-:W-:Y:S02]  /*49e0*/  @!P0 IMAD.U32 R5, R14, 0x10000, RZ ;  /* 0x000100000e058824 */ /* 0x000fe400078e00ff */
[C---:B------:R-:W-:Y:S02]  /*49f0*/  @!P0 IMAD.U32 R11, R10.reuse, 0x10000, RZ ;  /* 0x000100000a0b8824 */ /* 0x040fe400078e00ff */
[----:B------:R-:W-:Y:S01]  /*4a00*/  @!P0 FMUL.FTZ R7, R7, R9 ;  /* 0x0000000907078220 */ /* 0x000fe20000410000 */
[----:B------:R-:W-:Y:S01]  /*4a10*/  @!P0 LOP3.LUT R9, R10, 0xffff0000, RZ, 0xc0, !PT ;  /* 0xffff00000a098812 */ /* 0x000fe200078ec0ff */
[----:B------:R-:W-:Y:S01]  /*4a20*/  @!P0 FFMA.FTZ R2, R16, R17, R2 ;  /* 0x0000001110028223 */ /* 0x000fe20000010002 */
[----:B------:R-:W-:Y:S01]  /*4a30*/  @!P0 LOP3.LUT R10, R50, 0xffff0000, RZ, 0xc0, !PT ;  /* 0xffff0000320a8812 */ /* 0x000fe200078ec0ff */
[----:B------:R-:W-:Y:S01]  /*4a40*/  @!P0 FMUL.FTZ R46, R5, R39 ;  /* 0x00000027052e8220 */ /* 0x000fe20000410000 */
[----:B------:R-:W-:Y:S01]  /*4a50*/  @!P0 F2FP.BF16.PACK_AB R16, R55, R58 ;  /* 0x0000003a3710823e */ /* 0x000fe200000010ff */
[----:B------:R-:W-:Y:S01]  /*4a60*/  @!P0 FMUL.FTZ R5, R5, R11 ;  /* 0x0000000b05058220 */ /* 0x000fe20000410000 */
[----:B------:R-:W-:Y:S01]  /*4a70*/  @!P0 F2FP.BF16.PACK_AB R0, R2, R0 ;  /* 0x000000000200823e */ /* 0x000fe200000010ff */
[----:B------:R-:W-:Y:S01]  /*4a80*/  @!P0 FFMA.FTZ R3, R18, R19, R3 ;  /* 0x0000001312038223 */ /* 0x000fe20000010003 */
[----:B------:R-:W-:Y:S01]  /*4a90*/  @!P0 F2FP.BF16.PACK_AB R17, R56, R57 ;  /* 0x000000393811823e */ /* 0x000fe200000010ff */
[C---:B------:R-:W-:Y:S02]  /*4aa0*/  @!P0 FMUL.FTZ R47, R6.reuse, R41 ;  /* 0x00000029062f8220 */ /* 0x040fe40000410000 */
[----:B------:R-:W-:Y:S01]  /*4ab0*/  @!P0 FMUL.FTZ R6, R6, R9 ;  /* 0x0000000906068220 */ /* 0x000fe20000410000 */
[----:B------:R-:W-:Y:S01]  /*4ac0*/  @!P0 MOV R49, R17 ;  /* 0x0000001100318202 */ /* 0x000fe20000000f00 */
[----:B------:R-:W-:Y:S02]  /*4ad0*/  @!P0 FFMA.FTZ R4, R28, R38, R4 ;  /* 0x000000261c048223 */ /* 0x000fe40000010004 */
[----:B------:R-:W-:Y:S02]  /*4ae0*/  @!P0 FFMA.FTZ R5, R39, R40, R5 ;  /* 0x0000002827058223 */ /* 0x000fe40000010005 */
[----:B------:R-:W-:Y:S01]  /*4af0*/  @!P0 FFMA.FTZ R6, R41, R10, R6 ;  /* 0x0000000a29068223 */ /* 0x000fe20000010006 */
[----:B------:R-:W-:Y:S01]  /*4b00*/  @!P0 F2FP.BF16.PACK_AB R3, R4, R3 ;  /* 0x000000030403823e */ /* 0x000fe200000010ff */
        /* <DEDUP_REMOVED lines=10> */
[----:B------:R-:W-:Y:S01]  /*4bb0*/  @!P0 IMAD.MOV.U32 R12, RZ, RZ, R0 ;  /* 0x000000ffff0c8224 */ /* 0x000fe200078e0000 */
[----:B------:R-:W-:Y:S01]  /*4bc0*/  @!P0 MOV R14, R5 ;  /* 0x00000005000e8202 */ /* 0x000fe20000000f00 */
[----:B------:R-:W-:Y:S02]  /*4bd0*/  @!P0 IMAD.MOV.U32 R50, RZ, RZ, R9 ;  /* 0x000000ffff328224 */ /* 0x000fe400078e0009 */
[----:B------:R-:W-:Y:S02]  /*4be0*/  @!P0 IMAD.MOV.U32 R13, RZ, RZ, R3 ;  /* 0x000000ffff0d8224 */ /* 0x000fe400078e0003 */
[----:B------:R-:W-:Y:S01]  /*4bf0*/  @!P0 IMAD.MOV.U32 R15, RZ, RZ, R7 ;  /* 0x000000ffff0f8224 */ /* 0x000fe200078e0007 */
[----:B----4-:R-:W-:Y:S05]  /*4c00*/  IADD3 R2, P0, R68, R132, RZ ;  /* 0x0000008444027210 */ /* 0x010fea0007f1e0ff */
[----:B---3--:R-:W-:Y:S01]  /*4c10*/  IMAD.X R3, R69, 0x1, R133, P0 ;  /* 0x0000000145037824 */ /* 0x008fe200000e0685 */
[C---:B------:R-:W-:Y:S04]  /*4c20*/  ISETP.GE.AND P0, PT, R53.reuse, c[0x0][0x1d4], PT ;  /* 0x0000750035007a0c */ /* 0x040fe80003f06270 */
[----:B------:R1:W-:Y:S09]  /*4c30*/  ST.E.128 [R2.64], R48 ;  /* 0x0000003002007985 */ /* 0x0003f2000c101d06 */
[----:B------:R-:W-:Y:S05]  /*4c40*/  @!P0 IMAD.WIDE R4, R53, 0x2, R68 ;  /* 0x0000000235048825 */ /* 0x000fea00078e0244 */
[----:B------:R1:W-:Y:S02]  /*4c50*/  @!P0 ST.E.128 [R4.64], R12 ;  /* 0x0000000c04008985 */ /* 0x0003e4000c101d06 */
.L_x_87:
[----:B------:R-:W-:Y:S05]  /*4c60*/  BSYNC B0 ;  /* 0x0000000000007941 */ /* 0x000fea0003800000 */
.L_x_86:
[----:B------:R-:W-:Y:S11]  /*4c70*/  ISETP.GE.AND P0, PT, R26, c[0x0][0x1d4], PT ;  /* 0x000075001a007a0c */ /* 0x000ff60003f06270 */
[----:B------:R-:W-:Y:S02]  /*4c80*/  @!UPT UIADD3 URZ, URZ, URZ, URZ ;  /* 0x0000003f3f3ff290 */ /* 0x000fe4000fffe03f */
[----:B------:R-:W-:-:S05]  /*4c90*/  @P0 BRA `(.L_x_71) ;  /* 0x00000a1000000947 */ /* 0x000fca0003800000 */
[----:B------:R-:W-:Y:S01]  /*4ca0*/  ISETP.NE.AND P1, PT, R149, RZ, PT ;  /* 0x000000ff9500720c */ /* 0x000fe20003f25270 */
[----:B------:R-:W5:Y:S01]  /*4cb0*/  LDS.128 R40, [R128+0x3100] ;  /* 0x0031000080287984 */ /* 0x000f620000000c00 */
[----:B-1--4-:R-:W-:Y:S02]  /*4cc0*/  IADD3 R52, P0, R68, R130, RZ ;  /* 0x0000008244347210 */ /* 0x012fe40007f1e0ff */
[----:B------:R-:W-:Y:S03]  /*4cd0*/  SEL R0, R154, R153, !P1 ;  /* 0x000000999a007207 */ /* 0x000fe60004800000 */
[----:B---3--:R-:W-:Y:S01]  /*4ce0*/  IMAD.X R53, R69, 0x1, R131, P0 ;  /* 0x0000000145357824 */ /* 0x008fe200000e0683 */
[----:B------:R-:W-:Y:S02]  /*4cf0*/  SHF.R.S32.HI R2, RZ, 0x1f, R0 ;  /* 0x0000001fff027819 */ /* 0x000fe40000011400 */
[----:B------:R-:W-:Y:S02]  /*4d00*/  ISETP.GE.AND P0, PT, R26, c[0x0][0x27c], PT ;  /* 0x00009f001a007a0c */ /* 0x000fe40003f06270 */
[----:B------:R-:W-:Y:S04]  /*4d10*/  LEA.HI R0, R2, R0, RZ, 0x4 ;  /* 0x0000000002007211 */ /* 0x000fe800078f20ff */
[----:B------:R-:W-:Y:S04]  /*4d20*/  LEA.HI.SX32 R0, R0, R135, 0x1c ;  /* 0x0000008700007211 */ /* 0x000fe800078fe2ff */
[----:B------:R-:W-:Y:S01]  /*4d30*/  SHF.R.S32.HI R2, RZ, 0x1f, R0 ;  /* 0x0000001fff027819 */ /* 0x000fe20000011400 */
[----:B------:R-:W-:Y:S02]  /*4d40*/  IMAD.SHL.U32 R46, R0, 0x8, RZ ;  /* 0x00000008002e7824 */ /* 0x000fe400078e00ff */
[----:B------:R-:W-:Y:S02]  /*4d50*/  @!P0 SHF.R.U64 R3, R22, 0x10, R23 ;  /* 0x0000001016038819 */ /* 0x000fe40000001217 */
[----:B------:R-:W-:Y:S02]  /*4d60*/  LEA.HI R0, R2, R0, RZ, 0x2 ;  /* 0x0000000002007211 */ /* 0x000fe400078f10ff */
[----:B------:R-:W-:Y:S02]  /*4d70*/  @!P0 SHF.R.U64 R9, R62, 0x10, R63 ;  /* 0x000000103e098819 */ /* 0x000fe4000000123f */
[----:B------:R-:W-:Y:S01]  /*4d80*/  @!P0 SHF.R.U32.HI R5, RZ, 0x10, R23 ;  /* 0x00000010ff058819 */ /* 0x000fe20000011617 */
[----:B------:R-:W-:Y:S01]  /*4d90*/  IMAD.SHL.U32 R0, R0, 0x200, RZ ;  /* 0x0000020000007824 */ /* 0x000fe200078e00ff */
[----:B------:R-:W-:Y:S02]  /*4da0*/  LOP3.LUT R2, R98, 0x18, R46, 0xf8, !PT ;  /* 0x0000001862027812 */ /* 0x000fe400078ef82e */
[----:B------:R-:W-:Y:S02]  /*4db0*/  @!P0 PRMT R10, R30, 0x5432, R3 ;  /* 0x000054321e0a8816 */ /* 0x000fe40000000003 */
[----:B------:R-:W-:Y:S02]  /*4dc0*/  LOP3.LUT R2, R2, R99, RZ, 0x3c, !PT ;  /* 0x0000006302027212 */ /* 0x000fe400078e3cff */
[----:B------:R-:W-:Y:S02]  /*4dd0*/  LOP3.LUT R0, R0, 0x7ffff800, RZ, 0xc0, !PT ;  /* 0x7ffff80000007812 */ /* 0x000fe400078ec0ff */
[----:B------:R-:W-:Y:S01]  /*4de0*/  @!P0 PRMT R28, R67, 0x5432, R9 ;  /* 0x00005432431c8816 */ /* 0x000fe20000000009 */
[----:B-----5:R-:W-:Y:S01]  /*4df0*/  @!P0 IMAD.U32 R9, R40, 0x10000, RZ ;  /* 0x0001000028098824 */ /* 0x020fe200078e00ff */
[----:B------:R-:W-:Y:S01]  /*4e00*/  IADD3 R0, R2, R0, R100 ;  /* 0x0000000002007210 */ /* 0x000fe20007ffe064 */
[----:B------:R-:W-:Y:S01]  /*4e10*/  @!P0 IMAD.U32 R19, R41, 0x10000, RZ ;  /* 0x0001000029138824 */ /* 0x000fe200078e00ff */
[----:B------:R-:W-:Y:S01]  /*4e20*/  @!P0 LOP3.LUT R39, R43, 0xffff0000, RZ, 0xc0, !PT ;  /* 0xffff00002b278812 */ /* 0x000fe200078ec0ff */
[----:B------:R-:W-:Y:S01]  /*4e30*/  @!P0 IMAD.U32 R22, R28, 0x10000, RZ ;  /* 0x000100001c168824 */ /* 0x000fe200078e00ff */
[----:B------:R-:W-:Y:S01]  /*4e40*/  @!P0 SHF.R.U32.HI R2, RZ, 0x10, R21 ;  /* 0x00000010ff028819 */ /* 0x000fe20000011615 */
[----:B------:R-:W-:Y:S01]  /*4e50*/  IMAD.SHL.U32 R0, R0, 0x2, RZ ;  /* 0x0000000200007824 */ /* 0x000fe200078e00ff */
[----:B------:R-:W-:Y:S01]  /*4e60*/  @!P0 SHF.R.U32.HI R8, RZ, 0x10, R63 ;  /* 0x00000010ff088819 */ /* 0x000fe2000001163f */
[----:B------:R-:W-:Y:S01]  /*4e70*/  @!P0 IMAD.U32 R23, R42, 0x10000, RZ ;  /* 0x000100002a178824 */ /* 0x000fe200078e00ff */
[----:B------:R-:W-:Y:S02]  /*4e80*/  @!P0 SHF.R.U64 R4, R60, 0x10, R61 ;  /* 0x000000103c048819 */ /* 0x000fe4000000123d */
[----:B--2---:R1:W2:Y:S01]  /*4e90*/  LDS.128 R12, [R0+0x3100] ;  /* 0x00310000000c7984 */ /* 0x0042a20000000c00 */
[----:B------:R-:W-:Y:S02]  /*4ea0*/  @!P0 PRMT R38, R67, 0x5410, R8 ;  /* 0x0000541043268816 */ /* 0x000fe40000000008 */
[----:B------:R-:W-:Y:S01]  /*4eb0*/  @!P0 PRMT R8, R30, 0x5410, R5 ;  /* 0x000054101e088816 */ /* 0x000fe20000000005 */
[----:B------:R-:W-:Y:S01]  /*4ec0*/  @!P0 IMAD.U32 R30, R43, 0x10000, RZ ;  /* 0x000100002b1e8824 */ /* 0x000fe200078e00ff */
[----:B------:R-:W-:Y:S02]  /*4ed0*/  @!P0 PRMT R16, R66, 0x5410, R4 ;  /* 0x0000541042108816 */ /* 0x000fe40000000004 */
[----:B------:R-:W-:Y:S02]  /*4ee0*/  @!P0 SHF.R.U32.HI R7, RZ, 0x10, R61 ;  /* 0x00000010ff078819 */ /* 0x000fe4000001163d */
[----:B------:R-:W-:Y:S02]  /*4ef0*/  @!P0 PRMT R4, R29, 0x5410, R2 ;  /* 0x000054101d048816 */ /* 0x000fe40000000002 */
[----:B------:R-:W-:Y:S03]  /*4f00*/  @!P0 LOP3.LUT R28, R28, 0xffff0000, RZ, 0xc0, !PT ;  /* 0xffff00001c1c8812 */ /* 0x000fe600078ec0ff */
[----:B------:R-:W-:Y:S01]  /*4f10*/  @!P0 IMAD.U32 R5, R4, 0x10000, RZ ;  /* 0x0001000004058824 */ /* 0x000fe200078e00ff */
[----:B-1----:R-:W-:Y:S02]  /*4f20*/  @!P0 SHF.R.U64 R0, R20, 0x10, R21 ;  /* 0x0000001014008819 */ /* 0x002fe40000001215 */
[----:B------:R-:W-:Y:S02]  /*4f30*/  @!P0 LOP3.LUT R21, R41, 0xffff0000, RZ, 0xc0, !PT ;  /* 0xffff000029158812 */ /* 0x000fe400078ec0ff */
[----:B------:R-:W-:Y:S02]  /*4f40*/  @!P0 PRMT R6, R29, 0x5432, R0 ;  /* 0x000054321d068816 */ /* 0x000fe40000000000 */
[----:B------:R-:W-:Y:S01]  /*4f50*/  @!P0 PRMT R20, R66, 0x5432, R7 ;  /* 0x0000543242148816 */ /* 0x000fe20000000007 */
[C---:B------:R-:W-:Y:S01]  /*4f60*/  @!P0 IMAD.U32 R7, R16.reuse, 0x10000, RZ ;  /* 0x0001000010078824 */ /* 0x040fe200078e00ff */
[----:B------:R-:W-:Y:S02]  /*4f70*/  @!P0 LOP3.LUT R16, R16, 0xffff0000, RZ, 0xc0, !PT ;  /* 0xffff000010108812 */ /* 0x000fe400078ec0ff */
[----:B------:R-:W-:Y:S01]  /*4f80*/  @!P0 SHF.L.U32 R2, R6, 0x10, RZ ;  /* 0x0000001006028819 */ /* 0x000fe200000006ff */
[----:B------:R-:W-:Y:S01]  /*4f90*/  @!P0 IMAD.U32 R18, R20, 0x10000, RZ ;  /* 0x0001000014128824 */ /* 0x000fe200078e00ff */
[----:B------:R-:W-:Y:S02]  /*4fa0*/  @!P0 LOP3.LUT R6, R6, 0xffff0000, RZ, 0xc0, !PT ;  /* 0xffff000006068812 */ /* 0x000fe400078ec0ff */
[----:B------:R-:W-:Y:S02]  /*4fb0*/  @!P0 LOP3.LUT R20, R20, 0xffff0000, RZ, 0xc0, !PT ;  /* 0xffff000014148812 */ /* 0x000fe400078ec0ff */
[----:B------:R-:W-:Y:S01]  /*4fc0*/  @!P0 SHF.L.U32 R29, R38, 0x10, RZ ;  /* 0x00000010261d8819 */ /* 0x000fe200000006ff */
[----:B--2---:R-:W-:Y:S01]  /*4fd0*/  @!P0 IMAD.U32 R0, R12, 0x10000, RZ ;  /* 0x000100000c008824 */ /* 0x004fe200078e00ff */
[----:B------:R-:W-:Y:S01]  /*4fe0*/  @!P0 LOP3.LUT R38, R38, 0xffff0000, RZ, 0xc0, !PT ;  /* 0xffff000026268812 */ /* 0x000fe200078ec0ff */
[----:B------:R-:W-:Y:S02]  /*4ff0*/  @!P0 IMAD.U32 R3, R13, 0x10000, RZ ;  /* 0x000100000d038824 */ /* 0x000fe400078e00ff */
[C---:B------:R-:W-:Y:S02]  /*5000*/  @!P0 FMUL.FTZ R11, R0.reuse, R7 ;  /* 0x00000007000b8220 */ /* 0x040fe40000410000 */
[----:B------:R-:W-:Y:S02]  /*5010*/  @!P0 FMUL.FTZ R0, R0, R2 ;  /* 0x0000000200008220 */ /* 0x000fe40000410000 */
[----:B------:R-:W-:Y:S02]  /*5020*/  @!P0 FMUL.FTZ R17, R3, R18 ;  /* 0x0000001203118220 */ /* 0x000fe40000410000 */
[----:B------:R-:W-:Y:S01]  /*5030*/  @!P0 FFMA.FTZ R54, R9, R2, -R11 ;  /* 0x0000000209368223 */ /* 0x000fe2000001080b */
[----:B------:R-:W-:Y:S01]  /*5040*/  @!P0 LOP3.LUT R2, R13, 0xffff0000, RZ, 0xc0, !PT ;  /* 0xffff00000d028812 */ /* 0x000fe200078ec0ff */
[----:B------:R-:W-:Y:S01]  /*5050*/  @!P0 FFMA.FTZ R0, R7, R9, R0 ;  /* 0x0000000907008223 */ /* 0x000fe20000010000 */
[----:B------:R-:W-:Y:S01]  /*5060*/  @!P0 LOP3.LUT R7, R4, 0xffff0000, RZ, 0xc0, !PT ;  /* 0xffff000004078812 */ /* 0x000fe200078ec0ff */
[-C--:B------:R-:W-:Y:S02]  /*5070*/  @!P0 FMUL.FTZ R3, R3, R5.reuse ;  /* 0x0000000503038220 */ /* 0x080fe40000410000 */
[----:B------:R-:W-:Y:S01]  /*5080*/  @!P0 FFMA.FTZ R51, R19, R5, -R17 ;  /* 0x0000000513338223 */ /* 0x000fe20000010811 */
[----:B------:R-:W-:Y:S01]  /*5090*/  @!P0 LOP3.LUT R17, R40, 0xffff0000, RZ, 0xc0, !PT ;  /* 0xffff000028118812 */ /* 0x000fe200078ec0ff */
[----:B------:R-:W-:Y:S01]  /*50a0*/  @!P0 FMUL.FTZ R9, R2, R20 ;  /* 0x0000001402098220 */ /* 0x000fe20000410000 */
[----:B------:R-:W-:Y:S01]  /*50b0*/  @!P0 LOP3.LUT R5, R12, 0xffff0000, RZ, 0xc0, !PT ;  /* 0xffff00000c058812 */ /* 0x000fe200078ec0ff */
[-C--:B------:R-:W-:Y:S02]  /*50c0*/  @!P0 FMUL.FTZ R4, R2, R7.reuse ;  /* 0x0000000702048220 */ /* 0x080fe40000410000 */
[----:B------:R-:W-:Y:S02]  /*50d0*/  @!P0 FFMA.FTZ R50, R21, R7, -R9 ;  /* 0x0000000715328223 */ /* 0x000fe40000010809 */
[C---:B------:R-:W-:Y:S02]  /*50e0*/  @!P0 FMUL.FTZ R11, R5.reuse, R16 ;  /* 0x00000010050b8220 */ /* 0x040fe40000410000 */
[-C--:B------:R-:W-:Y:S01]  /*50f0*/  @!P0 FMUL.FTZ R2, R5, R6.reuse ;  /* 0x0000000605028220 */ /* 0x080fe20000410000 */
[C---:B------:R-:W-:Y:S01]  /*5100*/  @!P0 LOP3.LUT R5, R15.reuse, 0xffff0000, RZ, 0xc0, !PT ;  /* 0xffff00000f058812 */ /* 0x040fe200078ec0ff */
[----:B------:R-:W-:Y:S02]  /*5110*/  @!P0 IMAD.U32 R7, R15, 0x10000, RZ ;  /* 0x000100000f078824 */ /* 0x000fe400078e00ff */
[----:B------:R-:W-:Y:S01]  /*5120*/  @!P0 FFMA.FTZ R49, R17, R6, -R11 ;  /* 0x0000000611318223 */ /* 0x000fe2000001080b */
[C---:B------:R-:W-:Y:S01]  /*5130*/  @!P0 LOP3.LUT R6, R8.reuse, 0xffff0000, RZ, 0xc0, !PT ;  /* 0xffff000008068812 */ /* 0x040fe200078ec0ff */
[----:B------:R-:W-:Y:S02]  /*5140*/  @!P0 IMAD.U32 R9, R8, 0x10000, RZ ;  /* 0x0001000008098824 */ /* 0x000fe400078e00ff */
[----:B------:R-:W-:Y:S02]  /*5150*/  @!P0 FMUL.FTZ R8, R7, R29 ;  /* 0x0000001d07088220 */ /* 0x000fe40000410000 */
[C---:B------:R-:W-:Y:S02]  /*5160*/  @!P0 FMUL.FTZ R11, R5.reuse, R38 ;  /* 0x00000026050b8220 */ /* 0x040fe40000410000 */
[-C--:B------:R-:W-:Y:S02]  /*5170*/  @!P0 FFMA.FTZ R48, R30, R9.reuse, -R8 ;  /* 0x000000091e308223 */ /* 0x080fe40000010808 */
[-C--:B------:R-:W-:Y:S02]  /*5180*/  @!P0 FMUL.FTZ R8, R5, R6.reuse ;  /* 0x0000000605088220 */ /* 0x080fe40000410000 */
[----:B------:R-:W-:Y:S01]  /*5190*/  @!P0 FFMA.FTZ R47, R39, R6, -R11 ;  /* 0x00000006272f8223 */ /* 0x000fe2000001080b */
[C---:B------:R-:W-:Y:S01]  /*51a0*/  @!P0 LOP3.LUT R6, R14.reuse, 0xffff0000, RZ, 0xc0, !PT ;  /* 0xffff00000e068812 */ /* 0x040fe200078ec0ff */
[----:B------:R-:W-:Y:S01]  /*51b0*/  @!P0 IMAD.U32 R5, R14, 0x10000, RZ ;  /* 0x000100000e058824 */ /* 0x000fe200078e00ff */
[C---:B------:R-:W-:Y:S01]  /*51c0*/  @!P0 SHF.L.U32 R11, R10.reuse, 0x10, RZ ;  /* 0x000000100a0b8819 */ /* 0x040fe200000006ff */
[----:B------:R-:W-:Y:S01]  /*51d0*/  @!P0 FMUL.FTZ R7, R7, R9 ;  /* 0x0000000907078220 */ /* 0x000fe20000410000 */
[----:B------:R-:W-:Y:S01]  /*51e0*/  @!P0 LOP3.LUT R9, R10, 0xffff0000, RZ, 0xc0, !PT ;  /* 0xffff00000a098812 */ /* 0x000fe200078ec0ff */
[C---:B------:R-:W-:Y:S01]  /*51f0*/  @!P0 FMUL.FTZ R44, R5.reuse, R22 ;  /* 0x00000016052c8220 */ /* 0x040fe20000410000 */
[----:B------:R-:W-:Y:S01]  /*5200*/  @!P0 LOP3.LUT R10, R42, 0xffff0000, RZ, 0xc0, !PT ;  /* 0xffff00002a0a8812 */ /* 0x000fe200078ec0ff */
[----:B------:R-:W-:Y:S02]  /*5210*/  @!P0 FMUL.FTZ R45, R6, R28 ;  /* 0x0000001c062d8220 */ /* 0x000fe40000410000 */
[----:B------:R-:W-:Y:S01]  /*5220*/  @!P0 FFMA.FTZ R2, R16, R17, R2 ;  /* 0x0000001110028223 */ /* 0x000fe20000010002 */
[----:B------:R-:W-:Y:S01]  /*5230*/  @!P0 F2FP.BF16.PACK_AB R17, R50, R51 ;  /* 0x000000333211823e */ /* 0x000fe200000010ff */
[-C--:B------:R-:W-:Y:S01]  /*5240*/  @!P0 FMUL.FTZ R5, R5, R11.reuse ;  /* 0x0000000b05058220 */ /* 0x080fe20000410000 */
[----:B------:R-:W-:Y:S01]  /*5250*/  @!P0 F2FP.BF16.PACK_AB R16, R49, R54 ;  /* 0x000000363110823e */ /* 0x000fe200000010ff */
[----:B------:R-:W-:Y:S01]  /*5260*/  @!P0 FFMA.FTZ R44, R23, R11, -R44 ;  /* 0x0000000b172c8223 */ /* 0x000fe2000001082c */
[----:B------:R-:W-:Y:S01]  /*5270*/  @!P0 F2FP.BF16.PACK_AB R11, R47, R48 ;  /* 0x000000302f0b823e */ /* 0x000fe200000010ff */
[----:B------:R-:W-:Y:S01]  /*5280*/  @!P0 FFMA.FTZ R45, R10, R9, -R45 ;  /* 0x000000090a2d8223 */ /* 0x000fe2000001082d */
[----:B------:R-:W-:Y:S01]  /*5290*/  @!P0 F2FP.BF16.PACK_AB R0, R2, R0 ;  /* 0x000000000200823e */ /* 0x000fe200000010ff */
[----:B------:R-:W-:Y:S02]  /*52a0*/  @!P0 FFMA.FTZ R3, R18, R19, R3 ;  /* 0x0000001312038223 */ /* 0x000fe40000010003 */
[----:B------:R-:W-:Y:S01]  /*52b0*/  @!P0 FMUL.FTZ R6, R6, R9 ;  /* 0x0000000906068220 */ /* 0x000fe20000410000 */
[----:B------:R-:W-:Y:S01]  /*52c0*/  @!P0 F2FP.BF16.PACK_AB R9, R45, R44 ;  /* 0x0000002c2d09823e */ /* 0x000fe200000010ff */
[----:B------:R-:W-:Y:S01]  /*52d0*/  @!P0 FFMA.FTZ R4, R20, R21, R4 ;  /* 0x0000001514048223 */ /* 0x000fe20000010004 */
[----:B------:R-:W-:Y:S01]  /*52e0*/  @!P0 MOV R12, R0 ;  /* 0x00000000000c8202 */ /* 0x000fe20000000f00 */
[----:B------:R-:W-:Y:S02]  /*52f0*/  @!P0 FFMA.FTZ R5, R22, R23, R5 ;  /* 0x0000001716058223 */ /* 0x000fe40000010005 */
[----:B------:R-:W-:Y:S01]  /*5300*/  @!P0 FFMA.FTZ R6, R28, R10, R6 ;  /* 0x0000000a1c068223 */ /* 0x000fe20000010006 */
[----:B------:R-:W-:Y:S01]  /*5310*/  @!P0 F2FP.BF16.PACK_AB R3, R4, R3 ;  /* 0x000000030403823e */ /* 0x000fe200000010ff */
[----:B------:R-:W-:Y:S02]  /*5320*/  @!P0 FFMA.FTZ R7, R29, R30, R7 ;  /* 0x0000001e1d078223 */ /* 0x000fe40000010007 */
[----:B------:R-:W-:Y:S01]  /*5330*/  @!P0 FFMA.FTZ R8, R38, R39, R8 ;  /* 0x0000002726088223 */ /* 0x000fe20000010008 */
[----:B------:R-:W-:Y:S01]  /*5340*/  @!P0 F2FP.BF16.PACK_AB R5, R6, R5 ;  /* 0x000000050605823e */ /* 0x000fe200000010ff */
[----:B------:R-:W-:Y:S02]  /*5350*/  @!P0 IMAD.MOV.U32 R40, RZ, RZ, R16 ;  /* 0x000000ffff288224 */ /* 0x000fe400078e0010 */
[----:B------:R-:W-:Y:S01]  /*5360*/  @!P0 IMAD.MOV.U32 R41, RZ, RZ, R17 ;  /* 0x000000ffff298224 */ /* 0x000fe200078e0011 */
[----:B------:R-:W-:Y:S01]  /*5370*/  @!P0 F2FP.BF16.PACK_AB R7, R8, R7 ;  /* 0x000000070807823e */ /* 0x000fe200000010ff */
[----:B------:R-:W-:Y:S02]  /*5380*/  @!P0 IMAD.MOV.U32 R42, RZ, RZ, R9 ;  /* 0x000000ffff2a8224 */ /* 0x000fe400078e0009 */
[----:B------:R-:W-:Y:S02]  /*5390*/  @!P0 IMAD.MOV.U32 R43, RZ, RZ, R11 ;  /* 0x000000ffff2b8224 */ /* 0x000fe400078e000b */
[----:B------:R-:W-:Y:S02]  /*53a0*/  @!P0 IMAD.MOV.U32 R13, RZ, RZ, R3 ;  /* 0x000000ffff0d8224 */ /* 0x000fe400078e0003 */
[----:B------:R-:W-:Y:S01]  /*53b0*/  @!P0 IMAD.MOV.U32 R14, RZ, RZ, R5 ;  /* 0x000000ffff0e8224 */ /* 0x000fe200078e0005 */
[----:B------:R1:W-:Y:S01]  /*53c0*/  ST.E.128 [R52.64], R40 ;  /* 0x0000002834007985 */ /* 0x0003e2000c101d06 */
[----:B------:R-:W-:Y:S01]  /*53d0*/  @!P0 IMAD.MOV.U32 R15, RZ, RZ, R7 ;  /* 0x000000ffff0f8224 */ /* 0x000fe200078e0007 */
[----:B------:R-:W-:Y:S11]  /*53e0*/  ISETP.GE.AND P0, PT, R46, c[0x0][0x1d4], PT ;  /* 0x000075002e007a0c */ /* 0x000ff60003f06270 */
[----:B------:R-:W-:Y:S02]  /*53f0*/  @!UPT UIADD3 URZ, URZ, URZ, URZ ;  /* 0x0000003f3f3ff290 */ /* 0x000fe4000fffe03f */
[----:B------:R-:W-:-:S05]  /*5400*/  @P0 BRA `(.L_x_71) ;  /* 0x000002a000000947 */ /* 0x000fca0003800000 */
[C---:B------:R-:W-:Y:S04]  /*5410*/  LEA R2, P0, R46.reuse, R68, 0x1 ;  /* 0x000000442e027211 */ /* 0x040fe800078008ff */
[----:B------:R-:W-:Y:S05]  /*5420*/  LEA.HI.X.SX32 R3, R46, R69, 0x1, P0 ;  /* 0x000000452e037211 */ /* 0x000fea00000f0eff */
[----:B------:R2:W-:Y:S01]  /*5430*/  ST.E.128 [R2.64], R12 ;  /* 0x0000000c02007985 */ /* 0x0005e2000c101d06 */
[----:B------:R-:W-:-:S05]  /*5440*/  BRA `(.L_x_71) ;  /* 0x0000026000007947 */ /* 0x000fca0003800000 */
.L_x_67:
[----:B------:R1:W2:Y:S01]  /*5450*/  SHFL.IDX PT, R2, R14, RZ, 0x1e1f ;  /* 0x001e1fff0e027589 */ /* 0x0002a200000e0000 */
[----:B------:R-:W-:Y:S03]  /*5460*/  IMAD.IADD R3, R106, 0x1, -R91 ;  /* 0x000000016a037824 */ /* 0x000fe600078e0a5b */
[----:B------:R1:W3:Y:S02]  /*5470*/  SHFL.IDX PT, R0, R15, RZ, 0x1e1f ;  /* 0x001e1fff0f007589 */ /* 0x0002e400000e0000 */
[----:B------:R-:W-:Y:S04]  /*5480*/  IMNMX R85, R3, 0x40, PT ;  /* 0x0000004003557817 */ /* 0x000fe80003800200 */
[----:B------:R-:W-:Y:S11]  /*5490*/  ISETP.GT.AND P0, PT, R85, R92, PT ;  /* 0x0000005c5500720c */ /* 0x000ff60003f04270 */
[----:B------:R-:W-:Y:S02]  /*54a0*/  @!UPT UIADD3 URZ, URZ, URZ, URZ ;  /* 0x0000003f3f3ff290 */ /* 0x000fe4000fffe03f */
[----:B------:R-:W-:-:S05]  /*54b0*/  @!P0 BRA `(.L_x_71) ;  /* 0x000001f000008947 */ /* 0x000fca0003800000 */
[----:B------:R-:W-:Y:S02]  /*54c0*/  ISETP.GE.AND P2, PT, R24, c[0x0][0x1d4], PT ;  /* 0x0000750018007a0c */ /* 0x000fe40003f46270 */
[----:B------:R-:W-:Y:S02]  /*54d0*/  ISETP.GE.AND P1, PT, R27, c[0x0][0x1d4], PT ;  /* 0x000075001b007a0c */ /* 0x000fe40003f26270 */
[----:B------:R-:W-:Y:S02]  /*54e0*/  ISETP.GE.AND P4, PT, R26, c[0x0][0x1d4], PT ;  /* 0x000075001a007a0c */ /* 0x000fe40003f86270 */
[----:B------:R-:W-:Y:S07]  /*54f0*/  ISETP.GE.AND P3, PT, R95, c[0x0][0x1d4], PT ;  /* 0x000075005f007a0c */ /* 0x000fee0003f66270 */
[----:B-1----:R-:W1:Y:S01]  /*5500*/  @!P2 LDS.128 R12, [R81+0x3000] ;  /* 0x00300000510ca984 */ /* 0x002e620000000c00 */
[C---:B---3--:R-:W-:Y:S04]  /*5510*/  @!P2 LEA R6, P0, R24.reuse, R0, 0x1 ;  /* 0x000000001806a211 */ /* 0x048fe800078008ff */
[----:B--2---:R-:W-:Y:S02]  /*5520*/  @!P2 LEA.HI.X R7, R24, R2, R25, 0x1, P0 ;  /* 0x000000021807a211 */ /* 0x004fe400000f0c19 */
[C---:B------:R-:W-:Y:S04]  /*5530*/  @!P1 LEA R4, P0, R87.reuse, R0, 0x1 ;  /* 0x0000000057049211 */ /* 0x040fe800078008ff */
[----:B------:R-:W-:Y:S02]  /*5540*/  @!P1 LEA.HI.X R5, R87, R2, R102, 0x1, P0 ;  /* 0x0000000257059211 */ /* 0x000fe400000f0c66 */
[C---:B------:R-:W-:Y:S04]  /*5550*/  @!P4 LEA R10, P0, R86.reuse, R0, 0x1 ;  /* 0x00000000560ac211 */ /* 0x040fe800078008ff */
[----:B------:R-:W-:Y:S02]  /*5560*/  @!P4 LEA.HI.X R11, R86, R2, R101, 0x1, P0 ;  /* 0x00000002560bc211 */ /* 0x000fe400000f0c65 */
[C---:B------:R-:W-:Y:S04]  /*5570*/  @!P3 LEA R8, P0, R90.reuse, R0, 0x1 ;  /* 0x000000005a08b211 */ /* 0x040fe800078008ff */
[----:B------:R-:W-:Y:S01]  /*5580*/  @!P3 LEA.HI.X R9, R90, R2, R105, 0x1, P0 ;  /* 0x000000025a09b211 */ /* 0x000fe200000f0c69 */
[----:B-1----:R-:W-:Y:S04]  /*5590*/  @!P2 ST.E.128 [R6.64], R12 ;  /* 0x0000000c0600a985 */ /* 0x002fe8000c101d06 */
[----:B------:R-:W1:Y:S04]  /*55a0*/  @!P1 LDS.128 R12, [R82+0x3000] ;  /* 0x00300000520c9984 */ /* 0x000e680000000c00 */
[----:B-1----:R1:W-:Y:S01]  /*55b0*/  @!P1 ST.E.128 [R4.64], R12 ;  /* 0x0000000c04009985 */ /* 0x0023e2000c101d06 */
[----:B------:R-:W-:Y:S03]  /*55c0*/  ISETP.GE.AND P1, PT, R94, c[0x0][0x1d4], PT ;  /* 0x000075005e007a0c */ /* 0x000fe60003f26270 */
[----:B------:R-:W2:Y:S10]  /*55d0*/  @!P4 LDS.128 R12, [R81+0x4000] ;  /* 0x00400000510cc984 */ /* 0x000eb40000000c00 */
[C---:B------:R-:W-:Y:S04]  /*55e0*/  @!P1 LEA R6, P0, R89.reuse, R0, 0x1 ;  /* 0x0000000059069211 */ /* 0x040fe800078008ff */
[----:B------:R-:W-:Y:S02]  /*55f0*/  @!P1 LEA.HI.X R7, R89, R2, R104, 0x1, P0 ;  /* 0x0000000259079211 */ /* 0x000fe400000f0c68 */
[----:B------:R-:W-:Y:S11]  /*5600*/  ISETP.GE.AND P0, PT, R93, c[0x0][0x1d4], PT ;  /* 0x000075005d007a0c */ /* 0x000ff60003f06270 */
[----:B------:R-:W-:Y:S02]  /*5610*/  @!UPT UIADD3 URZ, URZ, URZ, URZ ;  /* 0x0000003f3f3ff290 */ /* 0x000fe4000fffe03f */
[C---:B-1----:R-:W-:Y:S04]  /*5620*/  @!P0 LEA R4, P2, R88.reuse, R0, 0x1 ;  /* 0x0000000058048211 */ /* 0x042fe800078408ff */
[----:B------:R-:W-:Y:S01]  /*5630*/  @!P0 LEA.HI.X R5, R88, R2, R103, 0x1, P2 ;  /* 0x0000000258058211 */ /* 0x000fe200010f0c67 */
[----:B--2---:R-:W-:Y:S04]  /*5640*/  @!P4 ST.E.128 [R10.64], R12 ;  /* 0x0000000c0a00c985 */ /* 0x004fe8000c101d06 */
[----:B------:R-:W1:Y:S04]  /*5650*/  @!P3 LDS.128 R12, [R82+0x4000] ;  /* 0x00400000520cb984 */ /* 0x000e680000000c00 */
[----:B-1----:R-:W-:Y:S04]  /*5660*/  @!P3 ST.E.128 [R8.64], R12 ;  /* 0x0000000c0800b985 */ /* 0x002fe8000c101d06 */
[----:B------:R-:W1:Y:S04]  /*5670*/  @!P1 LDS.128 R8, [R81+0x5000] ;  /* 0x0050000051089984 */ /* 0x000e680000000c00 */
[----:B-1----:R-:W-:Y:S04]  /*5680*/  @!P1 ST.E.128 [R6.64], R8 ;  /* 0x0000000806009985 */ /* 0x002fe8000c101d06 */
[----:B------:R-:W1:Y:S04]  /*5690*/  @!P0 LDS.128 R8, [R82+0x5000] ;  /* 0x0050000052088984 */ /* 0x000e680000000c00 */
[----:B-1----:R1:W-:Y:S02]  /*56a0*/  @!P0 ST.E.128 [R4.64], R8 ;  /* 0x0000000804008985 */ /* 0x0023e4000c101d06 */
.L_x_71:
[----:B------:R-:W-:Y:S05]  /*56b0*/  BSYNC B1 ;  /* 0x0000000000017941 */ /* 0x000fea0003800000 */
.L_x_66:
[----:B---3--:R-:W-:Y:S01]  /*56c0*/  IMAD.IADD R0, R148, 0x1, -R91 ;  /* 0x0000000194007824 */ /* 0x008fe200078e0a5b */
[----:B-12--5:R-:W-:Y:S01]  /*56d0*/  LEA R2, P0, R79, R110, 0x6 ;  /* 0x0000006e4f027211 */ /* 0x026fe200078030ff */
[----:B------:R-:W-:Y:S01]  /*56e0*/  IMAD R6, R96, c[0x0][0x208], RZ ;  /* 0x0000820060067a24 */ /* 0x000fe200078e02ff */
[----:B------:R-:W-:Y:S01]  /*56f0*/  ISETP.NE.AND P3, PT, R113, RZ, PT ;  /* 0x000000ff7100720c */ /* 0x000fe20003f65270 */
[----:B------:R-:W-:Y:S01]  /*5700*/  IMAD.WIDE.U32 R4, R84, c[0x0][0x208], RZ ;  /* 0x0000820054047a25 */ /* 0x000fe200078e00ff */
[----:B------:R-:W-:Y:S01]  /*5710*/  LEA.HI.X.SX32 R3, R79, R111, 0x6, P0 ;  /* 0x0000006f4f037211 */ /* 0x000fe200000f36ff */
[----:B------:R-:W-:Y:S01]  /*5720*/  BSSY B0, `(.L_x_88) ;  /* 0x000004e000007945 */ /* 0x000fe20003800000 */
[----:B------:R-:W-:Y:S01]  /*5730*/  ISETP.GE.AND P0, PT, R0, 0x21, PT ;  /* 0x000000210000780c */ /* 0x000fe20003f06270 */
[----:B------:R-:W-:Y:S05]  /*5740*/  IMAD R6, R84, c[0x0][0x20c], R6 ;  /* 0x0000830054067a24 */ /* 0x000fea00078e0206 */
[----:B------:R-:W-:Y:S01]  /*5750*/  IADD3 R5, R5, R6, RZ ;  /* 0x0000000605057210 */ /* 0x000fe20007ffe0ff */
[----:B------:R-:W-:Y:S04]  /*5760*/  IMAD R6, R97, c[0x0][0x218], RZ ;  /* 0x0000860061067a24 */ /* 0x000fe800078e02ff */
[C---:B------:R-:W-:Y:S02]  /*5770*/  IMAD.WIDE.U32 R4, R83.reuse, c[0x0][0x218], R4 ;  /* 0x0000860053047a25 */ /* 0x040fe400078e0004 */
[----:B------:R-:W-:Y:S02]  /*5780*/  @P0 IADD3 R11, P1, R2, 0x20, RZ ;  /* 0x00000020020b0810 */ /* 0x000fe40007f3e0ff */
[----:B------:R-:W-:Y:S03]  /*5790*/  IMAD R6, R83, c[0x0][0x21c], R6 ;  /* 0x0000870053067a24 */ /* 0x000fe600078e0206 */
[----:B------:R-:W-:Y:S01]  /*57a0*/  @P0 IMAD.X R12, RZ, RZ, R3, P1 ;  /* 0x000000ffff0c0224 */ /* 0x000fe200008e0603 */
[----:B------:R-:W-:Y:S04]  /*57b0*/  IADD3 R8, P1, R168, R4, RZ ;  /* 0x00000004a8087210 */ /* 0x000fe80007f3e0ff */
[----:B------:R-:W-:Y:S02]  /*57c0*/  IADD3.X R9, R146, R5, R6, P1, !PT ;  /* 0x0000000592097210 */ /* 0x000fe40000ffe406 */
[----:B------:R-:W-:Y:S11]  /*57d0*/  ISETP.GE.AND P1, PT, R0, 0x1, PT ;  /* 0x000000010000780c */ /* 0x000ff60003f26270 */
[----:B------:R-:W-:Y:S02]  /*57e0*/  @!UPT UIADD3 URZ, URZ, URZ, URZ ;  /* 0x0000003f3f3ff290 */ /* 0x000fe4000fffe03f */
[----:B------:R-:W-:Y:S01]  /*57f0*/  @P1 MOV R7, R107 ;  /* 0x0000006b00071202 */ /* 0x000fe20000000f00 */
[----:B------:R-:W-:Y:S02]  /*5800*/  @P1 IMAD R0, R3, c[0x0][0x258], RZ ;  /* 0x0000960003001a24 */ /* 0x000fe400078e02ff */
[----:B------:R-:W-:Y:S04]  /*5810*/  @P1 IMAD.MOV.U32 R6, RZ, RZ, R108 ;  /* 0x000000ffff061224 */ /* 0x000fe800078e006c */
[C---:B------:R-:W-:Y:S04]  /*5820*/  @P1 IMAD.WIDE.U32 R6, R2.reuse, c[0x0][0x258], R6 ;  /* 0x0000960002061a25 */ /* 0x040fe800078e0006 */
[----:B------:R-:W-:Y:S01]  /*5830*/  @P1 IMAD R2, R2, c[0x0][0x25c], R0 ;  /* 0x0000970002021a24 */ /* 0x000fe200078e0200 */
[----:B------:R-:W-:Y:S01]  /*5840*/  @P1 LEA R4, P2, R6, c[0x0][0x250], 0x1 ;  /* 0x0000940006041a11 */ /* 0x000fe200078408ff */
[----:B------:R-:W-:Y:S02]  /*5850*/  @P0 IMAD R0, R12, c[0x0][0x258], RZ ;  /* 0x000096000c000a24 */ /* 0x000fe400078e02ff */
[----:B------:R-:W-:Y:S02]  /*5860*/  @P1 IMAD.IADD R2, R7, 0x1, R2 ;  /* 0x0000000107021824 */ /* 0x000fe400078e0202 */
[----:B------:R-:W-:Y:S02]  /*5870*/  @P0 IMAD.MOV.U32 R7, RZ, RZ, R107 ;  /* 0x000000ffff070224 */ /* 0x000fe400078e006b */
[C---:B------:R-:W-:Y:S01]  /*5880*/  @P0 IMAD R0, R11.reuse, c[0x0][0x25c], R0 ;  /* 0x000097000b000a24 */ /* 0x040fe200078e0200 */
[----:B------:R-:W-:Y:S02]  /*5890*/  @P1 LEA.HI.X R5, R6, c[0x0][0x254], R2, 0x1, P2 ;  /* 0x0000950006051a11 */ /* 0x000fe400010f0c02 */
[----:B------:R-:W-:Y:S02]  /*58a0*/  @P0 MOV R6, R108 ;  /* 0x0000006c00060202 */ /* 0x000fe40000000f00 */
[C---:B------:R-:W-:Y:S01]  /*58b0*/  LEA R10, P2, R8.reuse, c[0x0][0x1f8], 0x1 ;  /* 0x00007e00080a7a11 */ /* 0x040fe200078408ff */
[----:B------:R-:W-:Y:S01]  /*58c0*/  @!PT LDS RZ, [RZ] ;  /* 0x00000000fffff984 */ /* 0x000fe20000000800 */
[----:B------:R-:W-:Y:S01]  /*58d0*/  @!PT LDS RZ, [RZ] ;  /* 0x00000000fffff984 */ /* 0x000fe20000000800 */
[----:B------:R-:W-:Y:S01]  /*58e0*/  @!PT LDS RZ, [RZ] ;  /* 0x00000000fffff984 */ /* 0x000fe20000000800 */
[----:B------:R1:W-:Y:S02]  /*58f0*/  @P1 LDGSTS.E.BYPASS.LTC128B.128 [R80+0x100], [R4.64], !P3 ;  /* 0x0010000004501fae */ /* 0x0003e4000d901d46 */
[----:B------:R-:W-:Y:S01]  /*5900*/  @P0 IMAD.WIDE.U32 R6, R11, c[0x0][0x258], R6 ;  /* 0x000096000b060a25 */ /* 0x000fe200078e0006 */
[----:B------:R-:W-:Y:S01]  /*5910*/  LEA.HI.X R8, R8, c[0x0][0x1fc], R9, 0x1, P2 ;  /* 0x00007f0008087a11 */ /* 0x000fe200010f0c09 */
[----:B------:R1:W-:Y:S03]  /*5920*/  @P1 LDGSTS.E.BYPASS.LTC128B.128 [R80+0x1100], [R4.64+0x40], !P6 ;  /* 0x0110004004501fae */ /* 0x0003e6000f101d46 */
[C---:B------:R-:W-:Y:S01]  /*5930*/  @P0 LEA R2, P2, R6.reuse, c[0x0][0x250], 0x1 ;  /* 0x0000940006020a11 */ /* 0x040fe200078408ff */
[----:B------:R1:W-:Y:S01]  /*5940*/  @P1 LDGSTS.E.BYPASS.LTC128B.128 [R80+0x2100], [R4.64+0x80], !P5 ;  /* 0x0210008004501fae */ /* 0x0003e2000e901d46 */
[----:B------:R-:W-:Y:S04]  /*5950*/  @P0 IADD3 R0, R7, R0, RZ ;  /* 0x0000000007000210 */ /* 0x000fe80007ffe0ff */
[----:B------:R-:W-:Y:S02]  /*5960*/  @P0 LEA.HI.X R3, R6, c[0x0][0x254], R0, 0x1, P2 ;  /* 0x0000950006030a11 */ /* 0x000fe400010f0c00 */
[----:B------:R1:W2:Y:S04]  /*5970*/  SHFL.IDX PT, R0, R10, RZ, 0x1e1f ;  /* 0x001e1fff0a007589 */ /* 0x0002a800000e0000 */
[----:B------:R3:W-:Y:S04]  /*5980*/  @P0 LDGSTS.E.BYPASS.LTC128B.128 [R80+0x900], [R2.64], !P3 ;  /* 0x0090000002500fae */ /* 0x0007e8000d901d46 */
[----:B------:R3:W-:Y:S04]  /*5990*/  @P0 LDGSTS.E.BYPASS.LTC128B.128 [R80+0x1900], [R2.64+0x40], !P6 ;  /* 0x0190004002500fae */ /* 0x0007e8000f101d46 */
[----:B------:R3:W-:Y:S01]  /*59a0*/  @P0 LDGSTS.E.BYPASS.LTC128B.128 [R80+0x2900], [R2.64+0x80], !P5 ;  /* 0x0290008002500fae */ /* 0x0007e2000e901d46 */
[----:B------:R-:W-:Y:S03]  /*59b0*/  ISETP.GT.AND P0, PT, R85, R92, PT ;  /* 0x0000005c5500720c */ /* 0x000fe60003f04270 */
[----:B------:R-:W0:Y:S04]  /*59c0*/  LDGDEPBAR ;  /* 0x00000000000079af */ /* 0x000e280000000000 */
[----:B---3--:R1:W3:Y:S01]  /*59d0*/  SHFL.IDX PT, R2, R8, RZ, 0x1e1f ;  /* 0x001e1fff08027589 */ /* 0x0082e200000e0000 */
[----:B------:R-:W-:Y:S04]  /*59e0*/  DEPBAR.LE SB0, 0x0 ;  /* 0x000080000000791a */ /* 0x000fe80000000000 */
[----:B------:R-:W-:Y:S06]  /*59f0*/  BAR.SYNC.DEFER_BLOCKING 0x0 ;  /* 0x0000000000007b1d */ /* 0x000fec0000010000 */
[----:B------:R-:W-:-:S05]  /*5a00*/  @!P0 BRA `(.L_x_89) ;  /* 0x000001f000008947 */ /* 0x000fca0003800000 */
[----:B--2---:R-:W-:Y:S02]  /*5a10*/  ISETP.GE.AND P2, PT, R24, c[0x0][0x1d4], PT ;  /* 0x0000750018007a0c */ /* 0x004fe40003f46270 */
[----:B------:R-:W-:Y:S02]  /*5a20*/  ISETP.GE.AND P1, PT, R27, c[0x0][0x1d4], PT ;  /* 0x000075001b007a0c */ /* 0x000fe40003f26270 */
[----:B------:R-:W-:Y:S02]  /*5a30*/  ISETP.GE.AND P4, PT, R26, c[0x0][0x1d4], PT ;  /* 0x000075001a007a0c */ /* 0x000fe40003f86270 */
[----:B------:R-:W-:Y:S07]  /*5a40*/  ISETP.GE.AND P3, PT, R95, c[0x0][0x1d4], PT ;  /* 0x000075005f007a0c */ /* 0x000fee0003f66270 */
[----:B------:R-:W2:Y:S01]  /*5a50*/  @!P2 LDS.128 R12, [R81] ;  /* 0x00000000510ca984 */ /* 0x000ea20000000c00 */
[C---:B------:R-:W-:Y:S04]  /*5a60*/  @!P2 LEA R6, P0, R24.reuse, R0, 0x1 ;  /* 0x000000001806a211 */ /* 0x040fe800078008ff */
[----:B---3--:R-:W-:Y:S02]  /*5a70*/  @!P2 LEA.HI.X R7, R24, R2, R25, 0x1, P0 ;  /* 0x000000021807a211 */ /* 0x008fe400000f0c19 */
[C---:B-1----:R-:W-:Y:S04]  /*5a80*/  @!P1 LEA R4, P0, R87.reuse, R0, 0x1 ;  /* 0x0000000057049211 */ /* 0x042fe800078008ff */
[----:B------:R-:W-:Y:S02]  /*5a90*/  @!P1 LEA.HI.X R5, R87, R2, R102, 0x1, P0 ;  /* 0x0000000257059211 */ /* 0x000fe400000f0c66 */
[C---:B------:R-:W-:Y:S04]  /*5aa0*/  @!P4 LEA R10, P0, R86.reuse, R0, 0x1 ;  /* 0x00000000560ac211 */ /* 0x040fe800078008ff */
[----:B------:R-:W-:Y:S02]  /*5ab0*/  @!P4 LEA.HI.X R11, R86, R2, R101, 0x1, P0 ;  /* 0x00000002560bc211 */ /* 0x000fe400000f0c65 */
[C---:B------:R-:W-:Y:S04]  /*5ac0*/  @!P3 LEA R8, P0, R90.reuse, R0, 0x1 ;  /* 0x000000005a08b211 */ /* 0x040fe800078008ff */
[----:B------:R-:W-:Y:S01]  /*5ad0*/  @!P3 LEA.HI.X R9, R90, R2, R105, 0x1, P0 ;  /* 0x000000025a09b211 */ /* 0x000fe200000f0c69 */
[----:B--2---:R-:W-:Y:S04]  /*5ae0*/  @!P2 ST.E.128 [R6.64], R12 ;  /* 0x0000000c0600a985 */ /* 0x004fe8000c101d06 */
[----:B------:R-:W1:Y:S04]  /*5af0*/  @!P1 LDS.128 R12, [R82] ;  /* 0x00000000520c9984 */ /* 0x000e680000000c00 */
        /* <DEDUP_REMOVED lines=16> */
.L_x_89:
[----:B--2---:R-:W-:Y:S05]  /*5c00*/  BSYNC B0 ;  /* 0x0000000000007941 */ /* 0x004fea0003800000 */
.L_x_88:
[C---:B------:R-:W-:Y:S02]  /*5c10*/  ISETP.GT.AND P0, PT, R79.reuse, R145, PT ;  /* 0x000000914f00720c */ /* 0x040fe40003f04270 */
[----:B------:R-:W-:Y:S02]  /*5c20*/  IADD3 R79, R79, -0x1, RZ ;  /* 0xffffffff4f4f7810 */ /* 0x000fe40007ffe0ff */
[----:B------:R-:W-:Y:S09]  /*5c30*/  ISETP.NE.AND P2, PT, R113, RZ, PT ;  /* 0x000000ff7100720c */ /* 0x000ff20003f45270 */
[----:B---3--:R-:W-:Y:S01]  /*5c40*/  @P0 SHF.R.S32.HI R2, RZ, 0x1f, R79 ;  /* 0x0000001fff020819 */ /* 0x008fe2000001144f */
[----:B------:R-:W-:Y:S02]  /*5c50*/  @P0 IMAD R0, R160, R79, RZ ;  /* 0x0000004fa0000224 */ /* 0x000fe400078e02ff */
[----:B-1----:R-:W-:Y:S02]  /*5c60*/  @P0 IMAD.MOV.U32 R4, RZ, RZ, R116 ;  /* 0x000000ffff040224 */ /* 0x002fe400078e0074 */
[----:B------:R-:W-:Y:S02]  /*5c70*/  @P0 IMAD.MOV.U32 R5, RZ, RZ, R115 ;  /* 0x000000ffff050224 */ /* 0x000fe400078e0073 */
[-C--:B------:R-:W-:Y:S02]  /*5c80*/  @P0 IMAD R0, R2, R165.reuse, R0 ;  /* 0x000000a502000224 */ /* 0x080fe400078e0200 */
[----:B------:R-:W-:Y:S04]  /*5c90*/  @P0 IMAD.WIDE.U32 R4, R79, R165, R4 ;  /* 0x000000a54f040225 */ /* 0x000fe800078e0004 */
[----:B------:R-:W-:Y:S01]  /*5ca0*/  @P0 IMAD.IADD R0, R5, 0x1, R0 ;  /* 0x0000000105000824 */ /* 0x000fe200078e0200 */
[C---:B------:R-:W-:Y:S04]  /*5cb0*/  @P0 LEA R2, P1, R4.reuse, c[0x0][0x220], 0x1 ;  /* 0x0000880004020a11 */ /* 0x040fe800078208ff */
[----:B------:R-:W-:Y:S02]  /*5cc0*/  @P0 LEA.HI.X R3, R4, c[0x0][0x224], R0, 0x1, P1 ;  /* 0x0000890004030a11 */ /* 0x000fe400008f0c00 */
[C---:B------:R-:W-:Y:S03]  /*5cd0*/  @P0 LEA R4, P1, R164.reuse, R2, 0x1 ;  /* 0x00000002a4040211 */ /* 0x040fe600078208ff */
[----:B------:R-:W-:Y:S01]  /*5ce0*/  @!PT LDS RZ, [RZ] ;  /* 0x00000000fffff984 */ /* 0x000fe20000000800 */
[----:B------:R-:W-:Y:S01]  /*5cf0*/  @!PT LDS RZ, [RZ] ;  /* 0x00000000fffff984 */ /* 0x000fe20000000800 */
[----:B------:R-:W-:Y:S01]  /*5d00*/  @!PT LDS RZ, [RZ] ;  /* 0x00000000fffff984 */ /* 0x000fe20000000800 */
[----:B------:R1:W-:Y:S01]  /*5d10*/  @P0 LDGSTS.E.BYPASS.LTC128B.128 [R80+0x3100], [R2.64], !P2 ;  /* 0x0310000002500fae */ /* 0x0003e2000d101d46 */
[----:B------:R-:W-:Y:S03]  /*5d20*/  @P0 LEA.HI.X R5, R164, R3, R159, 0x1, P1 ;  /* 0x00000003a4050211 */ /* 0x000fe600008f0c9f */
[----:B------:R1:W-:Y:S04]  /*5d30*/  @P0 LDGSTS.E.BYPASS.LTC128B.128 [R80+0x4100], [R2.64+0x40], !P6 ;  /* 0x0410004002500fae */ /* 0x0003e8000f101d46 */
[----:B------:R1:W-:Y:S04]  /*5d40*/  @P0 LDGSTS.E.BYPASS.LTC128B.128 [R80+0x5100], [R2.64+0x80], !P5 ;  /* 0x0510008002500fae */ /* 0x0003e8000e901d46 */
[----:B------:R1:W-:Y:S04]  /*5d50*/  @P0 LDGSTS.E.BYPASS.LTC128B.128 [R80+0x3900], [R4.64], !P2 ;  /* 0x0390000004500fae */ /* 0x0003e8000d101d46 */
[----:B------:R1:W-:Y:S04]  /*5d60*/  @P0 LDGSTS.E.BYPASS.LTC128B.128 [R80+0x4900], [R4.64+0x40], !P6 ;  /* 0x0490004004500fae */ /* 0x0003e8000f101d46 */
[----:B------:R1:W-:Y:S04]  /*5d70*/  @P0 LDGSTS.E.BYPASS.LTC128B.128 [R80+0x5900], [R4.64+0x80], !P5 ;  /* 0x0590008004500fae */ /* 0x0003e8000e901d46 */
[----:B------:R-:W0:Y:S01]  /*5d80*/  LDGDEPBAR ;  /* 0x00000000000079af */ /* 0x000e220000000000 */
[----:B------:R-:W-:-:S05]  /*5d90*/  @P0 BRA `(.L_x_90) ;  /* 0xffffbb1000000947 */ /* 0x000fca000383ffff */
[----:B------:R-:W-:Y:S06]  /*5da0*/  BAR.SYNC.DEFER_BLOCKING 0x0 ;  /* 0x0000000000007b1d */ /* 0x000fec0000010000 */
.L_x_65:
[----:B-1----:R-:W-:Y:S01]  /*5db0*/  ISETP.GE.AND P0, PT, R167, 0x1, PT ;  /* 0x00000001a700780c */ /* 0x002fe20003f06270 */
[----:B------:R-:W-:Y:S01]  /*5dc0*/  CS2R R130, SRZ ;  /* 0x0000000000827805 */ /* 0x000fe2000001ff00 */
[----:B------:R-:W-:Y:S01]  /*5dd0*/  PLOP3.LUT P4, PT, PT, PT, PT, 0x80, 0x0 ;  /* 0x000000000000781c */ /* 0x000fe20003f8f070 */
[----:B------:R-:W-:Y:S01]  /*5de0*/  CS2R R128, SRZ ;  /* 0x0000000000807805 */ /* 0x000fe2000001ff00 */
[----:B------:R-:W-:Y:S01]  /*5df0*/  CS2R R170, SRZ ;  /* 0x0000000000aa7805 */ /* 0x000fe2000001ff00 */
[----:B------:R-:W-:Y:S01]  /*5e00*/  CS2R R168, SRZ ;  /* 0x0000000000a87805 */ /* 0x000fe2000001ff00 */
[----:B------:R-:W-:Y:S01]  /*5e10*/  IMAD.MOV.U32 R12, RZ, RZ, RZ ;  /* 0x000000ffff0c7224 */ /* 0x000fe200078e00ff */
[----:B------:R-:W-:Y:S01]  /*5e20*/  CS2R R124, SRZ ;  /* 0x00000000007c7805 */ /* 0x000fe2000001ff00 */
[----:B------:R-:W-:Y:S01]  /*5e30*/  IMAD.MOV.U32 R126, RZ, RZ, RZ ;  /* 0x000000ffff7e7224 */ /* 0x000fe200078e00ff */
[----:B------:R-:W-:Y:S01]  /*5e40*/  CS2R R122, SRZ ;  /* 0x00000000007a7805 */ /* 0x000fe2000001ff00 */
[----:B------:R-:W-:Y:S01]  /*5e50*/  CS2R R120, SRZ ;  /* 0x0000000000787805 */ /* 0x000fe2000001ff00 */
[----:B------:R-:W-:Y:S01]  /*5e60*/  CS2R R14, SRZ ;  /* 0x00000000000e7805 */ /* 0x000fe2000001ff00 */
[----:B------:R-:W-:Y:S01]  /*5e70*/  MOV R166, RZ ;  /* 0x000000ff00a67202 */ /* 0x000fe20000000f00 */
[----:B------:R-:W-:Y:S01]  /*5e80*/  IMAD.MOV.U32 R164, RZ, RZ, RZ ;  /* 0x000000ffffa47224 */ /* 0x000fe200078e00ff */
        /* <DEDUP_REMOVED lines=16> */
[----:B------:R-:W-:Y:S01]  /*5f90*/  CS2R R26, SRZ ;  /* 0x00000000001a7805 */ /* 0x000fe2000001ff00 */
[----:B------:R-:W-:Y:S01]  /*5fa0*/  MOV R100, RZ ;  /* 0x000000ff00647202 */ /* 0x000fe20000000f00 */
[----:B------:R-:W-:Y:S01]  /*5fb0*/  IMAD.MOV.U32 R98, RZ, RZ, RZ ;  /* 0x000000ffff627224 */ /* 0x000fe200078e00ff */
[----:B------:R-:W-:Y:S01]  /*5fc0*/  MOV R28, RZ ;  /* 0x000000ff001c7202 */ /* 0x000fe20000000f00 */
[----:B------:R-:W-:Y:S01]  /*5fd0*/  IMAD.MOV.U32 R96, RZ, RZ, RZ ;  /* 0x000000ffff607224 */ /* 0x000fe200078e00ff */
[----:B------:R-:W-:Y:S01]  /*5fe0*/  CS2R R158, SRZ ;  /* 0x00000000009e7805 */ /* 0x000fe2000001ff00 */
[----:B------:R-:W-:Y:S01]  /*5ff0*/  CS2R R30, SRZ ;  /* 0x00000000001e7805 */ /* 0x000fe2000001ff00 */
[----:B------:R-:W-:Y:S01]  /*6000*/  MOV R156, RZ ;  /* 0x000000ff009c7202 */ /* 0x000fe20000000f00 */
[----:B------:R-:W-:Y:S01]  /*6010*/  IMAD.MOV.U32 R94, RZ, RZ, RZ ;  /* 0x000000ffff5e7224 */ /* 0x000fe200078e00ff */
[----:B------:R-:W-:Y:S01]  /*6020*/  CS2R R32, SRZ ;  /* 0x0000000000207805 */ /* 0x000fe2000001ff00 */
[----:B------:R-:W-:Y:S01]  /*6030*/  MOV R92, RZ ;  /* 0x000000ff005c7202 */ /* 0x000fe20000000f00 */
[----:B------:R-:W-:Y:S01]  /*6040*/  CS2R R90, SRZ ;  /* 0x00000000005a7805 */ /* 0x000fe2000001ff00 */
        /* <DEDUP_REMOVED lines=14> */
[----:B----4-:R-:W-:Y:S01]  /*6130*/  IMAD.MOV.U32 R68, RZ, RZ, RZ ;  /* 0x000000ffff447224 */ /* 0x010fe200078e00ff */
[----:B------:R-:W-:Y:S01]  /*6140*/  CS2R R150, SRZ ;  /* 0x0000000000967805 */ /* 0x000fe2000001ff00 */
[----:B------:R-:W-:Y:S01]  /*6150*/  CS2R R46, SRZ ;  /* 0x00000000002e7805 */ /* 0x000fe2000001ff00 */
[----:B------:R-:W-:Y:S01]  /*6160*/  MOV R148, RZ ;  /* 0x000000ff00947202 */ /* 0x000fe20000000f00 */
[----:B------:R-:W-:Y:S01]  /*6170*/  CS2R R42, SRZ ;  /* 0x00000000002a7805 */ /* 0x000fe2000001ff00 */
[----:B------:R-:W-:Y:S01]  /*6180*/  IMAD.MOV.U32 R154, RZ, RZ, RZ ;  /* 0x000000ffff9a7224 */ /* 0x000fe200078e00ff */
[----:B------:R-:W-:Y:S01]  /*6190*/  MOV R152, RZ ;  /* 0x000000ff00987202 */ /* 0x000fe20000000f00 */
[----:B------:R-:W-:Y:S01]  /*61a0*/  CS2R R142, SRZ ;  /* 0x00000000008e7805 */ /* 0x000fe2000001ff00 */
[----:B------:R-:W-:Y:S01]  /*61b0*/  IMAD.MOV.U32 R140, RZ, RZ, RZ ;  /* 0x000000ffff8c7224 */ /* 0x000fe200078e00ff */
[----:B------:R-:W-:Y:S01]  /*61c0*/  CS2R R44, SRZ ;  /* 0x00000000002c7805 */ /* 0x000fe2000001ff00 */
[----:B------:R-:W-:Y:S01]  /*61d0*/  MOV R146, RZ ;  /* 0x000000ff00927202 */ /* 0x000fe20000000f00 */
[----:B------:R-:W-:Y:S01]  /*61e0*/  IMAD.MOV.U32 R144, RZ, RZ, RZ ;  /* 0x000000ffff907224 */ /* 0x000fe200078e00ff */
[----:B------:R-:W-:Y:S01]  /*61f0*/  MOV R54, RZ ;  /* 0x000000ff00367202 */ /* 0x000fe20000000f00 */
[----:B------:R-:W-:Y:S01]  /*6200*/  IMAD.MOV.U32 R53, RZ, RZ, RZ ;  /* 0x000000ffff357224 */ /* 0x000fe200078e00ff */
[----:B------:R-:W-:Y:S01]  /*6210*/  CS2R R50, SRZ ;  /* 0x0000000000327805 */ /* 0x000fe2000001ff00 */
[----:B------:R-:W-:Y:S05]  /*6220*/  @!P0 BRA `(.L_x_91) ;  /* 0x0000de7000008947 */ /* 0x000fea0003800000 */
[----:B------:R-:W-:-:S04]  /*6230*/  ISETP.NE.U32.AND P0, PT, RZ, c[0x0][0x340], PT ;  /* 0x0000d000ff007a0c */ /* 0x000fc80003f05070 */
[----:B------:R-:W-:-:S13]  /*6240*/  ISETP.NE.AND.EX P5, PT, RZ, c[0x0][0x344], PT, P0 ;  /* 0x0000d100ff007a0c */ /* 0x000fda0003fa5300 */
[----:B------:R-:W-:-:S04]  /*6250*/  @P5 IMAD.MOV.U32 R2, RZ, RZ, 0x4 ;  /* 0x00000004ff025424 */ /* 0x000fc800078e00ff */
[----:B------:R-:W-:-:S05]  /*6260*/  @P5 IMAD.WIDE R2, R251, R2, c[0x0][0x340] ;  /* 0x0000d000fb025625 */ /* 0x000fca00078e0202 */
[----:B------:R1:W5:Y:S01]  /*6270*/  @P5 LDG.E R14, [R2.64] ;  /* 0x00000006020e5981 */ /* 0x000362000c1e1900 */
[----:B------:R-:W-:Y:S01]  /*6280*/  SHF.R.S32.HI R0, RZ, 0x1f, R157 ;  /* 0x0000001fff007819 */ /* 0x000fe2000001149d */
[----:B------:R-:W-:Y:S01]  /*6290*/  IMAD.MOV.U32 R5, RZ, RZ, c[0x0][0x2c4] ;  /* 0x0000b100ff057624 */ /* 0x000fe200078e00ff */
[----:B------:R-:W-:Y:S01]  /*62a0*/  SHF.R.S32.HI R10, RZ, 0x1f, R173 ;  /* 0x0000001fff0a7819 */ /* 0x000fe200000114ad */
[----:B------:R-:W2:Y:S01]  /*62b0*/  S2R R6, SR_CTAID.Y ;  /* 0x0000000000067919 */ /* 0x000ea20000002600 */
[----:B------:R-:W-:Y:S01]  /*62c0*/  ISETP.NE.U32.AND P0, PT, RZ, c[0x0][0x348], PT ;  /* 0x0000d200ff007a0c */ /* 0x000fe20003f05070 */
[----:B------:R-:W-:Y:S01]  /*62d0*/  IMAD R0, R0, c[0x0][0x178], RZ ;  /* 0x00005e0000007a24 */ /* 0x000fe200078e02ff */
[CC--:B------:R-:W-:Y:S01]  /*62e0*/  LEA.HI R4, R10.reuse, R173.reuse, RZ, 0x2 ;  /* 0x000000ad0a047211 */ /* 0x0c0fe200078f10ff */
[----:B------:R-:W3:Y:S01]  /*62f0*/  S2R R29, SR_CTAID.Y ;  /* 0x00000000001d7919 */ /* 0x000ee20000002600 */
[----:B------:R-:W-:Y:S01]  /*6300*/  ISETP.NE.AND P1, PT, R5, 0x1, PT ;  /* 0x000000010500780c */ /* 0x000fe20003f25270 */
[----:B------:R-:W-:Y:S01]  /*6310*/  IMAD R0, R157, c[0x0][0x17c], R0 ;  /* 0x00005f009d007a24 */ /* 0x000fe200078e0200 */
[----:B------:R-:W-:Y:S01]  /*6320*/  SHF.R.S32.HI R62, RZ, 0x2, R4 ;  /* 0x00000002ff3e7819 */ /* 0x000fe20000011404 */
[----:B------:R-:W-:Y:S01]  /*6330*/  IMAD R63, R161, c[0x0][0x2c4], RZ ;  /* 0x0000b100a13f7a24 */ /* 0x000fe200078e02ff */
[----:B------:R-:W-:Y:S01]  /*6340*/  ISETP.NE.AND.EX P0, PT, RZ, c[0x0][0x34c], PT, P0 ;  /* 0x0000d300ff007a0c */ /* 0x000fe20003f05300 */
[----:B------:R-:W-:Y:S01]  /*6350*/  BSSY B0, `(.L_x_92) ;  /* 0x0000058000007945 */ /* 0x000fe20003800000 */
[-C--:B------:R-:W-:Y:S01]  /*6360*/  LEA.HI R17, R10, R173.reuse, RZ, 0x3 ;  /* 0x000000ad0a117211 */ /* 0x080fe200078f18ff */
[----:B------:R-:W-:Y:S01]  /*6370*/  IMAD R16, R174, 0x80, R62 ;  /* 0x00000080ae107824 */ /* 0x000fe200078e023e */
[----:B------:R-:W-:-:S02]  /*6380*/  LEA.HI R135, R10, R173, RZ, 0x5 ;  /* 0x000000ad0a877211 */ /* 0x000fc400078f28ff */
[----:B------:R-:W-:Y:S02]  /*6390*/  SHF.R.S32.HI R24, RZ, 0x3, R17 ;  /* 0x00000003ff187819 */ /* 0x000fe40000011411 */
[----:B------:R-:W-:Y:S01]  /*63a0*/  SHF.R.S32.HI R25, RZ, 0x5, R135 ;  /* 0x00000005ff197819 */ /* 0x000fe20000011487 */
[----:B-1----:R-:W-:Y:S01]  /*63b0*/  IMAD.WIDE.U32 R2, R157, c[0x0][0x178], RZ ;  /* 0x00005e009d027a25 */ /* 0x002fe200078e00ff */
[----:B--2---:R-:W-:-:S03]  /*63c0*/  SHF.R.S32.HI R48, RZ, 0x1f, R6 ;  /* 0x0000001fff307819 */ /* 0x004fc60000011406 */
[----:B------:R-:W-:Y:S01]  /*63d0*/  IMAD.IADD R3, R3, 0x1, R0 ;  /* 0x0000000103037824 */ /* 0x000fe200078e0200 */
[----:B------:R-:W-:Y:S02]  /*63e0*/  LOP3.LUT R0, R4, 0xfffffffc, RZ, 0xc0, !PT ;  /* 0xfffffffc04007812 */ /* 0x000fe400078ec0ff */
[----:B------:R-:W-:Y:S01]  /*63f0*/  SEL R4, R251, RZ, !P0 ;  /* 0x000000fffb047207 */ /* 0x000fe20004000000 */
[----:B------:R-:W-:Y:S02]  /*6400*/  IMAD R5, R48, c[0x0][0x1b8], RZ ;  /* 0x00006e0030057a24 */ /* 0x000fe400078e02ff */
[----:B------:R-:W-:Y:S01]  /*6410*/  IMAD.IADD R9, R173, 0x1, -R0 ;  /* 0x00000001ad097824 */ /* 0x000fe200078e0a00 */
[----:B------:R-:W-:Y:S01]  /*6420*/  SHF.R.S32.HI R0, RZ, 0x1f, R251 ;  /* 0x0000001fff007819 */ /* 0x000fe200000114fb */
[----:B---3--:R-:W-:Y:S02]  /*6430*/  IMAD R5, R29, c[0x0][0x1bc], R5 ;  /* 0x00006f001d057a24 */ /* 0x008fe400078e0205 */
[----:B------:R-:W-:Y:S01]  /*6440*/  IMAD R250, R9, 0x20, R62 ;  /* 0x0000002009fa7824 */ /* 0x000fe200078e023e */
[----:B------:R-:W-:Y:S01]  /*6450*/  SEL R6, R0, RZ, !P0 ;  /* 0x000000ff00067207 */ /* 0x000fe20004000000 */
[----:B------:R-:W-:-:S04]  /*6460*/  IMAD.WIDE.U32 R2, R29, c[0x0][0x1b8], R2 ;  /* 0x00006e001d027a25 */ /* 0x000fc800078e0002 */
[----:B------:R-:W-:Y:S02]  /*6470*/  IMAD R8, R174, 0x80, R250 ;  /* 0x00000080ae087824 */ /* 0x000fe400078e02fa */
[----:B------:R-:W-:Y:S02]  /*6480*/  IMAD.IADD R3, R3, 0x1, R5 ;  /* 0x0000000103037824 */ /* 0x000fe400078e0205 */
[----:B------:R-:W-:-:S04]  /*6490*/  @P1 IMAD.HI.U32 R7, R8, c[0x0][0x2c8], RZ ;  /* 0x0000b20008071a27 */ /* 0x000fc800078e00ff */
[----:B------:R-:W-:Y:S01]  /*64a0*/  IMAD.MOV.U32 R0, RZ, RZ, R8 ;  /* 0x000000ffff007224 */ /* 0x000fe200078e0008 */
[----:B------:R-:W-:Y:S01]  /*64b0*/  @P1 SHF.R.U32.HI R0, RZ, c[0x0][0x2cc], R7 ;  /* 0x0000b300ff001a19 */ /* 0x000fe20000011607 */
[----:B------:R-:W-:Y:S01]  /*64c0*/  IMAD R5, R6, c[0x0][0x1c0], RZ ;  /* 0x0000700006057a24 */ /* 0x000fe200078e02ff */
[----:B------:R-:W-:Y:S01]  /*64d0*/  LEA.HI R7, R62, R62, RZ, 0x1 ;  /* 0x0000003e3e077211 */ /* 0x000fe200078f08ff */
[----:B------:R-:W-:-:S04]  /*64e0*/  IMAD.WIDE.U32 R2, R4, c[0x0][0x1c0], R2 ;  /* 0x0000700004027a25 */ /* 0x000fc800078e0002 */
[----:B------:R-:W-:Y:S01]  /*64f0*/  IMAD R6, R4, c[0x0][0x1c4], R5 ;  /* 0x0000710004067a24 */ /* 0x000fe200078e0205 */
[--C-:B------:R-:W-:Y:S01]  /*6500*/  SHF.R.S32.HI R5, RZ, 0x1f, R0.reuse ;  /* 0x0000001fff057819 */ /* 0x100fe20000011400 */
[----:B------:R-:W-:Y:S02]  /*6510*/  IMAD.MOV R4, RZ, RZ, -R0 ;  /* 0x000000ffff047224 */ /* 0x000fe400078e0a00 */
[----:B------:R-:W-:Y:S01]  /*6520*/  IMAD.IADD R3, R3, 0x1, R6 ;  /* 0x0000000103037824 */ /* 0x000fe200078e0206 */
[----:B------:R-:W-:Y:S01]  /*6530*/  LEA.HI R6, R10, R173, RZ, 0x4 ;  /* 0x000000ad0a067211 */ /* 0x000fe200078f20ff */
[----:B------:R-:W-:Y:S02]  /*6540*/  IMAD R5, R5, c[0x0][0x1b0], RZ ;  /* 0x00006c0005057a24 */ /* 0x000fe400078e02ff */
[----:B------:R-:W-:Y:S01]  /*6550*/  IMAD R4, R4, c[0x0][0x2c4], R8 ;  /* 0x0000b10004047a24 */ /* 0x000fe200078e0208 */
[----:B------:R-:W-:Y:S01]  /*6560*/  LOP3.LUT R6, R6, 0xfffffff0, RZ, 0xc0, !PT ;  /* 0xfffffff006067812 */ /* 0x000fe200078ec0ff */
[----:B------:R-:W-:-:S02]  /*6570*/  IMAD R5, R0, c[0x0][0x1b4], R5 ;  /* 0x00006d0000057a24 */ /* 0x000fc400078e0205 */
[----:B------:R-:W-:Y:S01]  /*6580*/  IMAD.WIDE.U32 R2, R0, c[0x0][0x1b0], R2 ;  /* 0x00006c0000027a25 */ /* 0x000fe200078e0002 */
[----:B------:R-:W-:-:S03]  /*6590*/  SHF.R.S32.HI R0, RZ, 0x1f, R4 ;  /* 0x0000001fff007819 */ /* 0x000fc60000011404 */
[----:B------:R-:W-:Y:S02]  /*65a0*/  IMAD.IADD R3, R3, 0x1, R5 ;  /* 0x0000000103037824 */ /* 0x000fe400078e0205 */
[----:B------:R-:W-:Y:S02]  /*65b0*/  IMAD R5, R0, c[0x0][0x1a8], RZ ;  /* 0x00006a0000057a24 */ /* 0x000fe400078e02ff */
[----:B------:R-:W-:Y:S02]  /*65c0*/  IMAD.SHL.U32 R0, R24, 0x40, RZ ;  /* 0x0000004018007824 */ /* 0x000fe400078e00ff */
[----:B------:R-:W-:Y:S02]  /*65d0*/  IMAD.IADD R20, R173, 0x1, -R6 ;  /* 0x00000001ad147824 */ /* 0x000fe400078e0a06 */
[----:B------:R-:W-:Y:S01]  /*65e0*/  IMAD R5, R4, c[0x0][0x1ac], R5 ;  /* 0x00006b0004057a24 */ /* 0x000fe200078e0205 */
[----:B------:R-:W-:Y:S01]  /*65f0*/  LOP3.LUT R0, R0, 0xc0, RZ, 0xc0, !PT ;  /* 0x000000c000007812 */ /* 0x000fe200078ec0ff */
[----:B------:R-:W-:Y:S01]  /*6600*/  IMAD.WIDE.U32 R2, R4, c[0x0][0x1a8], R2 ;  /* 0x00006a0004027a25 */ /* 0x000fe200078e0002 */
[----:B------:R-:W-:-:S02]  /*6610*/  LEA.HI R15, R20, R20, RZ, 0x1 ;  /* 0x00000014140f7211 */ /* 0x000fc400078f08ff */
[----:B------:R-:W-:Y:S01]  /*6620*/  SHF.R.U32.HI R4, RZ, 0x3, R0 ;  /* 0x00000003ff047819 */ /* 0x000fe20000011600 */
[----:B------:R-:W-:Y:S01]  /*6630*/  IMAD.SHL.U32 R132, R9, 0x8, RZ ;  /* 0x0000000809847824 */ /* 0x000fe200078e00ff */
[----:B------:R-:W-:Y:S01]  /*6640*/  LEA R12, P0, R2, c[0x0][0x160], 0x1 ;  /* 0x00005800020c7a11 */ /* 0x000fe200078008ff */
[----:B------:R-:W-:Y:S01]  /*6650*/  IMAD.IADD R5, R3, 0x1, R5 ;  /* 0x0000000103057824 */ /* 0x000fe200078e0205 */
[--C-:B------:R-:W-:Y:S02]  /*6660*/  SHF.R.S32.HI R6, RZ, 0x1, R15.reuse ;  /* 0x00000001ff067819 */ /* 0x100fe4000001140f */
[----:B------:R-:W-:Y:S02]  /*6670*/  LOP3.LUT R0, R0, 0x18, R132, 0xf8, !PT ;  /* 0x0000001800007812 */ /* 0x000fe400078ef884 */
[----:B------:R-:W-:Y:S02]  /*6680*/  SHF.R.S32.HI R3, RZ, 0x1f, R15 ;  /* 0x0000001fff037819 */ /* 0x000fe4000001140f */
[----:B------:R-:W-:-:S02]  /*6690*/  LEA.HI.X R11, R2, c[0x0][0x164], R5, 0x1, P0 ;  /* 0x00005900020b7a11 */ /* 0x000fc400000f0c05 */
[----:B------:R-:W-:Y:S01]  /*66a0*/  LOP3.LUT R5, R0, R4, RZ, 0x3c, !PT ;  /* 0x0000000400057212 */ /* 0x000fe200078e3cff */
[----:B------:R1:W2:Y:S01]  /*66b0*/  SHFL.IDX PT, R2, R12, RZ, 0x1c1f ;  /* 0x001c1fff0c027589 */ /* 0x0002a200000e0000 */
[----:B------:R-:W-:Y:S02]  /*66c0*/  LEA.HI R0, R3, R6, RZ, 0x2 ;  /* 0x0000000603007211 */ /* 0x000fe400078f10ff */
[----:B------:R-:W-:Y:S01]  /*66d0*/  ISETP.GE.AND P0, PT, R16, R63, PT ;  /* 0x0000003f1000720c */ /* 0x000fe20003f06270 */
[----:B------:R1:W3:Y:S01]  /*66e0*/  SHFL.IDX PT, R3, R11, RZ, 0x1c1f ;  /* 0x001c1fff0b037589 */ /* 0x0002e200000e0000 */
[----:B------:R-:W-:Y:S02]  /*66f0*/  LOP3.LUT R4, R0, 0xfffffffc, RZ, 0xc0, !PT ;  /* 0xfffffffc00047812 */ /* 0x000fe400078ec0ff */
[----:B------:R-:W-:Y:S02]  /*6700*/  LOP3.LUT R0, R7, 0x7fffffe, RZ, 0xc0, !PT ;  /* 0x07fffffe07007812 */ /* 0x000fe400078ec0ff */
[----:B------:R-:W-:Y:S01]  /*6710*/  IADD3 R69, R132, 0x20, RZ ;  /* 0x0000002084457810 */ /* 0x000fe20007ffe0ff */
[----:B------:R-:W-:Y:S01]  /*6720*/  IMAD.IADD R23, R6, 0x1, -R4 ;  /* 0x0000000106177824 */ /* 0x000fe200078e0a04 */
[----:B------:R-:W-:Y:S01]  /*6730*/  IADD3 R68, R132, 0x40, RZ ;  /* 0x0000004084447810 */ /* 0x000fe20007ffe0ff */
[----:B------:R-:W-:Y:S01]  /*6740*/  IMAD.IADD R0, R62, 0x1, -R0 ;  /* 0x000000013e007824 */ /* 0x000fe200078e0a00 */
[----:B------:R-:W-:Y:S01]  /*6750*/  ISETP.GE.AND P4, PT, R132, c[0x0][0x198], PT ;  /* 0x0000660084007a0c */ /* 0x000fe20003f86270 */
[----:B------:R-:W-:Y:S01]  /*6760*/  IMAD.MOV.U32 R4, RZ, RZ, 0x10 ;  /* 0x00000010ff047424 */ /* 0x000fe200078e00ff */
[----:B------:R-:W-:Y:S01]  /*6770*/  LOP3.LUT P1, RZ, R23, 0x2, RZ, 0xc0, !PT ;  /* 0x0000000217ff7812 */ /* 0x000fe2000782c0ff */
[----:B------:R-:W-:Y:S01]  /*6780*/  IMAD R0, R25, 0x8, R0 ;  /* 0x0000000819007824 */ /* 0x000fe200078e0200 */
[----:B------:R-:W-:-:S02]  /*6790*/  ISETP.GE.AND P3, PT, R69, c[0x0][0x198], PT ;  /* 0x0000660045007a0c */ /* 0x000fc40003f66270 */
[----:B------:R-:W-:Y:S01]  /*67a0*/  ISETP.GE.AND P2, PT, R68, c[0x0][0x198], PT ;  /* 0x0000660044007a0c */ /* 0x000fe20003f46270 */
[----:B------:R-:W-:Y:S01]  /*67b0*/  IMAD.U32 R221, R0, 0x20, R5 ;  /* 0x0000002000dd7824 */ /* 0x000fe200078e0005 */
[----:B------:R-:W-:Y:S01]  /*67c0*/  SEL R4, R4, 0xfffffff0, !P1 ;  /* 0xfffffff004047807 */ /* 0x000fe20004800000 */
        /* <DEDUP_REMOVED lines=16> */
.L_x_93:
[----:B-123--:R-:W-:Y:S05]  /*68d0*/  BSYNC B0 ;  /* 0x0000000000007941 */ /* 0x00efea0003800000 */
.L_x_92:
        /* <DEDUP_REMOVED lines=20> */
.L_x_95:
[----:B------:R-:W-:Y:S05]  /*6a20*/  BSYNC B0 ;  /* 0x0000000000007941 */ /* 0x000fea0003800000 */
.L_x_94:
        /* <DEDUP_REMOVED lines=20> */
.L_x_97:
[----:B------:R-:W-:Y:S05]  /*6b70*/  BSYNC B0 ;  /* 0x0000000000007941 */ /* 0x000fea0003800000 */
.L_x_96:
[----:B--2---:R-:W2:Y:S01]  /*6b80*/  LDL R158, [R1+0xc] ;  /* 0x00000c00019e7983 */ /* 0x004ea20000100800 */
[----:B------:R-:W-:Y:S01]  /*6b90*/  IMAD.MOV.U32 R159, RZ, RZ, c[0x0][0x2b8] ;  /* 0x0000ae00ff9f7624 */ /* 0x000fe200078e00ff */
[----:B---3--:R-:W-:Y:S01]  /*6ba0*/  IADD3 R6, R16, 0x60, RZ ;  /* 0x0000006010067810 */ /* 0x008fe20007ffe0ff */
[----:B-----5:R-:W-:Y:S01]  /*6bb0*/  IMAD.WIDE.U32 R156, R14, c[0x0][0x2b0], RZ ;  /* 0x0000ac000e9c7a25 */ /* 0x020fe200078e00ff */
[----:B------:R-:W-:Y:S01]  /*6bc0*/  SHFL.IDX PT, R2, R12, 0x3, 0x1c1f ;  /* 0x007c1f000c027f89 */ /* 0x000fe200000e0000 */
[----:B------:R-:W-:Y:S02]  /*6bd0*/  IADD3 R13, R172, -0x40, RZ ;  /* 0xffffffc0ac0d7810 */ /* 0x000fe40007ffe0ff */
[----:B------:R-:W-:Y:S01]  /*6be0*/  ISETP.NE.AND P5, PT, R159, 0x1, PT ;  /* 0x000000019f00780c */ /* 0x000fe20003fa5270 */
[----:B----4-:R2:W3:Y:S01]  /*6bf0*/  SHFL.IDX PT, R3, R11, 0x3, 0x1c1f ;  /* 0x007c1f000b037f89 */ /* 0x0104e200000e0000 */
[----:B------:R-:W-:Y:S01]  /*6c00*/  ISETP.GE.AND P0, PT, R6, R63, PT ;  /* 0x0000003f0600720c */ /* 0x000fe20003f06270 */
[----:B------:R-:W-:Y:S01]  /*6c10*/  IMAD.IADD R5, R250, 0x1, R13 ;  /* 0x00000001fa057824 */ /* 0x000fe200078e020d */
[----:B------:R-:W-:Y:S01]  /*6c20*/  SHF.R.S32.HI R6, RZ, 0x1f, R14 ;  /* 0x0000001fff067819 */ /* 0x000fe2000001140e */
[----:B------:R-:W-:-:S02]  /*6c30*/  IMAD.MOV.U32 R229, RZ, RZ, RZ ;  /* 0x000000ffffe57224 */ /* 0x000fc400078e00ff */
[----:B------:R-:W-:Y:S01]  /*6c40*/  IMAD.WIDE.U32 R152, R29, c[0x0][0x1e8], RZ ;  /* 0x00007a001d987a25 */ /* 0x000fe200078e00ff */
[----:B------:R-:W-:Y:S01]  /*6c50*/  ISETP.GE.AND P1, PT, R5, R167, PT ;  /* 0x000000a70500720c */ /* 0x000fe20003f26270 */
[----:B------:R-:W-:Y:S03]  /*6c60*/  STL.64 [R1], R156 ;  /* 0x0000009c01007387 */ /* 0x000fe60000100a00 */
[----:B------:R-:W-:-:S03]  /*6c70*/  ISETP.GT.OR P1, PT, R250, 0x3f, P1 ;  /* 0x0000003ffa00780c */ /* 0x000fc60000f24670 */
[----:B------:R-:W-:-:S04]  /*6c80*/  @!P0 SHF.R.S32.HI R9, RZ, 0x1f, R68 ;  /* 0x0000001fff098819 */ /* 0x000fc80000011444 */
[----:B------:R-:W-:Y:S01]  /*6c90*/  @!P0 LEA.HI R9, R9, R68, RZ, 0x3 ;  /* 0x0000004409098211 */ /* 0x000fe200078f18ff */
[----:B-12---:R-:W-:Y:S02]  /*6ca0*/  IMAD.IADD R11, R5, 0x1, R158 ;  /* 0x00000001050b7824 */ /* 0x006fe400078e029e */
[----:B------:R-:W-:Y:S02]  /*6cb0*/  IMAD R5, R6, c[0x0][0x2b0], RZ ;  /* 0x0000ac0006057a24 */ /* 0x000fe400078e02ff */
[----:B------:R-:W-:-:S04]  /*6cc0*/  @P5 IMAD.HI.U32 R7, R11, c[0x0][0x2bc], RZ ;  /* 0x0000af000b075a27 */ /* 0x000fc800078e00ff */
[----:B------:R-:W-:Y:S01]  /*6cd0*/  IMAD R10, R14, c[0x0][0x2b4], R5 ;  /* 0x0000ad000e0a7a24 */ /* 0x000fe200078e0205 */
[----:B------:R-:W-:Y:S01]  /*6ce0*/  @!P0 SHF.R.S32.HI R5, RZ, 0x1f, R69 ;  /* 0x0000001fff058819 */ /* 0x000fe20000011445 */
[----:B------:R-:W-:Y:S01]  /*6cf0*/  IMAD.MOV.U32 R0, RZ, RZ, R11 ;  /* 0x000000ffff007224 */ /* 0x000fe200078e000b */
[----:B------:R-:W-:Y:S01]  /*6d00*/  @P5 SHF.R.U32.HI R0, RZ, c[0x0][0x2c0], R7 ;  /* 0x0000b000ff005a19 */ /* 0x000fe20000011607 */
[----:B---3--:R-:W-:Y:S01]  /*6d10*/  @!P0 IMAD.WIDE R6, R132, 0x2, R2 ;  /* 0x0000000284068825 */ /* 0x008fe200078e0202 */
[----:B------:R-:W-:-:S03]  /*6d20*/  @!P0 LEA.HI R8, R5, R69, RZ, 0x3 ;  /* 0x0000004505088211 */ /* 0x000fc600078f18ff */
[----:B------:R-:W-:Y:S01]  /*6d30*/  @!P0 IMAD.SHL.U32 R5, R221, 0x2, RZ ;  /* 0x00000002dd058824 */ /* 0x000fe200078e00ff */
[----:B------:R-:W-:Y:S01]  /*6d40*/  @!P0 LOP3.LUT R8, R8, 0xfffffff8, RZ, 0xc0, !PT ;  /* 0xfffffff808088812 */ /* 0x000fe200078ec0ff */
[----:B------:R-:W-:Y:S01]  /*6d50*/  IMAD.IADD R154, R157, 0x1, R10 ;  /* 0x000000019d9a7824 */ /* 0x000fe200078e020a */
[C---:B------:R-:W-:Y:S02]  /*6d60*/  @!P1 IADD3 R10, P5, R0.reuse, R156, RZ ;  /* 0x0000009c000a9210 */ /* 0x040fe40007fbe0ff */
[----:B------:R-:W-:Y:S01]  /*6d70*/  @!PT LDS RZ, [RZ] ;  /* 0x00000000fffff984 */ /* 0x000fe20000000800 */
[----:B------:R1:W-:Y:S02]  /*6d80*/  @!P0 LDGSTS.E.BYPASS.LTC128B.128 [R5+0x7900], [R6.64], !P4 ;  /* 0x0790000006058fae */ /* 0x0003e4000e101d46 */
[----:B------:R-:W-:Y:S01]  /*6d90*/  @!P1 LEA.HI.X.SX32 R12, R0, R154, 0x1, P5 ;  /* 0x0000009a000c9211 */ /* 0x000fe200028f0eff */
[----:B------:R-:W-:Y:S01]  /*6da0*/  IMAD.IADD R133, R167, 0x1, -R13 ;  /* 0x00000001a7857824 */ /* 0x000fe200078e0a0d */
[----:B------:R-:W-:Y:S01]  /*6db0*/  ISETP.GE.AND P6, PT, R132, c[0x0][0x1d4], PT ;  /* 0x0000750084007a0c */ /* 0x000fe20003fc6270 */
[----:B------:R-:W-:Y:S01]  /*6dc0*/  STL [R1+0x8], R154 ;  /* 0x0000089a01007387 */ /* 0x000fe20000100800 */
[----:B-1----:R-:W-:Y:S01]  /*6dd0*/  @!P0 LOP3.LUT R7, R9, 0xfffffff8, RZ, 0xc0, !PT ;  /* 0xfffffff809078812 */ /* 0x002fe200078ec0ff */
[----:B------:R-:W-:Y:S01]  /*6de0*/  @!P0 IMAD.WIDE R8, R8, 0x2, R2 ;  /* 0x0000000208088825 */ /* 0x000fe200078e0202 */
[----:B------:R-:W-:-:S03]  /*6df0*/  @!P1 LEA R6, P4, R10, c[0x0][0x2a0], 0x2 ;  /* 0x0000a8000a069a11 */ /* 0x000fc600078810ff */
[----:B------:R-:W-:Y:S01]  /*6e00*/  @!P0 IMAD.WIDE R2, R7, 0x2, R2 ;  /* 0x0000000207028825 */ /* 0x000fe200078e0202 */
[----:B------:R1:W-:Y:S01]  /*6e10*/  @!P0 LDGSTS.E.BYPASS.LTC128B.128 [R5+0x9900], [R8.64], !P3 ;  /* 0x0990000008058fae */ /* 0x0003e2000d901d46 */
[----:B------:R-:W-:-:S03]  /*6e20*/  @!P1 LEA.HI.X R7, R10, c[0x0][0x2a4], R12, 0x2, P4 ;  /* 0x0000a9000a079a11 */ /* 0x000fc600020f140c */
[----:B------:R2:W-:Y:S04]  /*6e30*/  @!P0 LDGSTS.E.BYPASS.LTC128B.128 [R5+0xb900], [R2.64], !P2 ;  /* 0x0b90000002058fae */ /* 0x0005e8000d101d46 */
[----:B------:R-:W0:Y:S04]  /*6e40*/  LDGDEPBAR ;  /* 0x00000000000079af */ /* 0x000e280000000000 */
[----:B------:R-:W-:Y:S06]  /*6e50*/  BAR.SYNC.DEFER_BLOCKING 0x0 ;  /* 0x0000000000007b1d */ /* 0x000fec0000010000 */
[----:B------:R-:W3:Y:S01]  /*6e60*/  @!P1 LDG.E R229, [R6.64] ;  /* 0x0000000606e59981 */ /* 0x000ee2000c1e1900 */
[----:B------:R-:W-:Y:S01]  /*6e70*/  IMAD.MOV R0, RZ, RZ, -R0 ;  /* 0x000000ffff007224 */ /* 0x000fe200078e0a00 */
[----:B-1----:R-:W-:Y:S01]  /*6e80*/  LOP3.LUT R8, R17, 0xfffffff8, RZ, 0xc0, !PT ;  /* 0xfffffff811087812 */ /* 0x002fe200078ec0ff */
[----:B--2---:R-:W-:Y:S01]  /*6e90*/  IMAD R5, R48, c[0x0][0x1e8], RZ ;  /* 0x00007a0030057a24 */ /* 0x004fe200078e02ff */
[----:B------:R-:W-:Y:S01]  /*6ea0*/  ISETP.GE.AND P5, PT, R69, c[0x0][0x1d4], PT ;  /* 0x0000750045007a0c */ /* 0x000fe20003fa6270 */
[----:B------:R-:W-:Y:S01]  /*6eb0*/  IMAD R230, R0, c[0x0][0x2b8], R11 ;  /* 0x0000ae0000e67a24 */ /* 0x000fe200078e020b */
[----:B------:R-:W-:Y:S01]  /*6ec0*/  ISETP.GE.AND P4, PT, R68, c[0x0][0x1d4], PT ;  /* 0x0000750044007a0c */ /* 0x000fe20003f86270 */
[----:B------:R-:W-:Y:S01]  /*6ed0*/  IMAD R5, R29, c[0x0][0x1ec], R5 ;  /* 0x00007b001d057a24 */ /* 0x000fe200078e0205 */
[----:B------:R-:W-:Y:S01]  /*6ee0*/  SHF.R.S32.HI R22, RZ, 0x1f, R173 ;  /* 0x0000001fff167819 */ /* 0x000fe200000114ad */
[----:B------:R-:W-:Y:S01]  /*6ef0*/  IMAD.WIDE.U32 R2, R230, c[0x0][0x1e0], RZ ;  /* 0x00007800e6027a25 */ /* 0x000fe200078e00ff */
[----:B------:R-:W-:-:S02]  /*6f00*/  SHF.R.S32.HI R67, RZ, 0x1f, R230 ;  /* 0x0000001fff437819 */ /* 0x000fc400000114e6 */
[----:B------:R-:W-:Y:S01]  /*6f10*/  LEA.HI R22, R22, R173, RZ, 0x4 ;  /* 0x000000ad16167211 */ /* 0x000fe200078f20ff */
[----:B------:R-:W-:Y:S01]  /*6f20*/  IMAD.IADD R252, R153, 0x1, R5 ;  /* 0x0000000199fc7824 */ /* 0x000fe200078e0205 */
[----:B------:R-:W-:Y:S01]  /*6f30*/  ISETP.GT.AND P3, PT, R250, 0x3f, PT ;  /* 0x0000003ffa00780c */ /* 0x000fe20003f64270 */
[----:B------:R-:W-:Y:S01]  /*6f40*/  IMAD R0, R67, c[0x0][0x1e0], RZ ;  /* 0x0000780043007a24 */ /* 0x000fe200078e02ff */
[----:B------:R-:W-:Y:S01]  /*6f50*/  SHF.R.S32.HI R65, RZ, 0x4, R22 ;  /* 0x00000004ff417819 */ /* 0x000fe20000011416 */
[----:B------:R-:W-:Y:S01]  /*6f60*/  IMAD.IADD R112, R133, 0x1, -R62 ;  /* 0x0000000185707824 */ /* 0x000fe200078e0a3e */
[----:B------:R-:W-:Y:S01]  /*6f70*/  SEL R134, RZ, 0x10, P4 ;  /* 0x00000010ff867807 */ /* 0x000fe20002000000 */
[----:B------:R-:W-:Y:S02]  /*6f80*/  IMAD R0, R230, c[0x0][0x1e4], R0 ;  /* 0x00007900e6007a24 */ /* 0x000fe400078e0200 */
[----:B------:R-:W-:Y:S01]  /*6f90*/  IMAD.IADD R8, R173, 0x1, -R8 ;  /* 0x00000001ad087824 */ /* 0x000fe200078e0a08 */
[----:B------:R-:W-:Y:S01]  /*6fa0*/  ISETP.GE.AND P1, PT, R112, 0x1, PT ;  /* 0x000000017000780c */ /* 0x000fe20003f26270 */
[----:B------:R-:W-:-:S02]  /*6fb0*/  IMAD.IADD R3, R3, 0x1, R0 ;  /* 0x0000000103037824 */ /* 0x000fc400078e0200 */
[----:B------:R-:W-:Y:S01]  /*6fc0*/  IMAD.WIDE.U32 R72, R29, c[0x0][0x210], RZ ;  /* 0x000084001d487a25 */ /* 0x000fe200078e00ff */
[----:B------:R-:W-:-:S09]  /*6fd0*/  LEA.HI R18, R8, R8, RZ, 0x1 ;  /* 0x0000000808127211 */ /* 0x000fd200078f08ff */
[----:B------:R-:W-:Y:S01]  /*6fe0*/  @P1 IMAD.SHL.U32 R17, R221, 0x2, RZ ;  /* 0x00000002dd111824 */ /* 0x000fe200078e00ff */
[----:B---3--:R-:W-:Y:S01]  /*6ff0*/  SHF.R.S32.HI R70, RZ, 0x1f, R229 ;  /* 0x0000001fff467819 */ /* 0x008fe200000114e5 */
[----:B------:R-:W-:-:S04]  /*7000*/  IMAD.WIDE.U32 R2, R229, c[0x0][0x1f0], R2 ;  /* 0x00007c00e5027a25 */ /* 0x000fc800078e0002 */
[----:B------:R-:W-:-:S04]  /*7010*/  IMAD R0, R70, c[0x0][0x1f0], RZ ;  /* 0x00007c0046007a24 */ /* 0x000fc800078e02ff */
[----:B------:R-:W-:Y:S01]  /*7020*/  IMAD R5, R229, c[0x0][0x1f4], R0 ;  /* 0x00007d00e5057a24 */ /* 0x000fe200078e0200 */
[----:B------:R-:W-:-:S04]  /*7030*/  IADD3 R0, P0, R152, R2, RZ ;  /* 0x0000000298007210 */ /* 0x000fc80007f1e0ff */
[----:B------:R-:W-:Y:S02]  /*7040*/  IADD3.X R2, R252, R3, R5, P0, !PT ;  /* 0x00000003fc027210 */ /* 0x000fe400007fe405 */
[----:B------:R-:W-:-:S04]  /*7050*/  LEA R5, P0, R0, c[0x0][0x1c8], 0x1 ;  /* 0x0000720000057a11 */ /* 0x000fc800078008ff */
[----:B------:R-:W-:Y:S01]  /*7060*/  LEA.HI.X R3, R0, c[0x0][0x1cc], R2, 0x1, P0 ;  /* 0x0000730000037a11 */ /* 0x000fe200000f0c02 */
[----:B------:R-:W-:Y:S01]  /*7070*/  SHFL.IDX PT, R6, R5, RZ, 0x1c1f ;  /* 0x001c1fff05067589 */ /* 0x000fe200000e0000 */
[----:B------:R-:W-:Y:S02]  /*7080*/  LOP3.LUT R0, R15, 0x7fffffe, RZ, 0xc0, !PT ;  /* 0x07fffffe0f007812 */ /* 0x000fe400078ec0ff */
[----:B------:R-:W-:Y:S01]  /*7090*/  SHF.R.S32.HI R2, RZ, 0x1f, R20 ;  /* 0x0000001fff027819 */ /* 0x000fe20000011414 */
[----:B------:R-:W1:Y:S01]  /*70a0*/  SHFL.IDX PT, R7, R3, RZ, 0x1c1f ;  /* 0x001c1fff03077589 */ /* 0x000e6200000e0000 */
[----:B------:R-:W-:Y:S01]  /*70b0*/  ISETP.GE.AND P0, PT, R112, 0x21, PT ;  /* 0x000000217000780c */ /* 0x000fe20003f06270 */
[----:B------:R-:W-:Y:S01]  /*70c0*/  IMAD.IADD R19, R20, 0x1, -R0 ;  /* 0x0000000114137824 */ /* 0x000fe200078e0a00 */
[----:B------:R-:W-:Y:S01]  /*70d0*/  LEA.HI R20, R2, R20, RZ, 0x3 ;  /* 0x0000001402147211 */ /* 0x000fe200078f18ff */
[----:B------:R-:W-:Y:S01]  /*70e0*/  SHFL.IDX PT, R3, R3, 0x1, 0x1c1f ;  /* 0x003c1f0003037f89 */ /* 0x000fe200000e0000 */
[----:B------:R-:W-:-:S03]  /*70f0*/  LOP3.LUT R0, R18, 0x7fffffe, RZ, 0xc0, !PT ;  /* 0x07fffffe12007812 */ /* 0x000fc600078ec0ff */
[----:B------:R2:W3:Y:S02]  /*7100*/  SHFL.IDX PT, R2, R5, 0x1, 0x1c1f ;  /* 0x003c1f0005027f89 */ /* 0x0004e400000e0000 */
[----:B------:R-:W-:Y:S01]  /*7110*/  IMAD.IADD R21, R8, 0x1, -R0 ;  /* 0x0000000108157824 */ /* 0x000fe200078e0a00 */
[----:B------:R-:W-:-:S03]  /*7120*/  @P1 SHF.R.S32.HI R0, RZ, 0x1f, R68 ;  /* 0x0000001fff001819 */ /* 0x000fc60000011444 */
[----:B------:R-:W-:Y:S01]  /*7130*/  @P0 SHF.R.S32.HI R10, RZ, 0x1f, R69 ;  /* 0x0000001fff0a0819 */ /* 0x000fe20000011445 */
[----:B------:R-:W-:Y:S01]  /*7140*/  @P0 IMAD.SHL.U32 R16, R221, 0x2, RZ ;  /* 0x00000002dd100824 */ /* 0x000fe200078e00ff */
[----:B------:R-:W-:Y:S02]  /*7150*/  @P0 SHF.R.S32.HI R11, RZ, 0x1f, R68 ;  /* 0x0000001fff0b0819 */ /* 0x000fe40000011444 */
[-C--:B------:R-:W-:Y:S02]  /*7160*/  @P1 LEA.HI R8, R0, R68.reuse, RZ, 0x3 ;  /* 0x0000004400081211 */ /* 0x080fe400078f18ff */
[----:B------:R-:W-:Y:S02]  /*7170*/  @P0 LEA.HI R0, R11, R68, RZ, 0x3 ;  /* 0x000000440b000211 */ /* 0x000fe400078f18ff */
[----:B------:R-:W-:Y:S02]  /*7180*/  @P1 LOP3.LUT R8, R8, 0xfffffff8, RZ, 0xc0, !PT ;  /* 0xfffffff808081812 */ /* 0x000fe400078ec0ff */
[----:B------:R-:W-:-:S03]  /*7190*/  @P0 LOP3.LUT R0, R0, 0xfffffff8, RZ, 0xc0, !PT ;  /* 0xfffffff800000812 */ /* 0x000fc600078ec0ff */
[----:B-1----:R-:W-:Y:S01]  /*71a0*/  @P1 IMAD.WIDE R12, R8, 0x2, R6 ;  /* 0x00000002080c1825 */ /* 0x002fe200078e0206 */
[----:B--2---:R-:W-:-:S04]  /*71b0*/  @P1 SHF.R.S32.HI R5, RZ, 0x1f, R69 ;  /* 0x0000001fff051819 */ /* 0x004fc80000011445 */
[-C--:B------:R-:W-:Y:S02]  /*71c0*/  @P1 LEA.HI R9, R5, R69.reuse, RZ, 0x3 ;  /* 0x0000004505091211 */ /* 0x080fe400078f18ff */
[----:B------:R-:W-:Y:S01]  /*71d0*/  @P0 LEA.HI R5, R10, R69, RZ, 0x3 ;  /* 0x000000450a050211 */ /* 0x000fe200078f18ff */
[--C-:B------:R-:W-:Y:S01]  /*71e0*/  @P1 IMAD.WIDE R10, R132, 0x2, R6.reuse ;  /* 0x00000002840a1825 */ /* 0x100fe200078e0206 */
[----:B------:R-:W-:Y:S02]  /*71f0*/  @P1 LOP3.LUT R9, R9, 0xfffffff8, RZ, 0xc0, !PT ;  /* 0xfffffff809091812 */ /* 0x000fe400078ec0ff */
[----:B------:R-:W-:Y:S02]  /*7200*/  @P0 LOP3.LUT R5, R5, 0xfffffff8, RZ, 0xc0, !PT ;  /* 0xfffffff805050812 */ /* 0x000fe400078ec0ff */
[----:B------:R1:W-:Y:S01]  /*7210*/  @P1 LDGSTS.E.BYPASS.LTC128B.128 [R17+0x3100], [R10.64], !P6 ;  /* 0x031000000a111fae */ /* 0x0003e2000f101d46 */
[----:B------:R-:W-:-:S04]  /*7220*/  @P1 IMAD.WIDE R14, R9, 0x2, R6 ;  /* 0x00000002090e1825 */ /* 0x000fc800078e0206 */
[--C-:B---3--:R-:W-:Y:S01]  /*7230*/  @P0 IMAD.WIDE R8, R5, 0x2, R2.reuse ;  /* 0x0000000205080825 */ /* 0x108fe200078e0202 */
[----:B------:R1:W-:Y:S03]  /*7240*/  @P1 LDGSTS.E.BYPASS.LTC128B.128 [R17+0x4100], [R14.64], !P5 ;  /* 0x041000000e111fae */ /* 0x0003e6000e901d46 */
[----:B------:R-:W-:Y:S01]  /*7250*/  @P0 IMAD.WIDE R6, R0, 0x2, R2 ;  /* 0x0000000200060825 */ /* 0x000fe200078e0202 */
[----:B------:R1:W-:Y:S01]  /*7260*/  @P1 LDGSTS.E.BYPASS.LTC128B.128 [R17+0x5100], [R12.64], !P4 ;  /* 0x051000000c111fae */ /* 0x0003e2000e101d46 */
[----:B------:R-:W-:Y:S02]  /*7270*/  SHF.R.S32.HI R0, RZ, 0x1, R18 ;  /* 0x00000001ff007819 */ /* 0x000fe40000011412 */
[----:B------:R-:W-:Y:S01]  /*7280*/  @P0 IMAD.WIDE R2, R132, 0x2, R2 ;  /* 0x0000000284020825 */ /* 0x000fe200078e0202 */
[----:B------:R-:W-:-:S03]  /*7290*/  ISETP.LT.AND P1, PT, RZ, c[0x0][0x27c], PT ;  /* 0x00009f00ff007a0c */ /* 0x000fc60003f21270 */
[----:B------:R-:W-:Y:S01]  /*72a0*/  IMAD.SHL.U32 R5, R23, 0x40, RZ ;  /* 0x0000004017057824 */ /* 0x000fe200078e00ff */
[----:B------:R2:W-:Y:S04]  /*72b0*/  @P0 LDGSTS.E.BYPASS.LTC128B.128 [R16+0x3900], [R2.64], !P6 ;  /* 0x0390000002100fae */ /* 0x0005e8000f101d46 */
[----:B------:R3:W-:Y:S01]  /*72c0*/  @P0 LDGSTS.E.BYPASS.LTC128B.128 [R16+0x4900], [R8.64], !P5 ;  /* 0x0490000008100fae */ /* 0x0007e2000e901d46 */
[----:B------:R-:W-:-:S03]  /*72d0*/  LOP3.LUT R5, R5, 0xc0, RZ, 0xc0, !PT ;  /* 0x000000c005057812 */ /* 0x000fc600078ec0ff */
[----:B------:R4:W-:Y:S01]  /*72e0*/  @P0 LDGSTS.E.BYPASS.LTC128B.128 [R16+0x5900], [R6.64], !P4 ;  /* 0x0590000006100fae */ /* 0x0009e2000e101d46 */
[C---:B------:R-:W-:Y:S01]  /*72f0*/  LOP3.LUT P0, RZ, R0.reuse, 0x2, RZ, 0xc0, !PT ;  /* 0x0000000200ff7812 */ /* 0x040fe2000780c0ff */
[----:B------:R-:W-:Y:S02]  /*7300*/  IMAD.SHL.U32 R0, R0, 0x40, RZ ;  /* 0x0000004000007824 */ /* 0x000fe400078e00ff */
[----:B------:R-:W0:Y:S03]  /*7310*/  LDGDEPBAR ;  /* 0x00000000000079af */ /* 0x000e260000000000 */
[----:B------:R-:W-:Y:S02]  /*7320*/  LOP3.LUT R0, R0, 0xc0, RZ, 0xc0, !PT ;  /* 0x000000c000007812 */ /* 0x000fe400078ec0ff */
[----:B--2---:R-:W-:Y:S02]  /*7330*/  LEA.HI R2, R65, R65, RZ, 0x1 ;  /* 0x0000004141027211 */ /* 0x004fe400078f08ff */
[----:B------:R-:W-:-:S02]  /*7340*/  SHF.R.U32.HI R3, RZ, 0x3, R0 ;  /* 0x00000003ff037819 */ /* 0x000fc40000011600 */
[----:B------:R-:W-:Y:S01]  /*7350*/  LOP3.LUT R2, R2, 0xfffffffe, RZ, 0xc0, !PT ;  /* 0xfffffffe02027812 */ /* 0x000fe200078ec0ff */
[----:B----4-:R-:W-:-:S04]  /*7360*/  IMAD.SHL.U32 R7, R24, 0x8, RZ ;  /* 0x0000000818077824 */ /* 0x010fc800078e00ff */
[----:B------:R-:W-:Y:S02]  /*7370*/  IMAD.IADD R2, R65, 0x1, -R2 ;  /* 0x0000000141027824 */ /* 0x000fe400078e0a02 */
[----:B------:R-:W-:Y:S01]  /*7380*/  IMAD.SHL.U32 R6, R20, 0x20, RZ ;  /* 0x0000002014067824 */ /* 0x000fe200078e00ff */
[----:B------:R-:W-:Y:S01]  /*7390*/  LOP3.LUT R7, R0, 0x8, R7, 0xf8, !PT ;  /* 0x0000000800077812 */ /* 0x000fe200078ef807 */
[C---:B---3--:R-:W-:Y:S01]  /*73a0*/  IMAD R9, R2.reuse, 0x8, R21 ;  /* 0x0000000802097824 */ /* 0x048fe200078e0215 */
[----:B------:R-:W-:Y:S01]  /*73b0*/  SHF.R.U32.HI R0, RZ, 0x3, R5 ;  /* 0x00000003ff007819 */ /* 0x000fe20000011605 */
[----:B------:R-:W-:Y:S01]  /*73c0*/  IMAD.SHL.U32 R2, R2, 0x8, RZ ;  /* 0x0000000802027824 */ /* 0x000fe200078e00ff */
[----:B------:R-:W-:Y:S02]  /*73d0*/  LOP3.LUT R6, R6, 0xffffff00, RZ, 0xc0, !PT ;  /* 0xffffff0006067812 */ /* 0x000fe400078ec0ff */
[----:B------:R-:W-:Y:S01]  /*73e0*/  LOP3.LUT R3, R7, R3, RZ, 0x3c, !PT ;  /* 0x0000000307037212 */ /* 0x000fe200078e3cff */
[----:B------:R-:W-:Y:S01]  /*73f0*/  IMAD.MOV.U32 R7, RZ, RZ, 0x10 ;  /* 0x00000010ff077424 */ /* 0x000fe200078e00ff */
[----:B------:R-:W-:Y:S01]  /*7400*/  LOP3.LUT R2, R5, 0x8, R2, 0xf8, !PT ;  /* 0x0000000805027812 */ /* 0x000fe200078ef802 */
[----:B------:R-:W-:-:S02]  /*7410*/  IMAD R8, R25, 0x200, R6 ;  /* 0x0000020019087824 */ /* 0x000fc400078e0206 */
[C---:B------:R-:W-:Y:S01]  /*7420*/  IMAD R5, R19.reuse, 0x20, R6 ;  /* 0x0000002013057824 */ /* 0x040fe200078e0206 */
[----:B------:R-:W-:Y:S01]  /*7430*/  LOP3.LUT R0, R2, R0, RZ, 0x3c, !PT ;  /* 0x0000000002007212 */ /* 0x000fe200078e3cff */
[----:B------:R-:W-:Y:S02]  /*7440*/  IMAD R2, R48, c[0x0][0x210], RZ ;  /* 0x0000840030027a24 */ /* 0x000fe400078e02ff */
[----:B------:R-:W-:Y:S02]  /*7450*/  IMAD R6, R19, 0x20, R8 ;  /* 0x0000002013067824 */ /* 0x000fe400078e0208 */
[----:B------:R-:W-:Y:S02]  /*7460*/  IMAD R2, R29, c[0x0][0x214], R2 ;  /* 0x000085001d027a24 */ /* 0x000fe400078e0202 */
[----:B------:R-:W-:Y:S02]  /*7470*/  IMAD.IADD R5, R0, 0x1, R5 ;  /* 0x0000000100057824 */ /* 0x000fe400078e0205 */
[----:B------:R-:W-:Y:S01]  /*7480*/  IMAD.IADD R71, R73, 0x1, R2 ;  /* 0x0000000149477824 */ /* 0x000fe200078e0202 */
[----:B------:R-:W-:Y:S01]  /*7490*/  SEL R2, R7, 0xfffffff0, !P0 ;  /* 0xfffffff007027807 */ /* 0x000fe20004000000 */
[----:B------:R-:W-:-:S02]  /*74a0*/  IMAD.U32 R3, R9, 0x20, R3 ;  /* 0x0000002009037824 */ /* 0x000fc400078e0003 */
[----:B------:R-:W-:Y:S01]  /*74b0*/  IMAD.IADD R0, R0, 0x1, R6 ;  /* 0x0000000100007824 */ /* 0x000fe200078e0206 */
[----:B------:R-:W-:Y:S05]  /*74c0*/  @P1 BRA `(.L_x_98) ;  /* 0x0000002000001947 */ /* 0x000fea0003800000 */
[----:B-1----:R-:W-:-:S04]  /*74d0*/  DEPBAR.LE SB0, 0x1 ;  /* 0x000080400000791a */ /* 0x002fc80000000000 */
[----:B------:R-:W-:Y:S05]  /*74e0*/  BRA `(.L_x_99) ;  /* 0x00005dd000007947 */ /* 0x000fea0003800000 */
.L_x_98:
[----:B-1----:R-:W-:Y:S01]  /*74f0*/  SHF.R.S32.HI R6, RZ, 0x1f, R155 ;  /* 0x0000001fff067819 */ /* 0x002fe2000001149b */
[----:B------:R-:W-:Y:S01]  /*7500*/  IMAD.WIDE.U32 R8, R155, c[0x0][0x280], RZ ;  /* 0x0000a0009b087a25 */ /* 0x000fe200078e00ff */
[----:B------:R-:W-:Y:S01]  /*7510*/  ULDC.U8 UR4, c[0x0][0x298] ;  /* 0x0000a60000047ab9 */ /* 0x000fe20000000000 */
[----:B------:R-:W-:Y:S01]  /*7520*/  LEA.HI R11, R173, R173, RZ, 0x1 ;  /* 0x000000adad0b7211 */ /* 0x000fe200078f08ff */
[----:B------:R-:W-:Y:S01]  /*7530*/  BSSY B2, `(.L_x_99) ;  /* 0x00005d8000027945 */ /* 0x000fe20003800000 */
[C---:B------:R-:W-:Y:S01]  /*7540*/  IMAD R7, R6.reuse, c[0x0][0x280], RZ ;  /* 0x0000a00006077a24 */ /* 0x040fe200078e02ff */
[----:B------:R-:W-:Y:S01]  /*7550*/  ISETP.NE.AND P1, PT, RZ, UR4, PT ;  /* 0x00000004ff007c0c */ /* 0x000fe2000bf25270 */
[----:B------:R-:W-:Y:S01]  /*7560*/  IMAD R6, R6, c[0x0][0x290], RZ ;  /* 0x0000a40006067a24 */ /* 0x000fe200078e02ff */
[----:B------:R-:W-:Y:S01]  /*7570*/  LEA R34, P0, R8, c[0x0][0x270], 0x1 ;  /* 0x00009c0008227a11 */ /* 0x000fe200078008ff */
[C---:B------:R-:W-:Y:S01]  /*7580*/  IMAD R7, R155.reuse, c[0x0][0x284], R7 ;  /* 0x0000a1009b077a24 */ /* 0x040fe200078e0207 */
[----:B------:R-:W-:Y:S01]  /*7590*/  SHF.R.S32.HI R64, RZ, 0x1, R11 ;  /* 0x00000001ff407819 */ /* 0x000fe2000001140b */
[----:B------:R-:W-:-:S02]  /*75a0*/  IMAD R10, R155, c[0x0][0x294], R6 ;  /* 0x0000a5009b0a7a24 */ /* 0x000fc400078e0206 */
[----:B------:R-:W-:Y:S02]  /*75b0*/  IMAD.IADD R9, R7, 0x1, R9 ;  /* 0x0000000107097824 */ /* 0x000fe400078e0209 */
[----:B------:R-:W-:-:S03]  /*75c0*/  IMAD.WIDE.U32 R6, R155, c[0x0][0x290], RZ ;  /* 0x0000a4009b067a25 */ /* 0x000fc600078e00ff */
[----:B------:R-:W-:Y:S01]  /*75d0*/  LEA.HI.X R35, R8, c[0x0][0x274], R9, 0x1, P0 ;  /* 0x00009d0008237a11 */ /* 0x000fe200000f0c09 */
[----:B------:R-:W-:Y:S01]  /*75e0*/  IMAD.IADD R7, R10, 0x1, R7 ;  /* 0x000000010a077824 */ /* 0x000fe200078e0207 */
[----:B------:R-:W-:Y:S02]  /*75f0*/  LOP3.LUT R8, R11, 0xfffffffe, RZ, 0xc0, !PT ;  /* 0xfffffffe0b087812 */ /* 0x000fe400078ec0ff */
[----:B------:R-:W-:Y:S02]  /*7600*/  LEA R32, P0, R6, c[0x0][0x288], 0x1 ;  /* 0x0000a20006207a11 */ /* 0x000fe400078008ff */
[----:B------:R-:W-:Y:S02]  /*7610*/  IADD3 R59, -R8, R173, RZ ;  /* 0x000000ad083b7210 */ /* 0x000fe40007ffe1ff */
[----:B------:R-:W-:Y:S01]  /*7620*/  LEA.HI.X R33, R6, c[0x0][0x28c], R7, 0x1, P0 ;  /* 0x0000a30006217a11 */ /* 0x000fe200000f0c07 */
[----:B------:R-:W-:Y:S01]  /*7630*/  IMAD R6, R174, 0x80, R64 ;  /* 0x00000080ae067824 */ /* 0x000fe200078e0240 */
[----:B------:R-:W-:Y:S01]  /*7640*/  SHF.L.U32 R66, R59, 0x3, RZ ;  /* 0x000000033b427819 */ /* 0x000fe200000006ff */
[----:B------:R-:W-:Y:S05]  /*7650*/  @!P1 BRA `(.L_x_100) ;  /* 0x00002b4000009947 */ /* 0x000fea0003800000 */
[----:B------:R-:W-:Y:S01]  /*7660*/  ISETP.GE.AND P0, PT, R6, R63, PT ;  /* 0x0000003f0600720c */ /* 0x000fe20003f06270 */
[----:B------:R-:W-:Y:S01]  /*7670*/  BSSY B0, `(.L_x_101) ;  /* 0x000004d000007945 */ /* 0x000fe20003800000 */
[----:B------:R-:W-:Y:S01]  /*7680*/  SHF.L.U32 R38, R59, 0x2, RZ ;  /* 0x000000023b267819 */ /* 0x000fe200000006ff */
        /* <DEDUP_REMOVED lines=12> */
[----:B------:R-:W-:Y:S05]  /*7750*/  @P0 BRA `(.L_x_102) ;  /* 0x000003e000000947 */ /* 0x000fea0003800000 */
[C---:B------:R-:W-:Y:S01]  /*7760*/  IADD3 R13, R38.reuse, 0x8, RZ ;  /* 0x00000008260d7810 */ /* 0x040fe20007ffe0ff */
[----:B------:R-:W-:Y:S01]  /*7770*/  CS2R R18, SRZ ;  /* 0x0000000000127805 */ /* 0x000fe2000001ff00 */
[----:B------:R-:W-:Y:S01]  /*7780*/  ISETP.GE.AND P1, PT, R38, c[0x0][0x27c], PT ;  /* 0x00009f0026007a0c */ /* 0x000fe20003f26270 */
[----:B------:R-:W-:Y:S01]  /*7790*/  CS2R R6, SRZ ;  /* 0x0000000000067805 */ /* 0x000fe2000001ff00 */
[----:B------:R-:W-:-:S02]  /*77a0*/  ISETP.GE.AND P0, PT, R13, c[0x0][0x27c], PT ;  /* 0x00009f000d007a0c */ /* 0x000fc40003f06270 */
[----:B------:R-:W-:-:S09]  /*77b0*/  IADD3 R14, R38, 0x10, RZ ;  /* 0x00000010260e7810 */ /* 0x000fd20007ffe0ff */
[C---:B------:R-:W-:Y:S02]  /*77c0*/  @!P1 IMAD.WIDE R10, R38.reuse, 0x2, R34 ;  /* 0x00000002260a9825 */ /* 0x040fe400078e0222 */
[----:B------:R-:W-:Y:S02]  /*77d0*/  @!P0 SHF.R.S32.HI R12, RZ, 0x1f, R13 ;  /* 0x0000001fff0c8819 */ /* 0x000fe4000001140d */
[----:B------:R-:W-:Y:S01]  /*77e0*/  @!P1 IMAD.WIDE R8, R38, 0x2, R32 ;  /* 0x0000000226089825 */ /* 0x000fe200078e0220 */
[----:B------:R1:W5:Y:S01]  /*77f0*/  @!P1 LD.E.64 R18, [R10.64] ;  /* 0x000000060a129980 */ /* 0x000362000c101b00 */
[----:B------:R-:W-:-:S03]  /*7800*/  @!P0 LEA.HI R12, R12, R13, RZ, 0x2 ;  /* 0x0000000d0c0c8211 */ /* 0x000fc600078f10ff */
[----:B------:R2:W5:Y:S01]  /*7810*/  @!P1 LD.E.64 R6, [R8.64] ;  /* 0x0000000608069980 */ /* 0x000562000c101b00 */
[----:B------:R-:W-:Y:S01]  /*7820*/  ISETP.GE.AND P1, PT, R14, c[0x0][0x27c], PT ;  /* 0x00009f000e007a0c */ /* 0x000fe20003f26270 */
[----:B------:R-:W-:Y:S01]  /*7830*/  CS2R R20, SRZ ;  /* 0x0000000000147805 */ /* 0x000fe2000001ff00 */
[----:B------:R-:W-:Y:S02]  /*7840*/  IADD3 R15, R38, 0x18, RZ ;  /* 0x00000018260f7810 */ /* 0x000fe40007ffe0ff */
[----:B-1----:R-:W-:Y:S01]  /*7850*/  @!P0 LOP3.LUT R10, R12, 0xfffffffc, RZ, 0xc0, !PT ;  /* 0xfffffffc0c0a8812 */ /* 0x002fe200078ec0ff */
[----:B--2---:R-:W-:-:S04]  /*7860*/  CS2R R8, SRZ ;  /* 0x0000000000087805 */ /* 0x004fc8000001ff00 */
[----:B------:R-:W-:-:S04]  /*7870*/  @!P0 IMAD.WIDE R12, R10, 0x2, R34 ;  /* 0x000000020a0c8825 */ /* 0x000fc800078e0222 */
[----:B------:R-:W-:Y:S01]  /*7880*/  @!P0 IMAD.WIDE R10, R10, 0x2, R32 ;  /* 0x000000020a0a8825 */ /* 0x000fe200078e0220 */
[----:B------:R1:W5:Y:S04]  /*7890*/  @!P0 LD.E.64 R20, [R12.64] ;  /* 0x000000060c148980 */ /* 0x000368000c101b00 */
[----:B------:R2:W5:Y:S01]  /*78a0*/  @!P0 LD.E.64 R8, [R10.64] ;  /* 0x000000060a088980 */ /* 0x000562000c101b00 */
[----:B------:R-:W-:Y:S01]  /*78b0*/  ISETP.GE.AND P0, PT, R15, c[0x0][0x27c], PT ;  /* 0x00009f000f007a0c */ /* 0x000fe20003f06270 */
[----:B------:R-:W-:Y:S01]  /*78c0*/  CS2R R22, SRZ ;  /* 0x0000000000167805 */ /* 0x000fe2000001ff00 */
[----:B-1----:R-:W-:-:S04]  /*78d0*/  @!P1 SHF.R.S32.HI R12, RZ, 0x1f, R14 ;  /* 0x0000001fff0c9819 */ /* 0x002fc8000001140e */
[----:B------:R-:W-:-:S04]  /*78e0*/  @!P1 LEA.HI R12, R12, R14, RZ, 0x2 ;  /* 0x0000000e0c0c9211 */ /* 0x000fc800078f10ff */
[----:B------:R-:W-:-:S03]  /*78f0*/  @!P1 LOP3.LUT R12, R12, 0xfffffffc, RZ, 0xc0, !PT ;  /* 0xfffffffc0c0c9812 */ /* 0x000fc600078ec0ff */
[----:B------:R-:W-:Y:S02]  /*7900*/  @!P0 SHF.R.S32.HI R14, RZ, 0x1f, R15 ;  /* 0x0000001fff0e8819 */ /* 0x000fe4000001140f */
[----:B--2---:R-:W-:Y:S02]  /*7910*/  @!P1 IMAD.WIDE R10, R12, 0x2, R34 ;  /* 0x000000020c0a9825 */ /* 0x004fe400078e0222 */
[----:B------:R-:W-:-:S03]  /*7920*/  @!P0 LEA.HI R14, R14, R15, RZ, 0x2 ;  /* 0x0000000f0e0e8211 */ /* 0x000fc600078f10ff */
[----:B------:R1:W5:Y:S01]  /*7930*/  @!P1 LD.E.64 R22, [R10.64] ;  /* 0x000000060a169980 */ /* 0x000362000c101b00 */
[----:B------:R-:W-:Y:S01]  /*7940*/  @!P0 LOP3.LUT R14, R14, 0xfffffffc, RZ, 0xc0, !PT ;  /* 0xfffffffc0e0e8812 */ /* 0x000fe200078ec0ff */
[----:B------:R-:W-:Y:S01]  /*7950*/  @!P1 IMAD.WIDE R26, R12, 0x2, R32 ;  /* 0x000000020c1a9825 */ /* 0x000fe200078e0220 */
[----:B------:R-:W-:Y:S01]  /*7960*/  CS2R R24, SRZ ;  /* 0x0000000000187805 */ /* 0x000fe2000001ff00 */
[----:B------:R-:W-:Y:S02]  /*7970*/  CS2R R12, SRZ ;  /* 0x00000000000c7805 */ /* 0x000fe4000001ff00 */
[----:B------:R-:W-:-:S04]  /*7980*/  @!P0 IMAD.WIDE R16, R14, 0x2, R34 ;  /* 0x000000020e108825 */ /* 0x000fc800078e0222 */
[----:B------:R-:W-:Y:S01]  /*7990*/  @!P0 IMAD.WIDE R14, R14, 0x2, R32 ;  /* 0x000000020e0e8825 */ /* 0x000fe200078e0220 */
[----:B------:R2:W5:Y:S04]  /*79a0*/  @!P0 LD.E.64 R24, [R16.64] ;  /* 0x0000000610188980 */ /* 0x000568000c101b00 */
[----:B------:R3:W5:Y:S01]  /*79b0*/  @!P0 LD.E.64 R12, [R14.64] ;  /* 0x000000060e0c8980 */ /* 0x000762000c101b00 */
[----:B-1----:R-:W-:-:S06]  /*79c0*/  CS2R R10, SRZ ;  /* 0x00000000000a7805 */ /* 0x002fcc000001ff00 */
[----:B------:R1:W5:Y:S02]  /*79d0*/  @!P1 LD.E.64 R10, [R26.64] ;  /* 0x000000061a0a9980 */ /* 0x000364000c101b00 */
[C---:B-1----:R-:W-:Y:S02]  /*79e0*/  IADD3 R26, R38.reuse, 0x20, RZ ;  /* 0x00000020261a7810 */ /* 0x042fe40007ffe0ff */
[----:B------:R-:W-:Y:S02]  /*79f0*/  IADD3 R27, R38, 0x28, RZ ;  /* 0x00000028261b7810 */ /* 0x000fe40007ffe0ff */
[----:B------:R-:W-:Y:S02]  /*7a00*/  ISETP.GE.AND P1, PT, R26, c[0x0][0x27c], PT ;  /* 0x00009f001a007a0c */ /* 0x000fe40003f26270 */
[----:B------:R-:W-:-:S11]  /*7a10*/  ISETP.GE.AND P0, PT, R27, c[0x0][0x27c], PT ;  /* 0x00009f001b007a0c */ /* 0x000fd60003f06270 */
[----:B---3--:R-:W-:Y:S02]  /*7a20*/  @!P1 SHF.R.S32.HI R15, RZ, 0x1f, R26 ;  /* 0x0000001fff0f9819 */ /* 0x008fe4000001141a */
[----:B------:R-:W-:Y:S02]  /*7a30*/  @!P0 SHF.R.S32.HI R14, RZ, 0x1f, R27 ;  /* 0x0000001fff0e8819 */ /* 0x000fe4000001141b */
[----:B------:R-:W-:Y:S02]  /*7a40*/  @!P1 LEA.HI R15, R15, R26, RZ, 0x2 ;  /* 0x0000001a0f0f9211 */ /* 0x000fe400078f10ff */
[----:B------:R-:W-:Y:S02]  /*7a50*/  @!P0 LEA.HI R14, R14, R27, RZ, 0x2 ;  /* 0x0000001b0e0e8211 */ /* 0x000fe400078f10ff */
[----:B------:R-:W-:Y:S02]  /*7a60*/  @!P1 LOP3.LUT R15, R15, 0xfffffffc, RZ, 0xc0, !PT ;  /* 0xfffffffc0f0f9812 */ /* 0x000fe400078ec0ff */
[----:B------:R-:W-:Y:S01]  /*7a70*/  @!P0 LOP3.LUT R14, R14, 0xfffffffc, RZ, 0xc0, !PT ;  /* 0xfffffffc0e0e8812 */ /* 0x000fe200078ec0ff */
[----:B------:R-:W-:-:S02]  /*7a80*/  CS2R R26, SRZ ;  /* 0x00000000001a7805 */ /* 0x000fc4000001ff00 */
[C---:B------:R-:W-:Y:S01]  /*7a90*/  @!P1 IMAD.WIDE R36, R15.reuse, 0x2, R34 ;  /* 0x000000020f249825 */ /* 0x040fe200078e0222 */
[----:B------:R-:W-:Y:S01]  /*7aa0*/  CS2R R28, SRZ ;  /* 0x00000000001c7805 */ /* 0x000fe2000001ff00 */
[----:B--2---:R-:W-:Y:S02]  /*7ab0*/  CS2R R16, SRZ ;  /* 0x0000000000107805 */ /* 0x004fe4000001ff00 */
[----:B------:R-:W-:Y:S01]  /*7ac0*/  @!P1 IMAD.WIDE R30, R15, 0x2, R32 ;  /* 0x000000020f1e9825 */ /* 0x000fe200078e0220 */
[----:B------:R1:W5:Y:S03]  /*7ad0*/  @!P1 LD.E.64 R26, [R36.64] ;  /* 0x00000006241a9980 */ /* 0x000366000c101b00 */
[----:B------:R-:W-:-:S04]  /*7ae0*/  @!P0 IMAD.WIDE R34, R14, 0x2, R34 ;  /* 0x000000020e228825 */ /* 0x000fc800078e0222 */
[----:B------:R-:W-:Y:S01]  /*7af0*/  @!P0 IMAD.WIDE R32, R14, 0x2, R32 ;  /* 0x000000020e208825 */ /* 0x000fe200078e0220 */
[----:B------:R1:W5:Y:S01]  /*7b00*/  @!P0 LD.E.64 R28, [R34.64] ;  /* 0x00000006221c8980 */ /* 0x000362000c101b00 */
[----:B------:R-:W-:-:S03]  /*7b10*/  CS2R R14, SRZ ;  /* 0x00000000000e7805 */ /* 0x000fc6000001ff00 */
[----:B------:R1:W5:Y:S04]  /*7b20*/  @!P0 LD.E.64 R16, [R32.64] ;  /* 0x0000000620108980 */ /* 0x000368000c101b00 */
[----:B------:R1:W5:Y:S02]  /*7b30*/  @!P1 LD.E.64 R14, [R30.64] ;  /* 0x000000061e0e9980 */ /* 0x000364000c101b00 */
.L_x_102:
[----:B------:R-:W-:Y:S05]  /*7b40*/  BSYNC B0 ;  /* 0x0000000000007941 */ /* 0x000fea0003800000 */
.L_x_101:
[--C-:B-----5:R-:W-:Y:S01]  /*7b50*/  SHF.R.U64 R47, R22, 0x10, R23.reuse ;  /* 0x00000010162f7819 */ /* 0x120fe20000001217 */
[--C-:B------:R-:W-:Y:S01]  /*7b60*/  IMAD.MOV.U32 R52, RZ, RZ, R23.reuse ;  /* 0x000000ffff347224 */ /* 0x100fe200078e0017 */
[----:B-1----:R-:W-:Y:S01]  /*7b70*/  SHF.R.U32.HI R30, RZ, 0x10, R23 ;  /* 0x00000010ff1e7819 */ /* 0x002fe20000011617 */
[----:B------:R-:W-:Y:S01]  /*7b80*/  IMAD.MOV.U32 R35, RZ, RZ, R26 ;  /* 0x000000ffff237224 */ /* 0x000fe200078e001a */
[--C-:B------:R-:W-:Y:S01]  /*7b90*/  SHF.R.U64 R26, R26, 0x10, R27.reuse ;  /* 0x000000101a1a7819 */ /* 0x100fe2000000121b */
[--C-:B------:R-:W-:Y:S01]  /*7ba0*/  IMAD.MOV.U32 R44, RZ, RZ, R27.reuse ;  /* 0x000000ffff2c7224 */ /* 0x100fe200078e001b */
[----:B------:R-:W-:Y:S01]  /*7bb0*/  SHF.R.U32.HI R23, RZ, 0x10, R27 ;  /* 0x00000010ff177819 */ /* 0x000fe2000001161b */
[----:B------:R-:W-:Y:S01]  /*7bc0*/  IMAD.MOV.U32 R36, RZ, RZ, R28 ;  /* 0x000000ffff247224 */ /* 0x000fe200078e001c */
[----:B------:R-:W-:Y:S01]  /*7bd0*/  SHF.R.U64 R27, R28, 0x10, R29 ;  /* 0x000000101c1b7819 */ /* 0x000fe2000000121d */
[--C-:B------:R-:W-:Y:S01]  /*7be0*/  IMAD.MOV.U32 R57, RZ, RZ, R7.reuse ;  /* 0x000000ffff397224 */ /* 0x100fe200078e0007 */
[--C-:B------:R-:W-:Y:S01]  /*7bf0*/  SHF.R.U64 R28, R6, 0x10, R7.reuse ;  /* 0x00000010061c7819 */ /* 0x100fe20000001207 */
[----:B------:R-:W-:Y:S01]  /*7c00*/  IMAD.MOV.U32 R32, RZ, RZ, R6 ;  /* 0x000000ffff207224 */ /* 0x000fe200078e0006 */
[----:B------:R-:W-:Y:S01]  /*7c10*/  SHF.R.U32.HI R48, RZ, 0x10, R7 ;  /* 0x00000010ff307819 */ /* 0x000fe20000011607 */
[----:B------:R-:W-:Y:S01]  /*7c20*/  IMAD.MOV.U32 R43, RZ, RZ, R24 ;  /* 0x000000ffff2b7224 */ /* 0x000fe200078e0018 */
[----:B------:R-:W-:Y:S01]  /*7c30*/  SHF.R.S32.HI R7, RZ, 0x1f, R62 ;  /* 0x0000001fff077819 */ /* 0x000fe2000001143e */
[----:B------:R-:W-:Y:S01]  /*7c40*/  IMAD.MOV.U32 R45, RZ, RZ, R29 ;  /* 0x000000ffff2d7224 */ /* 0x000fe200078e001d */
[----:B------:R-:W-:Y:S01]  /*7c50*/  LEA.HI R6, R64, R64, RZ, 0x1 ;  /* 0x0000004040067211 */ /* 0x000fe200078f08ff */
[----:B------:R-:W-:Y:S01]  /*7c60*/  IMAD.MOV.U32 R50, RZ, RZ, R9 ;  /* 0x000000ffff327224 */ /* 0x000fe200078e0009 */
[----:B------:R-:W-:Y:S01]  /*7c70*/  LEA.HI R7, R7, R62, RZ, 0x2 ;  /* 0x0000003e07077211 */ /* 0x000fe200078f10ff */
[----:B------:R-:W-:Y:S01]  /*7c80*/  IMAD.MOV.U32 R51, RZ, RZ, R8 ;  /* 0x000000ffff337224 */ /* 0x000fe200078e0008 */
[----:B------:R-:W-:Y:S01]  /*7c90*/  SHF.R.U64 R37, R24, 0x10, R25 ;  /* 0x0000001018257819 */ /* 0x000fe20000001219 */
[----:B------:R-:W-:Y:S01]  /*7ca0*/  IMAD.MOV.U32 R41, RZ, RZ, R10 ;  /* 0x000000ffff297224 */ /* 0x000fe200078e000a */
[----:B------:R-:W-:Y:S01]  /*7cb0*/  LOP3.LUT R7, R7, 0xfffffffc, RZ, 0xc0, !PT ;  /* 0xfffffffc07077812 */ /* 0x000fe200078ec0ff */
[----:B------:R-:W-:Y:S01]  /*7cc0*/  IMAD.MOV.U32 R60, RZ, RZ, R19 ;  /* 0x000000ffff3c7224 */ /* 0x000fe200078e0013 */
[----:B------:R-:W-:Y:S01]  /*7cd0*/  SHF.R.U32.HI R24, RZ, 0x10, R29 ;  /* 0x00000010ff187819 */ /* 0x000fe2000001161d */
[----:B------:R-:W-:Y:S01]  /*7ce0*/  IMAD.MOV.U32 R56, RZ, RZ, R20 ;  /* 0x000000ffff387224 */ /* 0x000fe200078e0014 */
[----:B------:R-:W-:Y:S01]  /*7cf0*/  SHF.R.U64 R49, R8, 0x10, R9 ;  /* 0x0000001008317819 */ /* 0x000fe20000001209 */
[----:B------:R-:W-:Y:S01]  /*7d00*/  IMAD.IADD R7, R62, 0x1, -R7 ;  /* 0x000000013e077824 */ /* 0x000fe200078e0a07 */
[----:B------:R-:W-:Y:S01]  /*7d10*/  SHF.R.U32.HI R29, RZ, 0x10, R9 ;  /* 0x00000010ff1d7819 */ /* 0x000fe20000011609 */
[----:B------:R-:W-:Y:S01]  /*7d20*/  IMAD.MOV.U32 R58, RZ, RZ, R21 ;  /* 0x000000ffff3a7224 */ /* 0x000fe200078e0015 */
[----:B------:R-:W-:Y:S01]  /*7d30*/  LOP3.LUT R6, R6, 0x7fffffe, RZ, 0xc0, !PT ;  /* 0x07fffffe06067812 */ /* 0x000fe200078ec0ff */
[C---:B------:R-:W-:Y:S01]  /*7d40*/  IMAD.SHL.U32 R9, R7.reuse, 0x40, RZ ;  /* 0x0000004007097824 */ /* 0x040fe200078e00ff */
[----:B------:R-:W-:Y:S01]  /*7d50*/  SHF.R.U64 R39, R10, 0x10, R11 ;  /* 0x000000100a277819 */ /* 0x000fe2000000120b */
[----:B------:R-:W-:Y:S01]  /*7d60*/  IMAD R10, R174, -0x80, R63 ;  /* 0xffffff80ae0a7824 */ /* 0x000fe200078e023f */
[----:B------:R-:W-:Y:S01]  /*7d70*/  LOP3.LUT P1, RZ, R7, 0x2, RZ, 0xc0, !PT ;  /* 0x0000000207ff7812 */ /* 0x000fe2000782c0ff */
[----:B------:R-:W-:Y:S01]  /*7d80*/  IMAD.IADD R8, R64, 0x1, -R6 ;  /* 0x0000000140087824 */ /* 0x000fe200078e0a06 */
[----:B------:R-:W-:Y:S01]  /*7d90*/  LOP3.LUT R6, R9, 0xc0, RZ, 0xc0, !PT ;  /* 0x000000c009067812 */ /* 0x000fe200078ec0ff */
[----:B------:R-:W-:Y:S01]  /*7da0*/  IMAD.MOV.U32 R53, RZ, RZ, R22 ;  /* 0x000000ffff357224 */ /* 0x000fe200078e0016 */
[----:B------:R-:W-:Y:S01]  /*7db0*/  PRMT R28, R32, 0x5410, R28 ;  /* 0x00005410201c7816 */ /* 0x000fe2000000001c */
[----:B------:R-:W-:Y:S01]  /*7dc0*/  IMAD R8, R65, 0x8, R8 ;  /* 0x0000000841087824 */ /* 0x000fe200078e0208 */
[----:B------:R-:W-:Y:S01]  /*7dd0*/  LOP3.LUT R7, R6, 0x8, R66, 0xf8, !PT ;  /* 0x0000000806077812 */ /* 0x000fe200078ef842 */
[----:B------:R-:W-:Y:S01]  /*7de0*/  IMAD.MOV.U32 R34, RZ, RZ, R12 ;  /* 0x000000ffff227224 */ /* 0x000fe200078e000c */
[----:B------:R-:W-:Y:S01]  /*7df0*/  SHF.R.U32.HI R6, RZ, 0x3, R6 ;  /* 0x00000003ff067819 */ /* 0x000fe20000011606 */
[----:B------:R-:W-:Y:S01]  /*7e00*/  IMAD.MOV.U32 R61, RZ, RZ, R18 ;  /* 0x000000ffff3d7224 */ /* 0x000fe200078e0012 */
[----:B------:R-:W-:Y:S01]  /*7e10*/  IMNMX R32, R10, 0x80, PT ;  /* 0x000000800a207817 */ /* 0x000fe20003800200 */
[----:B------:R-:W-:Y:S01]  /*7e20*/  IMAD.MOV.U32 R42, RZ, RZ, R25 ;  /* 0x000000ffff2a7224 */ /* 0x000fe200078e0019 */
[----:B------:R-:W-:Y:S01]  /*7e30*/  LOP3.LUT R6, R7, R6, RZ, 0x3c, !PT ;  /* 0x0000000607067212 */ /* 0x000fe200078e3cff */
[----:B------:R-:W-:Y:S01]  /*7e40*/  IMAD.MOV.U32 R40, RZ, RZ, R11 ;  /* 0x000000ffff287224 */ /* 0x000fe200078e000b */
[----:B------:R-:W-:Y:S01]  /*7e50*/  ISETP.GE.AND P0, PT, R64, R32, PT ;  /* 0x000000204000720c */ /* 0x000fe20003f06270 */
[----:B------:R-:W-:Y:S01]  /*7e60*/  IMAD.MOV.U32 R33, RZ, RZ, R13 ;  /* 0x000000ffff217224 */ /* 0x000fe200078e000d */
[--C-:B------:R-:W-:Y:S01]  /*7e70*/  SHF.R.U64 R59, R18, 0x10, R19.reuse ;  /* 0x00000010123b7819 */ /* 0x100fe20000001213 */
[----:B------:R-:W-:Y:S01]  /*7e80*/  IMAD.U32 R6, R8, 0x20, R6 ;  /* 0x0000002008067824 */ /* 0x000fe200078e0006 */
[----:B------:R-:W-:Y:S01]  /*7e90*/  SHF.R.U32.HI R54, RZ, 0x10, R19 ;  /* 0x00000010ff367819 */ /* 0x000fe20000011613 */
[----:B------:R-:W-:-:S04]  /*7ea0*/  DEPBAR.LE SB0, 0x1 ;  /* 0x000080400000791a */ /* 0x000fc80000000000 */
[----:B------:R-:W-:Y:S01]  /*7eb0*/  SHF.R.U64 R55, R20, 0x10, R21 ;  /* 0x0000001014377819 */ /* 0x000fe20000001215 */
[----:B------:R-:W-:Y:S01]  /*7ec0*/  IMAD.MOV.U32 R20, RZ, RZ, R15 ;  /* 0x000000ffff147224 */ /* 0x000fe200078e000f */
[----:B------:R-:W-:Y:S01]  /*7ed0*/  SHF.R.U32.HI R46, RZ, 0x10, R21 ;  /* 0x00000010ff2e7819 */ /* 0x000fe20000011615 */
[----:B------:R-:W-:Y:S01]  /*7ee0*/  IMAD.MOV.U32 R21, RZ, RZ, R14 ;  /* 0x000000ffff157224 */ /* 0x000fe200078e000e */
[----:B------:R-:W-:Y:S01]  /*7ef0*/  SHF.R.U64 R31, R12, 0x10, R13 ;  /* 0x000000100c1f7819 */ /* 0x000fe2000000120d */
[----:B------:R-:W-:Y:S01]  /*7f00*/  BSSY B1, `(.L_x_103) ;  /* 0x0000126000017945 */ /* 0x000fe20003800000 */
[----:B------:R-:W-:Y:S02]  /*7f10*/  SHF.R.U32.HI R22, RZ, 0x10, R25 ;  /* 0x00000010ff167819 */ /* 0x000fe40000011619 */
[----:B------:R-:W-:Y:S01]  /*7f20*/  SHF.R.U64 R19, R14, 0x10, R15 ;  /* 0x000000100e137819 */ /* 0x000fe2000000120f */
[----:B------:R-:W-:Y:S01]  /*7f30*/  IMAD.MOV.U32 R14, RZ, RZ, R17 ;  /* 0x000000ffff0e7224 */ /* 0x000fe200078e0011 */
[----:B------:R-:W-:Y:S01]  /*7f40*/  SHF.R.U32.HI R12, RZ, 0x10, R15 ;  /* 0x00000010ff0c7819 */ /* 0x000fe2000001160f */
[----:B------:R-:W-:Y:S01]  /*7f50*/  IMAD.MOV.U32 R15, RZ, RZ, R16 ;  /* 0x000000ffff0f7224 */ /* 0x000fe200078e0010 */
[----:B------:R-:W-:-:S02]  /*7f60*/  SHF.R.U32.HI R25, RZ, 0x10, R11 ;  /* 0x00000010ff197819 */ /* 0x000fc4000001160b */
[----:B------:R-:W-:Y:S02]  /*7f70*/  SHF.R.U32.HI R18, RZ, 0x10, R13 ;  /* 0x00000010ff127819 */ /* 0x000fe4000001160d */
[----:B------:R-:W-:Y:S02]  /*7f80*/  IADD3 R7, R6, 0x10, RZ ;  /* 0x0000001006077810 */ /* 0x000fe40007ffe0ff */
[--C-:B------:R-:W-:Y:S02]  /*7f90*/  SHF.R.U64 R13, R16, 0x10, R17.reuse ;  /* 0x00000010100d7819 */ /* 0x100fe40000001211 */
[----:B------:R-:W-:Y:S02]  /*7fa0*/  SHF.R.U32.HI R11, RZ, 0x10, R17 ;  /* 0x00000010ff0b7819 */ /* 0x000fe40000011611 */
[----:B------:R-:W-:Y:S02]  /*7fb0*/  @P1 IADD3 R7, R6, -0x10, RZ ;  /* 0xfffffff006071810 */ /* 0x000fe40007ffe0ff */
[----:B------:R-:W-:-:S02]  /*7fc0*/  PRMT R42, R42, 0x5410, R22 ;  /* 0x000054102a2a7816 */ /* 0x000fc40000000016 */
[----:B------:R-:W-:Y:S02]  /*7fd0*/  PRMT R35, R35, 0x5410, R26 ;  /* 0x0000541023237816 */ /* 0x000fe4000000001a */
[----:B------:R-:W-:Y:S02]  /*7fe0*/  PRMT R44, R44, 0x5410, R23 ;  /* 0x000054102c2c7816 */ /* 0x000fe40000000017 */
[----:B------:R-:W-:Y:S02]  /*7ff0*/  PRMT R36, R36, 0x5410, R27 ;  /* 0x0000541024247816 */ /* 0x000fe4000000001b */
[----:B------:R-:W-:Y:S02]  /*8000*/  PRMT R45, R45, 0x5410, R24 ;  /* 0x000054102d2d7816 */ /* 0x000fe40000000018 */
[----:B------:R-:W-:Y:S02]  /*8010*/  PRMT R31, R34, 0x5410, R31 ;  /* 0x00005410221f7816 */ /* 0x000fe4000000001f */
        /* <DEDUP_REMOVED lines=15> */
[----:B------:R-:W-:Y:S02]  /*8110*/  LEA R22, R6, 0x6100, 0x1 ;  /* 0x0000610006167811 */ /* 0x000fe400078e08ff */
[----:B------:R-:W-:Y:S02]  /*8120*/  LEA R23, R7, 0x6100, 0x1 ;  /* 0x0000610007177811 */ /* 0x000fe400078e08ff */
[----:B------:R-:W-:Y:S02]  /*8130*/  PRMT R27, R15, 0x5410, R13 ;  /* 0x000054100f1b7816 */ /* 0x000fe4000000000d */
[----:B------:R-:W-:Y:S01]  /*8140*/  PRMT R34, R14, 0x5410, R11 ;  /* 0x000054100e227816 */ /* 0x000fe2000000000b */
[----:B------:R-:W-:Y:S06]  /*8150*/  BAR.SYNC.DEFER_BLOCKING 0x0 ;  /* 0x0000000000007b1d */ /* 0x000fec0000010000 */
[----:B------:R-:W-:Y:S05]  /*8160*/  @P0 BRA `(.L_x_104) ;  /* 0x00000ff000000947 */ /* 0x000fea0003800000 */
[----:B------:R-:W-:Y:S01]  /*8170*/  ISETP.GE.AND P0, PT, R38, c[0x0][0x27c], PT ;  /* 0x00009f0026007a0c */ /* 0x000fe20003f06270 */
[----:B------:R-:W-:-:S12]  /*8180*/  BSSY B0, `(.L_x_105) ;  /* 0x0000028000007945 */ /* 0x000fd80003800000 */
[----:B------:R-:W-:Y:S05]  /*8190*/  @P0 BRA `(.L_x_106) ;  /* 0x0000026000000947 */ /* 0x000fea0003800000 */
[----:B------:R-:W1:Y:S01]  /*81a0*/  LDS.128 R8, [R22] ;  /* 0x0000000016087984 */ /* 0x000e620000000c00 */
[C---:B------:R-:W-:Y:S01]  /*81b0*/  IMAD.U32 R6, R28.reuse, 0x10000, RZ ;  /* 0x000100001c067824 */ /* 0x040fe200078e00ff */
[----:B------:R-:W-:Y:S02]  /*81c0*/  LOP3.LUT R14, R28, 0xffff0000, RZ, 0xc0, !PT ;  /* 0xffff00001c0e7812 */ /* 0x000fe400078ec0ff */
[----:B------:R-:W-:Y:S02]  /*81d0*/  LOP3.LUT R7, R59, 0xffff0000, RZ, 0xc0, !PT ;  /* 0xffff00003b077812 */ /* 0x000fe400078ec0ff */
[C---:B-1----:R-:W-:Y:S01]  /*81e0*/  SHF.L.U32 R13, R8.reuse, 0x10, RZ ;  /* 0x00000010080d7819 */ /* 0x042fe200000006ff */
[----:B------:R-:W-:Y:S01]  /*81f0*/  IMAD.U32 R19, R11, 0x10000, RZ ;  /* 0x000100000b137824 */ /* 0x000fe200078e00ff */
[----:B------:R-:W-:Y:S02]  /*8200*/  LOP3.LUT R12, R8, 0xffff0000, RZ, 0xc0, !PT ;  /* 0xffff0000080c7812 */ /* 0x000fe400078ec0ff */
[----:B------:R-:W-:-:S02]  /*8210*/  SHF.L.U32 R8, R59, 0x10, RZ ;  /* 0x000000103b087819 */ /* 0x000fc400000006ff */
[C---:B------:R-:W-:Y:S01]  /*8220*/  SHF.L.U32 R16, R9.reuse, 0x10, RZ ;  /* 0x0000001009107819 */ /* 0x040fe200000006ff */
[----:B------:R-:W-:Y:S01]  /*8230*/  FMUL.FTZ R18, R12, R6 ;  /* 0x000000060c127220 */ /* 0x000fe20000410000 */
[----:B------:R-:W-:Y:S02]  /*8240*/  LOP3.LUT R9, R9, 0xffff0000, RZ, 0xc0, !PT ;  /* 0xffff000009097812 */ /* 0x000fe400078ec0ff */
[C---:B------:R-:W-:Y:S01]  /*8250*/  SHF.L.U32 R17, R10.reuse, 0x10, RZ ;  /* 0x000000100a117819 */ /* 0x040fe200000006ff */
[-C--:B------:R-:W-:Y:S01]  /*8260*/  FFMA.FTZ R21, R13, R8.reuse, -R18 ;  /* 0x000000080d157223 */ /* 0x080fe20000010812 */
[----:B------:R-:W-:Y:S01]  /*8270*/  LOP3.LUT R15, R10, 0xffff0000, RZ, 0xc0, !PT ;  /* 0xffff00000a0f7812 */ /* 0x000fe200078ec0ff */
[----:B------:R-:W-:Y:S01]  /*8280*/  FMUL.FTZ R10, R12, R8 ;  /* 0x000000080c0a7220 */ /* 0x000fe20000410000 */
[----:B------:R-:W-:Y:S01]  /*8290*/  LOP3.LUT R12, R11, 0xffff0000, RZ, 0xc0, !PT ;  /* 0xffff00000b0c7812 */ /* 0x000fe200078ec0ff */
[----:B------:R-:W-:Y:S01]  /*82a0*/  FMUL.FTZ R11, R9, R14 ;  /* 0x0000000e090b7220 */ /* 0x000fe20000410000 */
[----:B------:R-:W-:Y:S01]  /*82b0*/  LOP3.LUT R8, R54, 0xffff0000, RZ, 0xc0, !PT ;  /* 0xffff000036087812 */ /* 0x000fe200078ec0ff */
[----:B------:R-:W-:Y:S01]  /*82c0*/  FFMA.FTZ R20, R13, R6, R10 ;  /* 0x000000060d147223 */ /* 0x000fe2000001000a */
[----:B------:R-:W-:Y:S01]  /*82d0*/  LOP3.LUT R6, R48, 0xffff0000, RZ, 0xc0, !PT ;  /* 0xffff000030067812 */ /* 0x000fe200078ec0ff */
[-C--:B------:R-:W-:Y:S01]  /*82e0*/  FMUL.FTZ R10, R9, R7.reuse ;  /* 0x00000007090a7220 */ /* 0x080fe20000410000 */
[----:B------:R-:W-:Y:S01]  /*82f0*/  SHF.L.U32 R9, R54, 0x10, RZ ;  /* 0x0000001036097819 */ /* 0x000fe200000006ff */
[----:B------:R-:W-:Y:S01]  /*8300*/  FFMA.FTZ R18, R16, R7, -R11 ;  /* 0x0000000710127223 */ /* 0x000fe2000001080b */
[----:B------:R-:W-:Y:S01]  /*8310*/  SHF.L.U32 R7, R48, 0x10, RZ ;  /* 0x0000001030077819 */ /* 0x000fe200000006ff */
[----:B------:R-:W-:-:S02]  /*8320*/  FFMA.FTZ R16, R16, R14, R10 ;  /* 0x0000000e10107223 */ /* 0x000fc4000001000a */
[C---:B------:R-:W-:Y:S02]  /*8330*/  FMUL.FTZ R10, R15.reuse, R9 ;  /* 0x000000090f0a7220 */ /* 0x040fe40000410000 */
[----:B------:R-:W-:Y:S02]  /*8340*/  FMUL.FTZ R11, R15, R7 ;  /* 0x000000070f0b7220 */ /* 0x000fe40000410000 */
[C---:B------:R-:W-:Y:S02]  /*8350*/  FMUL.FTZ R13, R12.reuse, R6 ;  /* 0x000000060c0d7220 */ /* 0x040fe40000410000 */
[----:B------:R-:W-:Y:S02]  /*8360*/  FMUL.FTZ R12, R12, R8 ;  /* 0x000000080c0c7220 */ /* 0x000fe40000410000 */
[C---:B------:R-:W-:Y:S01]  /*8370*/  FFMA.FTZ R14, R17.reuse, R9, -R11 ;  /* 0x00000009110e7223 */ /* 0x040fe2000001080b */
[----:B------:R-:W-:Y:S01]  /*8380*/  F2FP.BF16.PACK_AB R9, R16, R18 ;  /* 0x000000121009723e */ /* 0x000fe200000010ff */
[----:B------:R-:W-:-:S02]  /*8390*/  FFMA.FTZ R10, R17, R7, R10 ;  /* 0x00000007110a7223 */ /* 0x000fc4000001000a */
[C---:B------:R-:W-:Y:S01]  /*83a0*/  FFMA.FTZ R7, R19.reuse, R8, -R13 ;  /* 0x0000000813077223 */ /* 0x040fe2000001080d */
[----:B------:R-:W-:Y:S01]  /*83b0*/  F2FP.BF16.PACK_AB R8, R20, R21 ;  /* 0x000000151408723e */ /* 0x000fe200000010ff */
[----:B------:R-:W-:Y:S01]  /*83c0*/  FFMA.FTZ R11, R19, R6, R12 ;  /* 0x00000006130b7223 */ /* 0x000fe2000001000c */
[----:B------:R-:W-:-:S04]  /*83d0*/  F2FP.BF16.PACK_AB R10, R10, R14 ;  /* 0x0000000e0a0a723e */ /* 0x000fc800000010ff */
[----:B------:R-:W-:-:S05]  /*83e0*/  F2FP.BF16.PACK_AB R11, R11, R7 ;  /* 0x000000070b0b723e */ /* 0x000fca00000010ff */
[----:B------:R1:W-:Y:S02]  /*83f0*/  STS.128 [R22], R8 ;  /* 0x0000000816007388 */ /* 0x0003e40000000c00 */
.L_x_106:
[----:B------:R-:W-:Y:S05]  /*8400*/  BSYNC B0 ;  /* 0x0000000000007941 */ /* 0x000fea0003800000 */
.L_x_105:
[----:B------:R-:W-:Y:S01]  /*8410*/  IADD3 R6, R38, 0x8, RZ ;  /* 0x0000000826067810 */ /* 0x000fe20007ffe0ff */
[----:B------:R-:W-:Y:S03]  /*8420*/  BSSY B0, `(.L_x_107) ;  /* 0x0000029000007945 */ /* 0x000fe60003800000 */
[----:B------:R-:W-:-:S13]  /*8430*/  ISETP.GE.AND P0, PT, R6, c[0x0][0x27c], PT ;  /* 0x00009f0006007a0c */ /* 0x000fda0003f06270 */
[----:B------:R-:W-:Y:S05]  /*8440*/  @P0 BRA `(.L_x_108) ;  /* 0x0000026000000947 */ /* 0x000fea0003800000 */
[----:B-1----:R-:W1:Y:S01]  /*8450*/  LDS.128 R8, [R23] ;  /* 0x0000000017087984 */ /* 0x002e620000000c00 */
        /* <DEDUP_REMOVED lines=16> */
[C---:B------:R-:W-:Y:S01]  /*8560*/  LOP3.LUT R8, R46.reuse, 0xffff0000, RZ, 0xc0, !PT ;  /* 0xffff00002e087812 */ /* 0x040fe200078ec0ff */
[----:B------:R-:W-:Y:S01]  /*8570*/  FFMA.FTZ R20, R13, R6, R10 ;  /* 0x000000060d147223 */ /* 0x000fe2000001000a */
[----:B------:R-:W-:Y:S01]  /*8580*/  LOP3.LUT R6, R29, 0xffff0000, RZ, 0xc0, !PT ;  /* 0xffff00001d067812 */ /* 0x000fe200078ec0ff */
[-C--:B------:R-:W-:Y:S01]  /*8590*/  FMUL.FTZ R10, R9, R7.reuse ;  /* 0x00000007090a7220 */ /* 0x080fe20000410000 */
[----:B------:R-:W-:Y:S01]  /*85a0*/  SHF.L.U32 R9, R46, 0x10, RZ ;  /* 0x000000102e097819 */ /* 0x000fe200000006ff */
[C---:B------:R-:W-:Y:S01]  /*85b0*/  FFMA.FTZ R18, R16.reuse, R7, -R11 ;  /* 0x0000000710127223 */ /* 0x040fe2000001080b */
        /* <DEDUP_REMOVED lines=15> */
.L_x_108:
[----:B------:R-:W-:Y:S05]  /*86b0*/  BSYNC B0 ;  /* 0x0000000000007941 */ /* 0x000fea0003800000 */
.L_x_107:
[----:B------:R-:W-:Y:S01]  /*86c0*/  IADD3 R6, R38, 0x10, RZ ;  /* 0x0000001026067810 */ /* 0x000fe20007ffe0ff */
[----:B------:R-:W-:Y:S03]  /*86d0*/  BSSY B0, `(.L_x_109) ;  /* 0x0000029000007945 */ /* 0x000fe60003800000 */
[----:B------:R-:W-:-:S13]  /*86e0*/  ISETP.GE.AND P0, PT, R6, c[0x0][0x27c], PT ;  /* 0x00009f0006007a0c */ /* 0x000fda0003f06270 */
[----:B------:R-:W-:Y:S05]  /*86f0*/  @P0 BRA `(.L_x_110) ;  /* 0x0000026000000947 */ /* 0x000fea0003800000 */
[----:B-1----:R-:W1:Y:S01]  /*8700*/  LDS.128 R8, [R22+0x2000] ;  /* 0x0020000016087984 */ /* 0x002e620000000c00 */
        /* <DEDUP_REMOVED lines=36> */
[----:B------:R1:W-:Y:S02]  /*8950*/  STS.128 [R22+0x2000], R8 ;  /* 0x0020000816007388 */ /* 0x0003e40000000c00 */
.L_x_110:
[----:B------:R-:W-:Y:S05]  /*8960*/  BSYNC B0 ;  /* 0x0000000000007941 */ /* 0x000fea0003800000 */
.L_x_109:
        /* <DEDUP_REMOVED lines=42> */
.L_x_112:
[----:B------:R-:W-:Y:S05]  /*8c10*/  BSYNC B0 ;  /* 0x0000000000007941 */ /* 0x000fea0003800000 */
.L_x_111:
        /* <DEDUP_REMOVED lines=42> */
.L_x_114:
[----:B------:R-:W-:Y:S05]  /*8ec0*/  BSYNC B0 ;  /* 0x0000000000007941 */ /* 0x000fea0003800000 */
.L_x_113:
[----:B------:R-:W-:-:S04]  /*8ed0*/  IADD3 R6, R38, 0x28, RZ ;  /* 0x0000002826067810 */ /* 0x000fc80007ffe0ff */
        /* <DEDUP_REMOVED lines=40> */
.L_x_104:
[----:B------:R-:W-:Y:S05]  /*9160*/  BSYNC B1 ;  /* 0x0000000000017941 */ /* 0x000fea0003800000 */
.L_x_103:
[----:B------:R-:W-:-:S04]  /*9170*/  IADD3 R6, R64, 0x40, RZ ;  /* 0x0000004040067810 */ /* 0x000fc80007ffe0ff */
[----:B------:R-:W-:-:S13]  /*9180*/  ISETP.GE.AND P0, PT, R6, R32, PT ;  /* 0x000000200600720c */ /* 0x000fda0003f06270 */
[----:B------:R-:W-:Y:S05]  /*9190*/  @P0 BRA `(.L_x_115) ;  /* 0x0000411000000947 */ /* 0x000fea0003800000 */
[----:B------:R-:W-:Y:S01]  /*91a0*/  ISETP.GE.AND P0, PT, R38, c[0x0][0x27c], PT ;  /* 0x00009f0026007a0c */ /* 0x000fe20003f06270 */
[----:B------:R-:W-:-:S12]  /*91b0*/  BSSY B0, `(.L_x_116) ;  /* 0x0000028000007945 */ /* 0x000fd80003800000 */
        /* <DEDUP_REMOVED lines=10> */
[-C--:B------:R-:W-:Y:S01]  /*9260*/  FMUL.FTZ R18, R6, R12.reuse ;  /* 0x0000000c06127220 */ /* 0x080fe20000410000 */
[----:B------:R-:W-:Y:S02]  /*9270*/  LOP3.LUT R9, R9, 0xffff0000, RZ, 0xc0, !PT ;  /* 0xffff000009097812 */ /* 0x000fe400078ec0ff */
[----:B------:R-:W-:Y:S01]  /*9280*/  SHF.L.U32 R17, R10, 0x10, RZ ;  /* 0x000000100a117819 */ /* 0x000fe200000006ff */
[----:B------:R-:W-:Y:S01]  /*9290*/  FFMA.FTZ R21, R8, R13, -R18 ;  /* 0x0000000d08157223 */ /* 0x000fe20000010812 */
[----:B------:R-:W-:Y:S01]  /*92a0*/  LOP3.LUT R15, R10, 0xffff0000, RZ, 0xc0, !PT ;  /* 0xffff00000a0f7812 */ /* 0x000fe200078ec0ff */
[----:B------:R-:W-:Y:S01]  /*92b0*/  FMUL.FTZ R10, R8, R12 ;  /* 0x0000000c080a7220 */ /* 0x000fe20000410000 */
[----:B------:R-:W-:Y:S01]  /*92c0*/  LOP3.LUT R12, R11, 0xffff0000, RZ, 0xc0, !PT ;  /* 0xffff00000b0c7812 */ /* 0x000fe200078ec0ff */
[----:B------:R-:W-:Y:S01]  /*92d0*/  FMUL.FTZ R11, R14, R9 ;  /* 0x000000090e0b7220 */ /* 0x000fe20000410000 */
[----:B------:R-:W-:Y:S01]  /*92e0*/  LOP3.LUT R8, R54, 0xffff0000, RZ, 0xc0, !PT ;  /* 0xffff000036087812 */ /* 0x000fe200078ec0ff */
[----:B------:R-:W-:Y:S01]  /*92f0*/  FFMA.FTZ R20, R6, R13, R10 ;  /* 0x0000000d06147223 */ /* 0x000fe2000001000a */
[----:B------:R-:W-:Y:S01]  /*9300*/  LOP3.LUT R6, R48, 0xffff0000, RZ, 0xc0, !PT ;  /* 0xffff000030067812 */ /* 0x000fe200078ec0ff */
[C---:B------:R-:W-:Y:S01]  /*9310*/  FMUL.FTZ R10, R7.reuse, R9 ;  /* 0x00000009070a7220 */ /* 0x040fe20000410000 */
[----:B------:R-:W-:Y:S01]  /*9320*/  SHF.L.U32 R9, R54, 0x10, RZ ;  /* 0x0000001036097819 */ /* 0x000fe200000006ff */
[-C--:B------:R-:W-:Y:S01]  /*9330*/  FFMA.FTZ R18, R7, R16.reuse, -R11 ;  /* 0x0000001007127223 */ /* 0x080fe2000001080b */
[----:B------:R-:W-:Y:S01]  /*9340*/  SHF.L.U32 R7, R48, 0x10, RZ ;  /* 0x0000001030077819 */ /* 0x000fe200000006ff */
[----:B------:R-:W-:-:S02]  /*9350*/  FFMA.FTZ R16, R14, R16, R10 ;  /* 0x000000100e107223 */ /* 0x000fc4000001000a */
[-C--:B------:R-:W-:Y:S02]  /*9360*/  FMUL.FTZ R10, R9, R15.reuse ;  /* 0x0000000f090a7220 */ /* 0x080fe40000410000 */
[----:B------:R-:W-:Y:S02]  /*9370*/  FMUL.FTZ R11, R7, R15 ;  /* 0x0000000f070b7220 */ /* 0x000fe40000410000 */
[-C--:B------:R-:W-:Y:S02]  /*9380*/  FMUL.FTZ R13, R6, R12.reuse ;  /* 0x0000000c060d7220 */ /* 0x080fe40000410000 */
[----:B------:R-:W-:Y:S02]  /*9390*/  FMUL.FTZ R12, R8, R12 ;  /* 0x0000000c080c7220 */ /* 0x000fe40000410000 */
[-C--:B------:R-:W-:Y:S01]  /*93a0*/  FFMA.FTZ R14, R9, R17.reuse, -R11 ;  /* 0x00000011090e7223 */ /* 0x080fe2000001080b */
[----:B------:R-:W-:Y:S01]  /*93b0*/  F2FP.BF16.PACK_AB R9, R16, R18 ;  /* 0x000000121009723e */ /* 0x000fe200000010ff */
[----:B------:R-:W-:-:S02]  /*93c0*/  FFMA.FTZ R10, R7, R17, R10 ;  /* 0x00000011070a7223 */ /* 0x000fc4000001000a */
[----:B------:R-:W-:Y:S01]  /*93d0*/  FFMA.FTZ R7, R8, R19, -R13 ;  /* 0x0000001308077223 */ /* 0x000fe2000001080d */
[----:B------:R-:W-:Y:S01]  /*93e0*/  F2FP.BF16.PACK_AB R8, R20, R21 ;  /* 0x000000151408723e */ /* 0x000fe200000010ff */
[----:B------:R-:W-:Y:S01]  /*93f0*/  FFMA.FTZ R11, R6, R19, R12 ;  /* 0x00000013060b7223 */ /* 0x000fe2000001000c */
[----:B------:R-:W-:-:S04]  /*9400*/  F2FP.BF16.PACK_AB R10, R10, R14 ;  /* 0x0000000e0a0a723e */ /* 0x000fc800000010ff */
[----:B------:R-:W-:-:S05]  /*9410*/  F2FP.BF16.PACK_AB R11, R11, R7 ;  /* 0x000000070b0b723e */ /* 0x000fca00000010ff */
[----:B------:R1:W-:Y:S02]  /*9420*/  STS.128 [R22+0x1000], R8 ;  /* 0x0010000816007388 */ /* 0x0003e40000000c00 */
.L_x_117:
[----:B------:R-:W-:Y:S05]  /*9430*/  BSYNC B0 ;  /* 0x0000000000007941 */ /* 0x000fea0003800000 */
.L_x_116:
        /* <DEDUP_REMOVED lines=42> */
.L_x_119:
[----:B------:R-:W-:Y:S05]  /*96e0*/  BSYNC B0 ;  /* 0x0000000000007941 */ /* 0x000fea0003800000 */
.L_x_118:
        /* <DEDUP_REMOVED lines=42> */
.L_x_121:
[----:B------:R-:W-:Y:S05]  /*9990*/  BSYNC B0 ;  /* 0x0000000000007941 */ /* 0x000fea0003800000 */
.L_x_120:
        /* <DEDUP_REMOVED lines=42> */
.L_x_123:
[----:B------:R-:W-:Y:S05]  /*9c40*/  BSYNC B0 ;  /* 0x0000000000007941 */ /* 0x000fea0003800000 */
.L_x_122:
        /* <DEDUP_REMOVED lines=42> */
.L_x_125:
[----:B------:R-:W-:Y:S05]  /*9ef0*/  BSYNC B0 ;  /* 0x0000000000007941 */ /* 0x000fea0003800000 */
.L_x_124:
        /* <DEDUP_REMOVED lines=22> */
[C---:B------:R-:W-:Y:S01]  /*a060*/  LOP3.LUT R6, R34.reuse, 0xffff0000, RZ, 0xc0, !PT ;  /* 0xffff000022067812 */ /* 0x040fe200078ec0ff */
[----:B------:R-:W-:Y:S01]  /*a070*/  FMUL.FTZ R10, R7, R9 ;  /* 0x00000009070a7220 */ /* 0x000fe20000410000 */
        /* <DEDUP_REMOVED lines=16> */
[----:B------:R1:W-:Y:S01]  /*a180*/  STS.128 [R23+0x5000], R8 ;  /* 0x0050000817007388 */ /* 0x0003e20000000c00 */
[----:B------:R-:W-:Y:S05]  /*a190*/  BRA `(.L_x_115) ;  /* 0x0000311000007947 */ /* 0x000fea0003800000 */
.L_x_100:
        /* <DEDUP_REMOVED lines=15> */
[C---:B------:R-:W-:Y:S01]  /*a290*/  ISETP.GE.AND P0, PT, R66.reuse, c[0x0][0x27c], PT ;  /* 0x00009f0042007a0c */ /* 0x040fe20003f06270 */
[----:B------:R-:W-:Y:S01]  /*a2a0*/  CS2R R22, SRZ ;  /* 0x0000000000167805 */ /* 0x000fe2000001ff00 */
[----:B------:R-:W-:Y:S01]  /*a2b0*/  CS2R R20, SRZ ;  /* 0x0000000000147805 */ /* 0x000fe2000001ff00 */
[----:B------:R-:W-:Y:S01]  /*a2c0*/  CS2R R10, SRZ ;  /* 0x00000000000a7805 */ /* 0x000fe2000001ff00 */
[----:B------:R-:W-:Y:S01]  /*a2d0*/  CS2R R8, SRZ ;  /* 0x0000000000087805 */ /* 0x000fe2000001ff00 */
[----:B------:R-:W-:-:S02]  /*a2e0*/  IADD3 R14, R66, 0x10, RZ ;  /* 0x00000010420e7810 */ /* 0x000fc40007ffe0ff */
[----:B------:R-:W-:-:S06]  /*a2f0*/  IADD3 R15, R66, 0x20, RZ ;  /* 0x00000020420f7810 */ /* 0x000fcc0007ffe0ff */
[----:B------:R-:W-:-:S04]  /*a300*/  @!P0 IMAD.WIDE R12, R66, 0x2, R34 ;  /* 0x00000002420c8825 */ /* 0x000fc800078e0222 */
[----:B------:R-:W-:Y:S01]  /*a310*/  @!P0 IMAD.WIDE R6, R66, 0x2, R32 ;  /* 0x0000000242068825 */ /* 0x000fe200078e0220 */
[----:B------:R1:W5:Y:S01]  /*a320*/  @!P0 LD.E.128 R20, [R12.64] ;  /* 0x000000060c148980 */ /* 0x000362000c101d00 */
[----:B------:R-:W-:-:S03]  /*a330*/  ISETP.GE.AND P1, PT, R14, c[0x0][0x27c], PT ;  /* 0x00009f000e007a0c */ /* 0x000fc60003f26270 */
[----:B------:R2:W5:Y:S01]  /*a340*/  @!P0 LD.E.128 R8, [R6.64] ;  /* 0x0000000606088980 */ /* 0x000562000c101d00 */
[----:B------:R-:W-:Y:S01]  /*a350*/  ISETP.GE.AND P0, PT, R15, c[0x0][0x27c], PT ;  /* 0x00009f000f007a0c */ /* 0x000fe20003f06270 */
[----:B------:R-:W-:Y:S01]  /*a360*/  CS2R R26, SRZ ;  /* 0x00000000001a7805 */ /* 0x000fe2000001ff00 */
[----:B------:R-:W-:Y:S01]  /*a370*/  CS2R R24, SRZ ;  /* 0x0000000000187805 */ /* 0x000fe2000001ff00 */
[----:B------:R-:W-:Y:S01]  /*a380*/  CS2R R30, SRZ ;  /* 0x00000000001e7805 */ /* 0x000fe2000001ff00 */
[----:B------:R-:W-:Y:S01]  /*a390*/  CS2R R28, SRZ ;  /* 0x00000000001c7805 */ /* 0x000fe2000001ff00 */
[----:B------:R-:W-:Y:S01]  /*a3a0*/  CS2R R18, SRZ ;  /* 0x0000000000127805 */ /* 0x000fe2000001ff00 */
[----:B------:R-:W-:Y:S01]  /*a3b0*/  CS2R R16, SRZ ;  /* 0x0000000000107805 */ /* 0x000fe2000001ff00 */
[----:B-1----:R-:W-:Y:S02]  /*a3c0*/  CS2R R12, SRZ ;  /* 0x00000000000c7805 */ /* 0x002fe4000001ff00 */
[----:B--2---:R-:W-:-:S04]  /*a3d0*/  @!P1 SHF.R.S32.HI R7, RZ, 0x1f, R14 ;  /* 0x0000001fff079819 */ /* 0x004fc8000001140e */
[----:B------:R-:W-:Y:S02]  /*a3e0*/  @!P0 SHF.R.S32.HI R6, RZ, 0x1f, R15 ;  /* 0x0000001fff068819 */ /* 0x000fe4000001140f */
[----:B------:R-:W-:Y:S02]  /*a3f0*/  @!P1 LEA.HI R7, R7, R14, RZ, 0x3 ;  /* 0x0000000e07079211 */ /* 0x000fe400078f18ff */
[----:B------:R-:W-:Y:S02]  /*a400*/  @!P0 LEA.HI R6, R6, R15, RZ, 0x3 ;  /* 0x0000000f06068211 */ /* 0x000fe400078f18ff */
[----:B------:R-:W-:Y:S01]  /*a410*/  @!P1 LOP3.LUT R7, R7, 0xfffffff8, RZ, 0xc0, !PT ;  /* 0xfffffff807079812 */ /* 0x000fe200078ec0ff */
[----:B------:R-:W-:Y:S01]  /*a420*/  CS2R R14, SRZ ;  /* 0x00000000000e7805 */ /* 0x000fe2000001ff00 */
[----:B------:R-:W-:-:S03]  /*a430*/  @!P0 LOP3.LUT R6, R6, 0xfffffff8, RZ, 0xc0, !PT ;  /* 0xfffffff806068812 */ /* 0x000fc600078ec0ff */
[----:B------:R-:W-:-:S04]  /*a440*/  @!P1 IMAD.WIDE R38, R7, 0x2, R34 ;  /* 0x0000000207269825 */ /* 0x000fc800078e0222 */
[C---:B------:R-:W-:Y:S01]  /*a450*/  @!P0 IMAD.WIDE R36, R6.reuse, 0x2, R34 ;  /* 0x0000000206248825 */ /* 0x040fe200078e0222 */
[----:B------:R1:W5:Y:S03]  /*a460*/  @!P1 LD.E.128 R24, [R38.64] ;  /* 0x0000000626189980 */ /* 0x000366000c101d00 */
[--C-:B------:R-:W-:Y:S01]  /*a470*/  @!P1 IMAD.WIDE R34, R7, 0x2, R32.reuse ;  /* 0x0000000207229825 */ /* 0x100fe200078e0220 */
[----:B------:R1:W5:Y:S03]  /*a480*/  @!P0 LD.E.128 R28, [R36.64] ;  /* 0x00000006241c8980 */ /* 0x000366000c101d00 */
[----:B------:R-:W-:Y:S01]  /*a490*/  @!P0 IMAD.WIDE R6, R6, 0x2, R32 ;  /* 0x0000000206068825 */ /* 0x000fe200078e0220 */
[----:B------:R1:W5:Y:S04]  /*a4a0*/  @!P1 LD.E.128 R12, [R34.64] ;  /* 0x00000006220c9980 */ /* 0x000368000c101d00 */
[----:B------:R1:W5:Y:S02]  /*a4b0*/  @!P0 LD.E.128 R16, [R6.64] ;  /* 0x0000000606108980 */ /* 0x000364000c101d00 */
.L_x_127:
[----:B------:R-:W-:Y:S05]  /*a4c0*/  BSYNC B0 ;  /* 0x0000000000007941 */ /* 0x000fea0003800000 */
.L_x_126:
[----:B-----5:R-:W-:Y:S01]  /*a4d0*/  IMAD.MOV.U32 R51, RZ, RZ, R24 ;  /* 0x000000ffff337224 */ /* 0x020fe200078e0018 */
[----:B------:R-:W-:Y:S01]  /*a4e0*/  SHF.R.U64 R49, R24, 0x10, R25 ;  /* 0x0000001018317819 */ /* 0x000fe20000001219 */
[----:B-1----:R-:W-:Y:S01]  /*a4f0*/  IMAD R6, R174, -0x80, R63 ;  /* 0xffffff80ae067824 */ /* 0x002fe200078e023f */
[--C-:B------:R-:W-:Y:S01]  /*a500*/  SHF.R.U32.HI R44, RZ, 0x10, R25.reuse ;  /* 0x00000010ff2c7819 */ /* 0x100fe20000011619 */
[----:B------:R-:W-:Y:S01]  /*a510*/  IMAD.MOV.U32 R50, RZ, RZ, R25 ;  /* 0x000000ffff327224 */ /* 0x000fe200078e0019 */
[----:B------:R-:W-:Y:S01]  /*a520*/  PRMT R49, R51, 0x5410, R49 ;  /* 0x0000541033317816 */ /* 0x000fe20000000031 */
[--C-:B------:R-:W-:Y:S01]  /*a530*/  IMAD.MOV.U32 R46, RZ, RZ, R27.reuse ;  /* 0x000000ffff2e7224 */ /* 0x100fe200078e001b */
[----:B------:R-:W-:Y:S01]  /*a540*/  IMNMX R51, R6, 0x80, PT ;  /* 0x0000008006337817 */ /* 0x000fe20003800200 */
[----:B------:R-:W-:Y:S01]  /*a550*/  IMAD.MOV.U32 R58, RZ, RZ, R20 ;  /* 0x000000ffff3a7224 */ /* 0x000fe200078e0014 */
[----:B------:R-:W-:Y:S01]  /*a560*/  SHF.R.U64 R45, R26, 0x10, R27 ;  /* 0x000000101a2d7819 */ /* 0x000fe2000000121b */
[----:B------:R-:W-:Y:S01]  /*a570*/  IMAD.MOV.U32 R57, RZ, RZ, R21 ;  /* 0x000000ffff397224 */ /* 0x000fe200078e0015 */
[----:B------:R-:W-:Y:S01]  /*a580*/  ISETP.GE.AND P0, PT, R64, R51, PT ;  /* 0x000000334000720c */ /* 0x000fe20003f06270 */
[----:B------:R-:W-:Y:S01]  /*a590*/  IMAD.MOV.U32 R55, RZ, RZ, R22 ;  /* 0x000000ffff377224 */ /* 0x000fe200078e0016 */
[----:B------:R-:W-:Y:S01]  /*a5a0*/  SHF.R.U32.HI R40, RZ, 0x10, R27 ;  /* 0x00000010ff287819 */ /* 0x000fe2000001161b */
[----:B------:R-:W-:Y:S01]  /*a5b0*/  IMAD.MOV.U32 R54, RZ, RZ, R23 ;  /* 0x000000ffff367224 */ /* 0x000fe200078e0017 */
[----:B------:R-:W-:Y:S01]  /*a5c0*/  SHF.R.U64 R56, R20, 0x10, R21 ;  /* 0x0000001014387819 */ /* 0x000fe20000001215 */
[----:B------:R-:W-:Y:S01]  /*a5d0*/  IMAD.MOV.U32 R42, RZ, RZ, R29 ;  /* 0x000000ffff2a7224 */ /* 0x000fe200078e001d */
[----:B------:R-:W-:Y:S01]  /*a5e0*/  SHF.R.U32.HI R52, RZ, 0x10, R21 ;  /* 0x00000010ff347819 */ /* 0x000fe20000011615 */
[----:B------:R-:W-:Y:S01]  /*a5f0*/  IMAD.MOV.U32 R39, RZ, RZ, R30 ;  /* 0x000000ffff277224 */ /* 0x000fe200078e001e */
[----:B------:R-:W-:Y:S01]  /*a600*/  SHF.R.U64 R53, R22, 0x10, R23 ;  /* 0x0000001016357819 */ /* 0x000fe20000001217 */
[----:B------:R-:W-:Y:S01]  /*a610*/  IMAD.MOV.U32 R38, RZ, RZ, R31 ;  /* 0x000000ffff267224 */ /* 0x000fe200078e001f */
[----:B------:R-:W-:Y:S01]  /*a620*/  SHF.R.U32.HI R48, RZ, 0x10, R23 ;  /* 0x00000010ff307819 */ /* 0x000fe20000011617 */
[----:B------:R-:W-:Y:S01]  /*a630*/  IMAD.MOV.U32 R27, RZ, RZ, R12 ;  /* 0x000000ffff1b7224 */ /* 0x000fe200078e000c */
[--C-:B------:R-:W-:Y:S01]  /*a640*/  SHF.R.U64 R41, R28, 0x10, R29.reuse ;  /* 0x000000101c297819 */ /* 0x100fe2000000121d */
        /* <DEDUP_REMOVED lines=21> */
[----:B------:R-:W-:Y:S01]  /*a7a0*/  SHF.R.U32.HI R20, RZ, 0x10, R13 ;  /* 0x00000010ff147819 */ /* 0x000fe2000001160d */
[----:B------:R-:W-:Y:S01]  /*a7b0*/  IMAD.MOV.U32 R11, RZ, RZ, R18 ;  /* 0x000000ffff0b7224 */ /* 0x000fe200078e0012 */
[----:B------:R-:W-:Y:S01]  /*a7c0*/  SHF.R.U64 R13, R16, 0x10, R17 ;  /* 0x00000010100d7819 */ /* 0x000fe20000001211 */
[----:B------:R-:W-:Y:S01]  /*a7d0*/  IMAD.MOV.U32 R10, RZ, RZ, R19 ;  /* 0x000000ffff0a7224 */ /* 0x000fe200078e0013 */
[----:B------:R-:W-:Y:S01]  /*a7e0*/  SHF.R.U32.HI R8, RZ, 0x10, R17 ;  /* 0x00000010ff087819 */ /* 0x000fe20000011611 */
[----:B------:R-:W-:-:S04]  /*a7f0*/  DEPBAR.LE SB0, 0x1 ;  /* 0x000080400000791a */ /* 0x000fc80000000000 */
[--C-:B------:R-:W-:Y:S01]  /*a800*/  SHF.R.U64 R9, R18, 0x10, R19.reuse ;  /* 0x0000001012097819 */ /* 0x100fe20000001213 */
[----:B------:R-:W-:Y:S01]  /*a810*/  BSSY B1, `(.L_x_128) ;  /* 0x000015c000017945 */ /* 0x000fe20003800000 */
[----:B------:R-:W-:Y:S02]  /*a820*/  SHF.R.U32.HI R7, RZ, 0x10, R19 ;  /* 0x00000010ff077819 */ /* 0x000fe40000011613 */
        /* <DEDUP_REMOVED lines=22> */
[----:B------:R-:W-:Y:S01]  /*a990*/  PRMT R60, R10, 0x5410, R7 ;  /* 0x000054100a3c7816 */ /* 0x000fe20000000007 */
[----:B------:R-:W-:Y:S06]  /*a9a0*/  BAR.SYNC.DEFER_BLOCKING 0x0 ;  /* 0x0000000000007b1d */ /* 0x000fec0000010000 */
[----:B------:R-:W-:Y:S05]  /*a9b0*/  @P0 BRA `(.L_x_129) ;  /* 0x0000141000000947 */ /* 0x000fea0003800000 */
[----:B------:R-:W-:Y:S01]  /*a9c0*/  ISETP.GE.AND P0, PT, R66, c[0x0][0x27c], PT ;  /* 0x00009f0042007a0c */ /* 0x000fe20003f06270 */
[----:B------:R-:W-:-:S12]  /*a9d0*/  BSSY B0, `(.L_x_130) ;  /* 0x0000065000007945 */ /* 0x000fd80003800000 */
[----:B------:R-:W-:Y:S05]  /*a9e0*/  @P0 BRA `(.L_x_131) ;  /* 0x0000063000000947 */ /* 0x000fea0003800000 */
[----:B------:R-:W-:Y:S01]  /*a9f0*/  IMAD.MOV.U32 R8, RZ, RZ, c[0x0][0x27c] ;  /* 0x00009f00ff087624 */ /* 0x000fe200078e00ff */
[----:B------:R-:W-:Y:S01]  /*aa00*/  LEA.HI R7, R64, R64, RZ, 0x1 ;  /* 0x0000004040077211 */ /* 0x000fe200078f08ff */
[----:B------:R-:W-:-:S03]  /*aa10*/  IMAD.SHL.U32 R6, R62, 0x40, RZ ;  /* 0x000000403e067824 */ /* 0x000fc600078e00ff */
[----:B------:R-:W-:Y:S02]  /*aa20*/  LEA.HI R8, R8, R59, RZ, 0x1d ;  /* 0x0000003b08087211 */ /* 0x000fe400078fe8ff */
[----:B------:R-:W-:Y:S02]  /*aa30*/  LOP3.LUT R7, R7, 0x7fffffe, RZ, 0xc0, !PT ;  /* 0x07fffffe07077812 */ /* 0x000fe400078ec0ff */
[----:B------:R-:W-:Y:S02]  /*aa40*/  SHF.R.S32.HI R10, RZ, 0x1f, R8 ;  /* 0x0000001fff0a7819 */ /* 0x000fe40000011408 */
[----:B------:R-:W-:Y:S02]  /*aa50*/  IADD3 R7, R64, -R7, RZ ;  /* 0x8000000740077210 */ /* 0x000fe40007ffe0ff */
[----:B------:R-:W-:Y:S01]  /*aa60*/  LEA.HI R10, R10, R8, RZ, 0x2 ;  /* 0x000000080a0a7211 */ /* 0x000fe200078f10ff */
[----:B------:R-:W-:Y:S01]  /*aa70*/  IMAD.SHL.U32 R8, R8, 0x8, RZ ;  /* 0x0000000808087824 */ /* 0x000fe200078e00ff */
[----:B------:R-:W-:Y:S01]  /*aa80*/  LOP3.LUT R6, R6, 0xc0, RZ, 0xc0, !PT ;  /* 0x000000c006067812 */ /* 0x000fe200078ec0ff */
[----:B------:R-:W-:-:S03]  /*aa90*/  IMAD R7, R65, 0x8, R7 ;  /* 0x0000000841077824 */ /* 0x000fc600078e0207 */
[C---:B------:R-:W-:Y:S02]  /*aaa0*/  LOP3.LUT R9, R6.reuse, 0x18, R66, 0xf8, !PT ;  /* 0x0000001806097812 */ /* 0x040fe400078ef842 */
[----:B------:R-:W-:Y:S02]  /*aab0*/  SHF.R.U32.HI R11, RZ, 0x3, R6 ;  /* 0x00000003ff0b7819 */ /* 0x000fe40000011606 */
[----:B------:R-:W-:Y:S01]  /*aac0*/  LOP3.LUT R6, R6, 0x18, R8, 0xf8, !PT ;  /* 0x0000001806067812 */ /* 0x000fe200078ef808 */
[----:B------:R-:W-:Y:S01]  /*aad0*/  IMAD.SHL.U32 R8, R10, 0x400, RZ ;  /* 0x000004000a087824 */ /* 0x000fe200078e00ff */
[-C--:B------:R-:W-:Y:S02]  /*aae0*/  LOP3.LUT R9, R9, R11.reuse, RZ, 0x3c, !PT ;  /* 0x0000000b09097212 */ /* 0x080fe400078e3cff */
[----:B------:R-:W-:Y:S02]  /*aaf0*/  SHF.L.U32 R7, R7, 0x5, RZ ;  /* 0x0000000507077819 */ /* 0x000fe400000006ff */
[----:B------:R-:W-:-:S02]  /*ab00*/  LOP3.LUT R6, R6, R11, RZ, 0x3c, !PT ;  /* 0x0000000b06067212 */ /* 0x000fc400078e3cff */
[----:B------:R-:W-:Y:S02]  /*ab10*/  LOP3.LUT R8, R8, 0x7ffff000, RZ, 0xc0, !PT ;  /* 0x7ffff00008087812 */ /* 0x000fe400078ec0ff */
[----:B------:R-:W-:Y:S02]  /*ab20*/  IADD3 R9, R7, R9, RZ ;  /* 0x0000000907097210 */ /* 0x000fe40007ffe0ff */
[----:B------:R-:W-:Y:S01]  /*ab30*/  IADD3 R6, R6, R8, R7 ;  /* 0x0000000806067210 */ /* 0x000fe20007ffe007 */
[----:B------:R-:W-:Y:S02]  /*ab40*/  IMAD.U32 R7, R53, 0x10000, RZ ;  /* 0x0001000035077824 */ /* 0x000fe400078e00ff */
[----:B------:R-:W-:Y:S01]  /*ab50*/  IMAD.SHL.U32 R33, R9, 0x2, RZ ;  /* 0x0000000209217824 */ /* 0x000fe200078e00ff */
[----:B------:R-:W-:Y:S02]  /*ab60*/  SHF.L.U32 R31, R6, 0x1, RZ ;  /* 0x00000001061f7819 */ /* 0x000fe400000006ff */
[----:B------:R-:W-:-:S02]  /*ab70*/  LOP3.LUT R6, R37, 0xffff0000, RZ, 0xc0, !PT ;  /* 0xffff000025067812 */ /* 0x000fc400078ec0ff */
[----:B------:R-:W1:Y:S04]  /*ab80*/  LDS.128 R12, [R33+0x6100] ;  /* 0x00610000210c7984 */ /* 0x000e680000000c00 */
[----:B------:R-:W2:Y:S01]  /*ab90*/  LDS.128 R8, [R31+0x6100] ;  /* 0x006100001f087984 */ /* 0x000ea20000000c00 */
[C---:B-1----:R-:W-:Y:S01]  /*aba0*/  IMAD.U32 R18, R12.reuse, 0x10000, RZ ;  /* 0x000100000c127824 */ /* 0x042fe200078e00ff */
[----:B------:R-:W-:Y:S01]  /*abb0*/  LOP3.LUT R21, R12, 0xffff0000, RZ, 0xc0, !PT ;  /* 0xffff00000c157812 */ /* 0x000fe200078ec0ff */
[----:B------:R-:W-:Y:S01]  /*abc0*/  IMAD.U32 R16, R14, 0x10000, RZ ;  /* 0x000100000e107824 */ /* 0x000fe200078e00ff */
[C---:B------:R-:W-:Y:S02]  /*abd0*/  SHF.L.U32 R22, R13.reuse, 0x10, RZ ;  /* 0x000000100d167819 */ /* 0x040fe400000006ff */
[----:B------:R-:W-:Y:S01]  /*abe0*/  LOP3.LUT R28, R13, 0xffff0000, RZ, 0xc0, !PT ;  /* 0xffff00000d1c7812 */ /* 0x000fe200078ec0ff */
[----:B------:R-:W-:Y:S01]  /*abf0*/  IMAD.U32 R13, R37, 0x10000, RZ ;  /* 0x00010000250d7824 */ /* 0x000fe200078e00ff */
[----:B--2---:R-:W-:-:S02]  /*ac00*/  SHF.L.U32 R12, R10, 0x10, RZ ;  /* 0x000000100a0c7819 */ /* 0x004fc400000006ff */
[----:B------:R-:W-:Y:S01]  /*ac10*/  LOP3.LUT R17, R14, 0xffff0000, RZ, 0xc0, !PT ;  /* 0xffff00000e117812 */ /* 0x000fe200078ec0ff */
[C---:B------:R-:W-:Y:S01]  /*ac20*/  IMAD.U32 R14, R8.reuse, 0x10000, RZ ;  /* 0x00010000080e7824 */ /* 0x040fe200078e00ff */
[C---:B------:R-:W-:Y:S02]  /*ac30*/  SHF.L.U32 R25, R15.reuse, 0x10, RZ ;  /* 0x000000100f197819 */ /* 0x040fe400000006ff */
[----:B------:R-:W-:Y:S02]  /*ac40*/  LOP3.LUT R27, R15, 0xffff0000, RZ, 0xc0, !PT ;  /* 0xffff00000f1b7812 */ /* 0x000fe400078ec0ff */
[----:B------:R-:W-:Y:S01]  /*ac50*/  LOP3.LUT R15, R8, 0xffff0000, RZ, 0xc0, !PT ;  /* 0xffff0000080f7812 */ /* 0x000fe200078ec0ff */
[----:B------:R-:W-:Y:S01]  /*ac60*/  FMUL.FTZ R8, R12, R13 ;  /* 0x0000000d0c087220 */ /* 0x000fe20000410000 */
[----:B------:R-:W-:Y:S01]  /*ac70*/  LOP3.LUT R10, R10, 0xffff0000, RZ, 0xc0, !PT ;  /* 0xffff00000a0a7812 */ /* 0x000fe200078ec0ff */
[-C--:B------:R-:W-:Y:S01]  /*ac80*/  FMUL.FTZ R12, R12, R7.reuse ;  /* 0x000000070c0c7220 */ /* 0x080fe20000410000 */
[----:B------:R-:W-:Y:S01]  /*ac90*/  SHF.L.U32 R19, R11, 0x10, RZ ;  /* 0x000000100b137819 */ /* 0x000fe200000006ff */
[C---:B------:R-:W-:Y:S01]  /*aca0*/  FFMA.FTZ R36, R16.reuse, R7, -R8 ;  /* 0x0000000710247223 */ /* 0x040fe20000010808 */
[----:B------:R-:W-:Y:S01]  /*acb0*/  LOP3.LUT R7, R53, 0xffff0000, RZ, 0xc0, !PT ;  /* 0xffff000035077812 */ /* 0x000fe200078ec0ff */
[----:B------:R-:W-:Y:S01]  /*acc0*/  FFMA.FTZ R35, R16, R13, R12 ;  /* 0x0000000d10237223 */ /* 0x000fe2000001000c */
[----:B------:R-:W-:Y:S01]  /*acd0*/  LOP3.LUT R23, R11, 0xffff0000, RZ, 0xc0, !PT ;  /* 0xffff00000b177812 */ /* 0x000fe200078ec0ff */
[C---:B------:R-:W-:Y:S01]  /*ace0*/  FMUL.FTZ R11, R10.reuse, R6 ;  /* 0x000000060a0b7220 */ /* 0x040fe20000410000 */
[C---:B------:R-:W-:Y:S01]  /*acf0*/  SHF.L.U32 R20, R9.reuse, 0x10, RZ ;  /* 0x0000001009147819 */ /* 0x040fe200000006ff */
[-C--:B------:R-:W-:Y:S01]  /*ad00*/  FMUL.FTZ R10, R10, R7.reuse ;  /* 0x000000070a0a7220 */ /* 0x080fe20000410000 */
[----:B------:R-:W-:Y:S01]  /*ad10*/  LOP3.LUT R24, R9, 0xffff0000, RZ, 0xc0, !PT ;  /* 0xffff000009187812 */ /* 0x000fe200078ec0ff */
[----:B------:R-:W-:Y:S01]  /*ad20*/  IMAD.U32 R9, R38, 0x10000, RZ ;  /* 0x0001000026097824 */ /* 0x000fe200078e00ff */
[----:B------:R-:W-:Y:S01]  /*ad30*/  SHF.L.U32 R8, R56, 0x10, RZ ;  /* 0x0000001038087819 */ /* 0x000fe200000006ff */
[----:B------:R-:W-:Y:S01]  /*ad40*/  FFMA.FTZ R34, R17, R7, -R11 ;  /* 0x0000000711227223 */ /* 0x000fe2000001080b */
[----:B------:R-:W-:Y:S01]  /*ad50*/  LOP3.LUT R12, R38, 0xffff0000, RZ, 0xc0, !PT ;  /* 0xffff0000260c7812 */ /* 0x000fe200078ec0ff */
[----:B------:R-:W-:-:S02]  /*ad60*/  FMUL.FTZ R7, R14, R9 ;  /* 0x000000090e077220 */ /* 0x000fc40000410000 */
[----:B------:R-:W-:Y:S01]  /*ad70*/  FMUL.FTZ R11, R14, R8 ;  /* 0x000000080e0b7220 */ /* 0x000fe20000410000 */
[----:B------:R-:W-:Y:S01]  /*ad80*/  F2FP.BF16.PACK_AB R14, R34, R36 ;  /* 0x00000024220e723e */ /* 0x000fe200000010ff */
[----:B------:R-:W-:Y:S01]  /*ad90*/  FFMA.FTZ R32, R17, R6, R10 ;  /* 0x0000000611207223 */ /* 0x000fe2000001000a */
[----:B------:R-:W-:Y:S01]  /*ada0*/  LOP3.LUT R6, R56, 0xffff0000, RZ, 0xc0, !PT ;  /* 0xffff000038067812 */ /* 0x000fe200078ec0ff */
[C---:B------:R-:W-:Y:S01]  /*adb0*/  FFMA.FTZ R30, R18.reuse, R8, -R7 ;  /* 0x00000008121e7223 */ /* 0x040fe20000010807 */
[----:B------:R-:W-:Y:S01]  /*adc0*/  SHF.L.U32 R7, R39, 0x10, RZ ;  /* 0x0000001027077819 */ /* 0x000fe200000006ff */
[----:B------:R-:W-:Y:S02]  /*add0*/  FFMA.FTZ R29, R18, R9, R11 ;  /* 0x00000009121d7223 */ /* 0x000fe4000001000b */
[C---:B------:R-:W-:Y:S02]  /*ade0*/  FMUL.FTZ R9, R15.reuse, R12 ;  /* 0x0000000c0f097220 */ /* 0x040fe40000410000 */
[----:B------:R-:W-:-:S02]  /*adf0*/  FMUL.FTZ R13, R15, R6 ;  /* 0x000000060f0d7220 */ /* 0x000fc40000410000 */
[----:B------:R-:W-:Y:S02]  /*ae00*/  IMAD.U32 R8, R52, 0x10000, RZ ;  /* 0x0001000034087824 */ /* 0x000fe400078e00ff */
[----:B------:R-:W-:Y:S02]  /*ae10*/  IMAD.U32 R10, R40, 0x10000, RZ ;  /* 0x00010000280a7824 */ /* 0x000fe400078e00ff */
[C---:B------:R-:W-:Y:S01]  /*ae20*/  FFMA.FTZ R26, R21.reuse, R6, -R9 ;  /* 0x00000006151a7223 */ /* 0x040fe20000010809 */
[----:B------:R-:W-:Y:S01]  /*ae30*/  SHF.L.U32 R6, R48, 0x10, RZ ;  /* 0x0000001030067819 */ /* 0x000fe200000006ff */
[C---:B------:R-:W-:Y:S02]  /*ae40*/  FMUL.FTZ R11, R20.reuse, R7 ;  /* 0x00000007140b7220 */ /* 0x040fe40000410000 */
[----:B------:R-:W-:Y:S02]  /*ae50*/  FFMA.FTZ R21, R21, R12, R13 ;  /* 0x0000000c15157223 */ /* 0x000fe4000001000d */
[----:B------:R-:W-:-:S02]  /*ae60*/  FMUL.FTZ R9, R20, R8 ;  /* 0x0000000814097220 */ /* 0x000fc40000410000 */
[----:B------:R-:W-:Y:S02]  /*ae70*/  FMUL.FTZ R12, R19, R10 ;  /* 0x0000000a130c7220 */ /* 0x000fe40000410000 */
[----:B------:R-:W-:Y:S01]  /*ae80*/  FFMA.FTZ R20, R22, R8, -R11 ;  /* 0x0000000816147223 */ /* 0x000fe2000001080b */
[----:B------:R-:W-:Y:S01]  /*ae90*/  LOP3.LUT R8, R48, 0xffff0000, RZ, 0xc0, !PT ;  /* 0xffff000030087812 */ /* 0x000fe200078ec0ff */
[----:B------:R-:W-:Y:S01]  /*aea0*/  FFMA.FTZ R18, R22, R7, R9 ;  /* 0x0000000716127223 */ /* 0x000fe20000010009 */
[----:B------:R-:W-:Y:S01]  /*aeb0*/  LOP3.LUT R7, R39, 0xffff0000, RZ, 0xc0, !PT ;  /* 0xffff000027077812 */ /* 0x000fe200078ec0ff */
[-C--:B------:R-:W-:Y:S01]  /*aec0*/  FMUL.FTZ R11, R19, R6.reuse ;  /* 0x00000006130b7220 */ /* 0x080fe20000410000 */
[----:B------:R-:W-:Y:S01]  /*aed0*/  LOP3.LUT R9, R52, 0xffff0000, RZ, 0xc0, !PT ;  /* 0xffff000034097812 */ /* 0x000fe200078ec0ff */
[C---:B------:R-:W-:Y:S01]  /*aee0*/  FFMA.FTZ R17, R25.reuse, R6, -R12 ;  /* 0x0000000619117223 */ /* 0x040fe2000001080c */
[----:B------:R-:W-:Y:S01]  /*aef0*/  LOP3.LUT R6, R40, 0xffff0000, RZ, 0xc0, !PT ;  /* 0xffff000028067812 */ /* 0x000fe200078ec0ff */
[----:B------:R-:W-:-:S02]  /*af00*/  FFMA.FTZ R16, R25, R10, R11 ;  /* 0x0000000a19107223 */ /* 0x000fc4000001000b */
[C---:B------:R-:W-:Y:S02]  /*af10*/  FMUL.FTZ R13, R24.reuse, R7 ;  /* 0x00000007180d7220 */ /* 0x040fe40000410000 */
[C---:B------:R-:W-:Y:S02]  /*af20*/  FMUL.FTZ R11, R23.reuse, R6 ;  /* 0x00000006170b7220 */ /* 0x040fe40000410000 */
[-C--:B------:R-:W-:Y:S02]  /*af30*/  FMUL.FTZ R12, R24, R9.reuse ;  /* 0x00000009180c7220 */ /* 0x080fe40000410000 */
[-C--:B------:R-:W-:Y:S02]  /*af40*/  FMUL.FTZ R10, R23, R8.reuse ;  /* 0x00000008170a7220 */ /* 0x080fe40000410000 */
[C---:B------:R-:W-:Y:S02]  /*af50*/  FFMA.FTZ R13, R28.reuse, R9, -R13 ;  /* 0x000000091c0d7223 */ /* 0x040fe4000001080d */
[----:B------:R-:W-:Y:S01]  /*af60*/  FFMA.FTZ R15, R27, R8, -R11 ;  /* 0x000000081b0f7223 */ /* 0x000fe2000001080b */
[----:B------:R-:W-:Y:S01]  /*af70*/  F2FP.BF16.PACK_AB R8, R21, R29 ;  /* 0x0000001d1508723e */ /* 0x000fe200000010ff */
[----:B------:R-:W-:Y:S01]  /*af80*/  FFMA.FTZ R9, R28, R7, R12 ;  /* 0x000000071c097223 */ /* 0x000fe2000001000c */
[----:B------:R-:W-:Y:S01]  /*af90*/  F2FP.BF16.PACK_AB R12, R26, R30 ;  /* 0x0000001e1a0c723e */ /* 0x000fe200000010ff */
[----:B------:R-:W-:Y:S01]  /*afa0*/  FFMA.FTZ R11, R27, R6, R10 ;  /* 0x000000061b0b7223 */ /* 0x000fe2000001000a */
[----:B------:R-:W-:-:S02]  /*afb0*/  F2FP.BF16.PACK_AB R13, R13, R20 ;  /* 0x000000140d0d723e */ /* 0x000fc400000010ff */
[----:B------:R-:W-:Y:S02]  /*afc0*/  F2FP.BF16.PACK_AB R15, R15, R17 ;  /* 0x000000110f0f723e */ /* 0x000fe400000010ff */
[----:B------:R-:W-:Y:S02]  /*afd0*/  F2FP.BF16.PACK_AB R10, R32, R35 ;  /* 0x00000023200a723e */ /* 0x000fe400000010ff */
[----:B------:R-:W-:Y:S01]  /*afe0*/  F2FP.BF16.PACK_AB R9, R9, R18 ;  /* 0x000000120909723e */ /* 0x000fe200000010ff */
[----:B------:R1:W-:Y:S01]  /*aff0*/  STS.128 [R33+0x6100], R12 ;  /* 0x0061000c21007388 */ /* 0x0003e20000000c00 */
[----:B------:R-:W-:-:S05]  /*b000*/  F2FP.BF16.PACK_AB R11, R11, R16 ;  /* 0x000000100b0b723e */ /* 0x000fca00000010ff */
[----:B------:R1:W-:Y:S02]  /*b010*/  STS.128 [R31+0x6100], R8 ;  /* 0x006100081f007388 */ /* 0x0003e40000000c00 */
.L_x_131:
[----:B------:R-:W-:Y:S05]  /*b020*/  BSYNC B0 ;  /* 0x0000000000007941 */ /* 0x000fea0003800000 */
.L_x_130:
[----:B------:R-:W-:Y:S01]  /*b030*/  IADD3 R6, R66, 0x10, RZ ;  /* 0x0000001042067810 */ /* 0x000fe20007ffe0ff */
[----:B------:R-:W-:Y:S03]  /*b040*/  BSSY B0, `(.L_x_132) ;  /* 0x000006c000007945 */ /* 0x000fe60003800000 */
[----:B------:R-:W-:-:S13]  /*b050*/  ISETP.GE.AND P0, PT, R6, c[0x0][0x27c], PT ;  /* 0x00009f0006007a0c */ /* 0x000fda0003f06270 */
[----:B------:R-:W-:Y:S05]  /*b060*/  @P0 BRA `(.L_x_133) ;  /* 0x0000069000000947 */ /* 0x000fea0003800000 */
[----:B-1----:R-:W-:Y:S01]  /*b070*/  SHF.R.S32.HI R9, RZ, 0x1f, R6 ;  /* 0x0000001fff097819 */ /* 0x002fe20000011406 */
[----:B------:R-:W-:Y:S01]  /*b080*/  IMAD.SHL.U32 R10, R62, 0x40, RZ ;  /* 0x000000403e0a7824 */ /* 0x000fe200078e00ff */
[----:B------:R-:W-:Y:S01]  /*b090*/  LEA.HI R11, R64, R64, RZ, 0x1 ;  /* 0x00000040400b7211 */ /* 0x000fe200078f08ff */
[----:B------:R-:W-:Y:S01]  /*b0a0*/  IMAD.MOV.U32 R12, RZ, RZ, c[0x0][0x27c] ;  /* 0x00009f00ff0c7624 */ /* 0x000fe200078e00ff */
[CC--:B------:R-:W-:Y:S02]  /*b0b0*/  LEA.HI R8, R9.reuse, R6.reuse, RZ, 0x3 ;  /* 0x0000000609087211 */ /* 0x0c0fe400078f18ff */
[----:B------:R-:W-:Y:S02]  /*b0c0*/  LEA.HI R9, R9, R6, RZ, 0x5 ;  /* 0x0000000609097211 */ /* 0x000fe400078f28ff */
[----:B------:R-:W-:Y:S02]  /*b0d0*/  LOP3.LUT R11, R11, 0x7fffffe, RZ, 0xc0, !PT ;  /* 0x07fffffe0b0b7812 */ /* 0x000fe400078ec0ff */
[----:B------:R-:W-:-:S02]  /*b0e0*/  SHF.R.S32.HI R7, RZ, 0x3, R8 ;  /* 0x00000003ff077819 */ /* 0x000fc40000011408 */
[----:B------:R-:W-:Y:S02]  /*b0f0*/  LOP3.LUT R6, R10, 0xc0, RZ, 0xc0, !PT ;  /* 0x000000c00a067812 */ /* 0x000fe400078ec0ff */
[----:B------:R-:W-:Y:S01]  /*b100*/  SHF.L.U32 R10, R9, 0x7, RZ ;  /* 0x00000007090a7819 */ /* 0x000fe200000006ff */
[----:B------:R-:W-:Y:S01]  /*b110*/  IMAD.IADD R9, R64, 0x1, -R11 ;  /* 0x0000000140097824 */ /* 0x000fe200078e0a0b */
[----:B------:R-:W-:Y:S02]  /*b120*/  LEA.HI R7, R12, R7, RZ, 0x1d ;  /* 0x000000070c077211 */ /* 0x000fe400078fe8ff */
[----:B------:R-:W-:Y:S01]  /*b130*/  LOP3.LUT R11, R6, 0x18, R8, 0xf8, !PT ;  /* 0x00000018060b7812 */ /* 0x000fe200078ef808 */
[----:B------:R-:W-:Y:S01]  /*b140*/  IMAD R8, R65, 0x8, R9 ;  /* 0x0000000841087824 */ /* 0x000fe200078e0209 */
[----:B------:R-:W-:Y:S02]  /*b150*/  SHF.R.S32.HI R9, RZ, 0x1f, R7 ;  /* 0x0000001fff097819 */ /* 0x000fe40000011407 */
[----:B------:R-:W-:Y:S01]  /*b160*/  LOP3.LUT R12, R10, 0x7ffff000, RZ, 0xc0, !PT ;  /* 0x7ffff0000a0c7812 */ /* 0x000fe200078ec0ff */
[----:B------:R-:W-:Y:S01]  /*b170*/  IMAD.SHL.U32 R8, R8, 0x20, RZ ;  /* 0x0000002008087824 */ /* 0x000fe200078e00ff */
[----:B------:R-:W-:-:S02]  /*b180*/  SHF.L.U32 R10, R7, 0x3, RZ ;  /* 0x00000003070a7819 */ /* 0x000fc400000006ff */
[----:B------:R-:W-:Y:S02]  /*b190*/  LEA.HI R7, R9, R7, RZ, 0x2 ;  /* 0x0000000709077211 */ /* 0x000fe400078f10ff */
[----:B------:R-:W-:Y:S02]  /*b1a0*/  SHF.R.U32.HI R13, RZ, 0x3, R6 ;  /* 0x00000003ff0d7819 */ /* 0x000fe40000011606 */
[----:B------:R-:W-:Y:S01]  /*b1b0*/  LOP3.LUT R9, R6, 0x18, R10, 0xf8, !PT ;  /* 0x0000001806097812 */ /* 0x000fe200078ef80a */
[----:B------:R-:W-:Y:S01]  /*b1c0*/  IMAD.SHL.U32 R6, R7, 0x400, RZ ;  /* 0x0000040007067824 */ /* 0x000fe200078e00ff */
[-C--:B------:R-:W-:Y:S02]  /*b1d0*/  LOP3.LUT R11, R11, R13.reuse, RZ, 0x3c, !PT ;  /* 0x0000000d0b0b7212 */ /* 0x080fe400078e3cff */
[----:B------:R-:W-:Y:S02]  /*b1e0*/  LOP3.LUT R7, R9, R13, RZ, 0x3c, !PT ;  /* 0x0000000d09077212 */ /* 0x000fe400078e3cff */
[----:B------:R-:W-:-:S02]  /*b1f0*/  LOP3.LUT R6, R6, 0x7ffff000, RZ, 0xc0, !PT ;  /* 0x7ffff00006067812 */ /* 0x000fc400078ec0ff */
[--C-:B------:R-:W-:Y:S02]  /*b200*/  IADD3 R10, R11, R12, R8.reuse ;  /* 0x0000000c0b0a7210 */ /* 0x100fe40007ffe008 */
[----:B------:R-:W-:Y:S02]  /*b210*/  IADD3 R6, R7, R6, R8 ;  /* 0x0000000607067210 */ /* 0x000fe40007ffe008 */
[----:B------:R-:W-:-:S03]  /*b220*/  SHF.L.U32 R32, R10, 0x1, RZ ;  /* 0x000000010a207819 */ /* 0x000fc600000006ff */
[----:B------:R-:W-:Y:S01]  /*b230*/  IMAD.SHL.U32 R30, R6, 0x2, RZ ;  /* 0x00000002061e7824 */ /* 0x000fe200078e00ff */
[----:B------:R-:W-:Y:S01]  /*b240*/  SHF.L.U32 R6, R49, 0x10, RZ ;  /* 0x0000001031067819 */ /* 0x000fe200000006ff */
[----:B------:R-:W1:Y:S04]  /*b250*/  LDS.128 R12, [R32+0x6100] ;  /* 0x00610000200c7984 */ /* 0x000e680000000c00 */
[----:B------:R-:W2:Y:S01]  /*b260*/  LDS.128 R8, [R30+0x6100] ;  /* 0x006100001e087984 */ /* 0x000ea20000000c00 */
[C---:B-1----:R-:W-:Y:S01]  /*b270*/  IMAD.U32 R16, R12.reuse, 0x10000, RZ ;  /* 0x000100000c107824 */ /* 0x042fe200078e00ff */
[----:B------:R-:W-:Y:S01]  /*b280*/  LOP3.LUT R18, R12, 0xffff0000, RZ, 0xc0, !PT ;  /* 0xffff00000c127812 */ /* 0x000fe200078ec0ff */
[----:B------:R-:W-:Y:S01]  /*b290*/  IMAD.U32 R12, R42, 0x10000, RZ ;  /* 0x000100002a0c7824 */ /* 0x000fe200078e00ff */
[C---:B------:R-:W-:Y:S01]  /*b2a0*/  LOP3.LUT R21, R14.reuse, 0xffff0000, RZ, 0xc0, !PT ;  /* 0xffff00000e157812 */ /* 0x040fe200078ec0ff */
[----:B------:R-:W-:Y:S01]  /*b2b0*/  IMAD.U32 R17, R14, 0x10000, RZ ;  /* 0x000100000e117824 */ /* 0x000fe200078e00ff */
[C---:B--2---:R-:W-:Y:S01]  /*b2c0*/  SHF.L.U32 R7, R8.reuse, 0x10, RZ ;  /* 0x0000001008077819 */ /* 0x044fe200000006ff */
[----:B------:R-:W-:Y:S01]  /*b2d0*/  IMAD.U32 R25, R15, 0x10000, RZ ;  /* 0x000100000f197824 */ /* 0x000fe200078e00ff */
[----:B------:R-:W-:Y:S01]  /*b2e0*/  LOP3.LUT R14, R8, 0xffff0000, RZ, 0xc0, !PT ;  /* 0xffff0000080e7812 */ /* 0x000fe200078ec0ff */
[----:B------:R-:W-:Y:S01]  /*b2f0*/  IMAD.U32 R20, R9, 0x10000, RZ ;  /* 0x0001000009147824 */ /* 0x000fe200078e00ff */
[----:B------:R-:W-:Y:S01]  /*b300*/  SHF.L.U32 R22, R13, 0x10, RZ ;  /* 0x000000100d167819 */ /* 0x000fe200000006ff */
[----:B------:R-:W-:Y:S01]  /*b310*/  FMUL.FTZ R8, R7, R12 ;  /* 0x0000000c07087220 */ /* 0x000fe20000410000 */
[----:B------:R-:W-:Y:S01]  /*b320*/  LOP3.LUT R27, R13, 0xffff0000, RZ, 0xc0, !PT ;  /* 0xffff00000d1b7812 */ /* 0x000fe200078ec0ff */
[----:B------:R-:W-:Y:S01]  /*b330*/  IMAD.U32 R13, R10, 0x10000, RZ ;  /* 0x000100000a0d7824 */ /* 0x000fe200078e00ff */
[----:B------:R-:W-:Y:S01]  /*b340*/  LOP3.LUT R26, R15, 0xffff0000, RZ, 0xc0, !PT ;  /* 0xffff00000f1a7812 */ /* 0x000fe200078ec0ff */
[-C--:B------:R-:W-:Y:S01]  /*b350*/  FFMA.FTZ R35, R16, R6.reuse, -R8 ;  /* 0x0000000610237223 */ /* 0x080fe20000010808 */
[----:B------:R-:W-:Y:S01]  /*b360*/  LOP3.LUT R24, R9, 0xffff0000, RZ, 0xc0, !PT ;  /* 0xffff000009187812 */ /* 0x000fe200078ec0ff */
[----:B------:R-:W-:Y:S01]  /*b370*/  IMAD.U32 R19, R11, 0x10000, RZ ;  /* 0x000100000b137824 */ /* 0x000fe200078e00ff */
[----:B------:R-:W-:Y:S01]  /*b380*/  LOP3.LUT R15, R10, 0xffff0000, RZ, 0xc0, !PT ;  /* 0xffff00000a0f7812 */ /* 0x000fe200078ec0ff */
[----:B------:R-:W-:Y:S01]  /*b390*/  FMUL.FTZ R10, R7, R6 ;  /* 0x00000006070a7220 */ /* 0x000fe20000410000 */
[----:B------:R-:W-:Y:S01]  /*b3a0*/  LOP3.LUT R9, R42, 0xffff0000, RZ, 0xc0, !PT ;  /* 0xffff00002a097812 */ /* 0x000fe200078ec0ff */
[----:B------:R-:W-:Y:S01]  /*b3b0*/  IMAD.U32 R6, R45, 0x10000, RZ ;  /* 0x000100002d067824 */ /* 0x000fe200078e00ff */
[----:B------:R-:W-:Y:S01]  /*b3c0*/  SHF.L.U32 R8, R41, 0x10, RZ ;  /* 0x0000001029087819 */ /* 0x000fe200000006ff */
[----:B------:R-:W-:Y:S01]  /*b3d0*/  FFMA.FTZ R34, R16, R12, R10 ;  /* 0x0000000c10227223 */ /* 0x000fe2000001000a */
[----:B------:R-:W-:Y:S01]  /*b3e0*/  LOP3.LUT R23, R11, 0xffff0000, RZ, 0xc0, !PT ;  /* 0xffff00000b177812 */ /* 0x000fe200078ec0ff */
[----:B------:R-:W-:Y:S01]  /*b3f0*/  FMUL.FTZ R11, R14, R9 ;  /* 0x000000090e0b7220 */ /* 0x000fe20000410000 */
[----:B------:R-:W-:Y:S01]  /*b400*/  LOP3.LUT R7, R49, 0xffff0000, RZ, 0xc0, !PT ;  /* 0xffff000031077812 */ /* 0x000fe200078ec0ff */
[----:B------:R-:W-:Y:S01]  /*b410*/  FMUL.FTZ R10, R13, R8 ;  /* 0x000000080d0a7220 */ /* 0x000fe20000410000 */
[----:B------:R-:W-:-:S03]  /*b420*/  LOP3.LUT R12, R41, 0xffff0000, RZ, 0xc0, !PT ;  /* 0xffff0000290c7812 */ /* 0x000fc600078ec0ff */
[-C--:B------:R-:W-:Y:S02]  /*b430*/  FMUL.FTZ R14, R14, R7.reuse ;  /* 0x000000070e0e7220 */ /* 0x080fe40000410000 */
[C---:B------:R-:W-:Y:S02]  /*b440*/  FFMA.FTZ R33, R18.reuse, R7, -R11 ;  /* 0x0000000712217223 */ /* 0x040fe4000001080b */
[-C--:B------:R-:W-:Y:S02]  /*b450*/  FMUL.FTZ R7, R13, R6.reuse ;  /* 0x000000060d077220 */ /* 0x080fe40000410000 */
[----:B------:R-:W-:Y:S01]  /*b460*/  FFMA.FTZ R29, R17, R6, -R10 ;  /* 0x00000006111d7223 */ /* 0x000fe2000001080a */
[----:B------:R-:W-:Y:S01]  /*b470*/  LOP3.LUT R6, R45, 0xffff0000, RZ, 0xc0, !PT ;  /* 0xffff00002d067812 */ /* 0x000fe200078ec0ff */
[----:B------:R-:W-:Y:S02]  /*b480*/  FFMA.FTZ R31, R18, R9, R14 ;  /* 0x00000009121f7223 */ /* 0x000fe4000001000e */
[----:B------:R-:W-:Y:S01]  /*b490*/  FFMA.FTZ R28, R17, R8, R7 ;  /* 0x00000008111c7223 */ /* 0x000fe20000010007 */
[----:B------:R-:W-:Y:S01]  /*b4a0*/  SHF.L.U32 R7, R43, 0x10, RZ ;  /* 0x000000102b077819 */ /* 0x000fe200000006ff */
[----:B------:R-:W-:-:S02]  /*b4b0*/  FMUL.FTZ R9, R15, R12 ;  /* 0x0000000c0f097220 */ /* 0x000fc40000410000 */
[-C--:B------:R-:W-:Y:S02]  /*b4c0*/  FMUL.FTZ R13, R15, R6.reuse ;  /* 0x000000060f0d7220 */ /* 0x080fe40000410000 */
[----:B------:R-:W-:Y:S02]  /*b4d0*/  IMAD.U32 R8, R50, 0x10000, RZ ;  /* 0x0001000032087824 */ /* 0x000fe400078e00ff */
[----:B------:R-:W-:Y:S02]  /*b4e0*/  IMAD.U32 R10, R44, 0x10000, RZ ;  /* 0x000100002c0a7824 */ /* 0x000fe400078e00ff */
[C---:B------:R-:W-:Y:S01]  /*b4f0*/  FFMA.FTZ R14, R21.reuse, R6, -R9 ;  /* 0x00000006150e7223 */ /* 0x040fe20000010809 */
[----:B------:R-:W-:Y:S01]  /*b500*/  SHF.L.U32 R6, R46, 0x10, RZ ;  /* 0x000000102e067819 */ /* 0x000fe200000006ff */
[----:B------:R-:W-:Y:S02]  /*b510*/  FMUL.FTZ R11, R20, R7 ;  /* 0x00000007140b7220 */ /* 0x000fe40000410000 */
[----:B------:R-:W-:Y:S01]  /*b520*/  FFMA.FTZ R21, R21, R12, R13 ;  /* 0x0000000c15157223 */ /* 0x000fe2000001000d */
[----:B------:R-:W-:Y:S01]  /*b530*/  F2FP.BF16.PACK_AB R14, R14, R29 ;  /* 0x0000001d0e0e723e */ /* 0x000fe200000010ff */
        /* <DEDUP_REMOVED lines=15> */
[----:B------:R-:W-:Y:S02]  /*b630*/  FFMA.FTZ R13, R27, R9, -R13 ;  /* 0x000000091b0d7223 */ /* 0x000fe4000001080d */
[C---:B------:R-:W-:Y:S01]  /*b640*/  FFMA.FTZ R15, R26.reuse, R8, -R11 ;  /* 0x000000081a0f7223 */ /* 0x040fe2000001080b */
        /* <DEDUP_REMOVED lines=11> */
.L_x_133:
[----:B------:R-:W-:Y:S05]  /*b700*/  BSYNC B0 ;  /* 0x0000000000007941 */ /* 0x000fea0003800000 */
.L_x_132:
[----:B------:R-:W-:-:S04]  /*b710*/  IADD3 R6, R66, 0x20, RZ ;  /* 0x0000002042067810 */ /* 0x000fc80007ffe0ff */
[----:B------:R-:W-:-:S13]  /*b720*/  ISETP.GE.AND P0, PT, R6, c[0x0][0x27c], PT ;  /* 0x00009f0006007a0c */ /* 0x000fda0003f06270 */
[----:B------:R-:W-:Y:S05]  /*b730*/  @P0 BRA `(.L_x_129) ;  /* 0x0000069000000947 */ /* 0x000fea0003800000 */
[----:B-1----:R-:W-:Y:S01]  /*b740*/  SHF.R.S32.HI R10, RZ, 0x1f, R6 ;  /* 0x0000001fff0a7819 */ /* 0x002fe20000011406 */
[----:B------:R-:W-:Y:S01]  /*b750*/  IMAD.SHL.U32 R11, R62, 0x40, RZ ;  /* 0x000000403e0b7824 */ /* 0x000fe200078e00ff */
[----:B------:R-:W-:Y:S01]  /*b760*/  LEA.HI R9, R64, R64, RZ, 0x1 ;  /* 0x0000004040097211 */ /* 0x000fe200078f08ff */
[----:B------:R-:W-:Y:S01]  /*b770*/  IMAD.MOV.U32 R12, RZ, RZ, c[0x0][0x27c] ;  /* 0x00009f00ff0c7624 */ /* 0x000fe200078e00ff */
[CC--:B------:R-:W-:Y:S02]  /*b780*/  LEA.HI R8, R10.reuse, R6.reuse, RZ, 0x3 ;  /* 0x000000060a087211 */ /* 0x0c0fe400078f18ff */
[----:B------:R-:W-:Y:S02]  /*b790*/  LOP3.LUT R9, R9, 0x7fffffe, RZ, 0xc0, !PT ;  /* 0x07fffffe09097812 */ /* 0x000fe400078ec0ff */
[----:B------:R-:W-:Y:S02]  /*b7a0*/  LEA.HI R10, R10, R6, RZ, 0x5 ;  /* 0x000000060a0a7211 */ /* 0x000fe400078f28ff */
[----:B------:R-:W-:-:S02]  /*b7b0*/  SHF.R.S32.HI R7, RZ, 0x3, R8 ;  /* 0x00000003ff077819 */ /* 0x000fc40000011408 */
[----:B------:R-:W-:Y:S01]  /*b7c0*/  LOP3.LUT R6, R11, 0xc0, RZ, 0xc0, !PT ;  /* 0x000000c00b067812 */ /* 0x000fe200078ec0ff */
[----:B------:R-:W-:Y:S01]  /*b7d0*/  IMAD.SHL.U32 R10, R10, 0x80, RZ ;  /* 0x000000800a0a7824 */ /* 0x000fe200078e00ff */
[----:B------:R-:W-:Y:S02]  /*b7e0*/  IADD3 R9, R64, -R9, RZ ;  /* 0x8000000940097210 */ /* 0x000fe40007ffe0ff */
[----:B------:R-:W-:Y:S02]  /*b7f0*/  LEA.HI R7, R12, R7, RZ, 0x1d ;  /* 0x000000070c077211 */ /* 0x000fe400078fe8ff */
[----:B------:R-:W-:Y:S01]  /*b800*/  LOP3.LUT R11, R6, 0x18, R8, 0xf8, !PT ;  /* 0x00000018060b7812 */ /* 0x000fe200078ef808 */
[----:B------:R-:W-:Y:S01]  /*b810*/  IMAD R8, R65, 0x8, R9 ;  /* 0x0000000841087824 */ /* 0x000fe200078e0209 */
[----:B------:R-:W-:Y:S02]  /*b820*/  SHF.R.U32.HI R13, RZ, 0x3, R6 ;  /* 0x00000003ff0d7819 */ /* 0x000fe40000011606 */
[----:B------:R-:W-:-:S02]  /*b830*/  LOP3.LUT R12, R10, 0x7ffff000, RZ, 0xc0, !PT ;  /* 0x7ffff0000a0c7812 */ /* 0x000fc400078ec0ff */
[----:B------:R-:W-:Y:S02]  /*b840*/  SHF.R.S32.HI R9, RZ, 0x1f, R7 ;  /* 0x0000001fff097819 */ /* 0x000fe40000011407 */
[----:B------:R-:W-:Y:S02]  /*b850*/  LOP3.LUT R10, R11, R13, RZ, 0x3c, !PT ;  /* 0x0000000d0b0a7212 */ /* 0x000fe400078e3cff */
[----:B------:R-:W-:Y:S01]  /*b860*/  SHF.L.U32 R11, R8, 0x5, RZ ;  /* 0x00000005080b7819 */ /* 0x000fe200000006ff */
[----:B------:R-:W-:Y:S01]  /*b870*/  IMAD.SHL.U32 R8, R7, 0x8, RZ ;  /* 0x0000000807087824 */ /* 0x000fe200078e00ff */
[----:B------:R-:W-:Y:S02]  /*b880*/  LEA.HI R7, R9, R7, RZ, 0x2 ;  /* 0x0000000709077211 */ /* 0x000fe400078f10ff */
[----:B------:R-:W-:Y:S02]  /*b890*/  IADD3 R9, R10, R12, R11 ;  /* 0x0000000c0a097210 */ /* 0x000fe40007ffe00b */
[----:B------:R-:W-:Y:S01]  /*b8a0*/  LOP3.LUT R8, R6, 0x18, R8, 0xf8, !PT ;  /* 0x0000001806087812 */ /* 0x000fe200078ef808 */
[----:B------:R-:W-:Y:S01]  /*b8b0*/  IMAD.SHL.U32 R6, R7, 0x400, RZ ;  /* 0x0000040007067824 */ /* 0x000fe200078e00ff */
[----:B------:R-:W-:Y:S01]  /*b8c0*/  SHF.L.U32 R34, R9, 0x1, RZ ;  /* 0x0000000109227819 */ /* 0x000fe200000006ff */
[----:B------:R-:W-:Y:S01]  /*b8d0*/  IMAD.U32 R7, R55, 0x10000, RZ ;  /* 0x0001000037077824 */ /* 0x000fe200078e00ff */
[----:B------:R-:W-:-:S02]  /*b8e0*/  LOP3.LUT R8, R8, R13, RZ, 0x3c, !PT ;  /* 0x0000000d08087212 */ /* 0x000fc400078e3cff */
[----:B------:R-:W-:Y:S01]  /*b8f0*/  LOP3.LUT R6, R6, 0x7ffff000, RZ, 0xc0, !PT ;  /* 0x7ffff00006067812 */ /* 0x000fe200078ec0ff */
[----:B------:R-:W1:Y:S03]  /*b900*/  LDS.128 R12, [R34+0x6100] ;  /* 0x00610000220c7984 */ /* 0x000e660000000c00 */
[----:B------:R-:W-:-:S05]  /*b910*/  IADD3 R6, R8, R6, R11 ;  /* 0x0000000608067210 */ /* 0x000fca0007ffe00b */
[----:B------:R-:W-:Y:S01]  /*b920*/  IMAD.SHL.U32 R31, R6, 0x2, RZ ;  /* 0x00000002061f7824 */ /* 0x000fe200078e00ff */
[----:B------:R-:W-:-:S04]  /*b930*/  LOP3.LUT R6, R47, 0xffff0000, RZ, 0xc0, !PT ;  /* 0xffff00002f067812 */ /* 0x000fc800078ec0ff */
[----:B------:R-:W2:Y:S01]  /*b940*/  LDS.128 R8, [R31+0x6100] ;  /* 0x006100001f087984 */ /* 0x000ea20000000c00 */
[C---:B-1----:R-:W-:Y:S01]  /*b950*/  SHF.L.U32 R22, R13.reuse, 0x10, RZ ;  /* 0x000000100d167819 */ /* 0x042fe200000006ff */
[----:B------:R-:W-:Y:S01]  /*b960*/  IMAD.U32 R18, R12, 0x10000, RZ ;  /* 0x000100000c127824 */ /* 0x000fe200078e00ff */
[----:B------:R-:W-:Y:S01]  /*b970*/  LOP3.LUT R28, R13, 0xffff0000, RZ, 0xc0, !PT ;  /* 0xffff00000d1c7812 */ /* 0x000fe200078ec0ff */
[----:B------:R-:W-:Y:S01]  /*b980*/  IMAD.U32 R16, R14, 0x10000, RZ ;  /* 0x000100000e107824 */ /* 0x000fe200078e00ff */
[----:B------:R-:W-:Y:S01]  /*b990*/  LOP3.LUT R21, R12, 0xffff0000, RZ, 0xc0, !PT ;  /* 0xffff00000c157812 */ /* 0x000fe200078ec0ff */
[----:B------:R-:W-:Y:S01]  /*b9a0*/  IMAD.U32 R25, R15, 0x10000, RZ ;  /* 0x000100000f197824 */ /* 0x000fe200078e00ff */
[----:B------:R-:W-:Y:S02]  /*b9b0*/  SHF.L.U32 R13, R47, 0x10, RZ ;  /* 0x000000102f0d7819 */ /* 0x000fe400000006ff */
[----:B------:R-:W-:Y:S02]  /*b9c0*/  LOP3.LUT R17, R14, 0xffff0000, RZ, 0xc0, !PT ;  /* 0xffff00000e117812 */ /* 0x000fe400078ec0ff */
[----:B------:R-:W-:Y:S01]  /*b9d0*/  LOP3.LUT R27, R15, 0xffff0000, RZ, 0xc0, !PT ;  /* 0xffff00000f1b7812 */ /* 0x000fe200078ec0ff */
[----:B--2---:R-:W-:Y:S01]  /*b9e0*/  IMAD.U32 R12, R10, 0x10000, RZ ;  /* 0x000100000a0c7824 */ /* 0x004fe200078e00ff */
[C---:B------:R-:W-:Y:S01]  /*b9f0*/  LOP3.LUT R15, R8.reuse, 0xffff0000, RZ, 0xc0, !PT ;  /* 0xffff0000080f7812 */ /* 0x040fe200078ec0ff */
[----:B------:R-:W-:Y:S01]  /*ba00*/  IMAD.U32 R14, R8, 0x10000, RZ ;  /* 0x00010000080e7824 */ /* 0x000fe200078e00ff */
[----:B------:R-:W-:Y:S01]  /*ba10*/  LOP3.LUT R10, R10, 0xffff0000, RZ, 0xc0, !PT ;  /* 0xffff00000a0a7812 */ /* 0x000fe200078ec0ff */
[C---:B------:R-:W-:Y:S01]  /*ba20*/  FMUL.FTZ R8, R12.reuse, R13 ;  /* 0x0000000d0c087220 */ /* 0x040fe20000410000 */
[C---:B------:R-:W-:Y:S01]  /*ba30*/  SHF.L.U32 R20, R9.reuse, 0x10, RZ ;  /* 0x0000001009147819 */ /* 0x040fe200000006ff */
[-C--:B------:R-:W-:Y:S01]  /*ba40*/  FMUL.FTZ R12, R12, R7.reuse ;  /* 0x000000070c0c7220 */ /* 0x080fe20000410000 */
[----:B------:R-:W-:Y:S01]  /*ba50*/  LOP3.LUT R24, R9, 0xffff0000, RZ, 0xc0, !PT ;  /* 0xffff000009187812 */ /* 0x000fe200078ec0ff */
[----:B------:R-:W-:Y:S01]  /*ba60*/  FFMA.FTZ R36, R16, R7, -R8 ;  /* 0x0000000710247223 */ /* 0x000fe20000010808 */
[----:B------:R-:W-:Y:S01]  /*ba70*/  LOP3.LUT R7, R55, 0xffff0000, RZ, 0xc0, !PT ;  /* 0xffff000037077812 */ /* 0x000fe200078ec0ff */
[C---:B------:R-:W-:Y:S01]  /*ba80*/  IMAD.U32 R19, R11.reuse, 0x10000, RZ ;  /* 0x000100000b137824 */ /* 0x040fe200078e00ff */
[----:B------:R-:W-:Y:S01]  /*ba90*/  LOP3.LUT R23, R11, 0xffff0000, RZ, 0xc0, !PT ;  /* 0xffff00000b177812 */ /* 0x000fe200078ec0ff */
[----:B------:R-:W-:Y:S01]  /*baa0*/  FMUL.FTZ R11, R10, R6 ;  /* 0x000000060a0b7220 */ /* 0x000fe20000410000 */
[----:B------:R-:W-:Y:S01]  /*bab0*/  SHF.L.U32 R9, R54, 0x10, RZ ;  /* 0x0000001036097819 */ /* 0x000fe200000006ff */
[----:B------:R-:W-:-:S02]  /*bac0*/  IMAD.U32 R8, R58, 0x10000, RZ ;  /* 0x000100003a087824 */ /* 0x000fc400078e00ff */
[----:B------:R-:W-:Y:S02]  /*bad0*/  FMUL.FTZ R10, R10, R7 ;  /* 0x000000070a0a7220 */ /* 0x000fe40000410000 */
[----:B------:R-:W-:Y:S01]  /*bae0*/  FFMA.FTZ R35, R16, R13, R12 ;  /* 0x0000000d10237223 */ /* 0x000fe2000001000c */
[----:B------:R-:W-:Y:S01]  /*baf0*/  LOP3.LUT R12, R54, 0xffff0000, RZ, 0xc0, !PT ;  /* 0xffff0000360c7812 */ /* 0x000fe200078ec0ff */
[----:B------:R-:W-:Y:S02]  /*bb00*/  FFMA.FTZ R33, R17, R7, -R11 ;  /* 0x0000000711217223 */ /* 0x000fe4000001080b */
[CC--:B------:R-:W-:Y:S02]  /*bb10*/  FMUL.FTZ R7, R14.reuse, R9.reuse ;  /* 0x000000090e077220 */ /* 0x0c0fe40000410000 */
[----:B------:R-:W-:Y:S01]  /*bb20*/  FMUL.FTZ R11, R14, R8 ;  /* 0x000000080e0b7220 */ /* 0x000fe20000410000 */
[----:B------:R-:W-:Y:S01]  /*bb30*/  F2FP.BF16.PACK_AB R14, R33, R36 ;  /* 0x00000024210e723e */ /* 0x000fe200000010ff */
[----:B------:R-:W-:Y:S01]  /*bb40*/  FFMA.FTZ R32, R17, R6, R10 ;  /* 0x0000000611207223 */ /* 0x000fe2000001000a */
[----:B------:R-:W-:Y:S01]  /*bb50*/  LOP3.LUT R6, R58, 0xffff0000, RZ, 0xc0, !PT ;  /* 0xffff00003a067812 */ /* 0x000fe200078ec0ff */
[C---:B------:R-:W-:Y:S01]  /*bb60*/  FFMA.FTZ R30, R18.reuse, R8, -R7 ;  /* 0x00000008121e7223 */ /* 0x040fe20000010807 */
[----:B------:R-:W-:Y:S01]  /*bb70*/  SHF.L.U32 R7, R57, 0x10, RZ ;  /* 0x0000001039077819 */ /* 0x000fe200000006ff */
[----:B------:R-:W-:-:S02]  /*bb80*/  FFMA.FTZ R29, R18, R9, R11 ;  /* 0x00000009121d7223 */ /* 0x000fc4000001000b */
[C---:B------:R-:W-:Y:S02]  /*bb90*/  FMUL.FTZ R9, R15.reuse, R12 ;  /* 0x0000000c0f097220 */ /* 0x040fe40000410000 */
[-C--:B------:R-:W-:Y:S02]  /*bba0*/  FMUL.FTZ R13, R15, R6.reuse ;  /* 0x000000060f0d7220 */ /* 0x080fe40000410000 */
[----:B------:R-:W-:Y:S02]  /*bbb0*/  IMAD.U32 R8, R63, 0x10000, RZ ;  /* 0x000100003f087824 */ /* 0x000fe400078e00ff */
[----:B------:R-:W-:Y:S02]  /*bbc0*/  IMAD.U32 R10, R60, 0x10000, RZ ;  /* 0x000100003c0a7824 */ /* 0x000fe400078e00ff */
[----:B------:R-:W-:Y:S01]  /*bbd0*/  FFMA.FTZ R26, R21, R6, -R9 ;  /* 0x00000006151a7223 */ /* 0x000fe20000010809 */
[----:B------:R-:W-:Y:S01]  /*bbe0*/  SHF.L.U32 R6, R61, 0x10, RZ ;  /* 0x000000103d067819 */ /* 0x000fe200000006ff */
[----:B------:R-:W-:-:S02]  /*bbf0*/  FMUL.FTZ R11, R20, R7 ;  /* 0x00000007140b7220 */ /* 0x000fc40000410000 */
[----:B------:R-:W-:Y:S02]  /*bc00*/  FFMA.FTZ R21, R21, R12, R13 ;  /* 0x0000000c15157223 */ /* 0x000fe4000001000d */
[----:B------:R-:W-:Y:S02]  /*bc10*/  FMUL.FTZ R9, R20, R8 ;  /* 0x0000000814097220 */ /* 0x000fe40000410000 */
[----:B------:R-:W-:Y:S02]  /*bc20*/  FMUL.FTZ R12, R19, R10 ;  /* 0x0000000a130c7220 */ /* 0x000fe40000410000 */
[C---:B------:R-:W-:Y:S01]  /*bc30*/  FFMA.FTZ R20, R22.reuse, R8, -R11 ;  /* 0x0000000816147223 */ /* 0x040fe2000001080b */
        /* <DEDUP_REMOVED lines=25> */
.L_x_129:
[----:B------:R-:W-:Y:S05]  /*bdd0*/  BSYNC B1 ;  /* 0x0000000000017941 */ /* 0x000fea0003800000 */
.L_x_128:
[----:B------:R-:W-:-:S04]  /*bde0*/  IADD3 R17, R64, 0x40, RZ ;  /* 0x0000004040117810 */ /* 0x000fc80007ffe0ff */
[----:B------:R-:W-:-:S13]  /*bdf0*/  ISETP.GE.AND P0, PT, R17, R51, PT ;  /* 0x000000331100720c */ /* 0x000fda0003f06270 */
[----:B------:R-:W-:Y:S05]  /*be00*/  @P0 BRA `(.L_x_115) ;  /* 0x000014a000000947 */ /* 0x000fea0003800000 */
[----:B------:R-:W-:Y:S01]  /*be10*/  ISETP.GE.AND P0, PT, R66, c[0x0][0x27c], PT ;  /* 0x00009f0042007a0c */ /* 0x000fe20003f06270 */
[----:B------:R-:W-:-:S12]  /*be20*/  BSSY B0, `(.L_x_134) ;  /* 0x0000068000007945 */ /* 0x000fd80003800000 */
[----:B------:R-:W-:Y:S05]  /*be30*/  @P0 BRA `(.L_x_135) ;  /* 0x0000066000000947 */ /* 0x000fea0003800000 */
[----:B-1----:R-:W-:Y:S01]  /*be40*/  IMAD.MOV.U32 R10, RZ, RZ, c[0x0][0x27c] ;  /* 0x00009f00ff0a7624 */ /* 0x002fe200078e00ff */
[----:B------:R-:W-:Y:S02]  /*be50*/  SHF.R.S32.HI R6, RZ, 0x1f, R17 ;  /* 0x0000001fff067819 */ /* 0x000fe40000011411 */
[----:B------:R-:W-:Y:S02]  /*be60*/  LEA.HI R9, R17, R17, RZ, 0x1 ;  /* 0x0000001111097211 */ /* 0x000fe400078f08ff */
[----:B------:R-:W-:Y:S02]  /*be70*/  LEA.HI R10, R10, R59, RZ, 0x1d ;  /* 0x0000003b0a0a7211 */ /* 0x000fe400078fe8ff */
[----:B------:R-:W-:Y:S01]  /*be80*/  LEA.HI R6, R6, R17, RZ, 0x3 ;  /* 0x0000001106067211 */ /* 0x000fe200078f18ff */
[C---:B------:R-:W-:Y:S01]  /*be90*/  IMAD.SHL.U32 R8, R9.reuse, 0x20, RZ ;  /* 0x0000002009087824 */ /* 0x040fe200078e00ff */
[----:B------:R-:W-:Y:S02]  /*bea0*/  LOP3.LUT R9, R9, 0x7fffffe, RZ, 0xc0, !PT ;  /* 0x07fffffe09097812 */ /* 0x000fe400078ec0ff */
[----:B------:R-:W-:-:S02]  /*beb0*/  SHF.R.S32.HI R11, RZ, 0x1f, R10 ;  /* 0x0000001fff0b7819 */ /* 0x000fc4000001140a */
[----:B------:R-:W-:Y:S02]  /*bec0*/  SHF.L.U32 R7, R6, 0x5, RZ ;  /* 0x0000000506077819 */ /* 0x000fe400000006ff */
[----:B------:R-:W-:Y:S01]  /*bed0*/  LOP3.LUT R6, R8, 0xc0, RZ, 0xc0, !PT ;  /* 0x000000c008067812 */ /* 0x000fe200078ec0ff */
[----:B------:R-:W-:Y:S01]  /*bee0*/  IMAD.IADD R8, R17, 0x1, -R9 ;  /* 0x0000000111087824 */ /* 0x000fe200078e0a09 */
[----:B------:R-:W-:Y:S01]  /*bef0*/  LEA.HI R11, R11, R10, RZ, 0x2 ;  /* 0x0000000a0b0b7211 */ /* 0x000fe200078f10ff */
[----:B------:R-:W-:Y:S01]  /*bf00*/  IMAD.SHL.U32 R10, R10, 0x8, RZ ;  /* 0x000000080a0a7824 */ /* 0x000fe200078e00ff */
[----:B------:R-:W-:Y:S02]  /*bf10*/  LOP3.LUT R7, R7, 0xffffff00, RZ, 0xc0, !PT ;  /* 0xffffff0007077812 */ /* 0x000fe400078ec0ff */
[----:B------:R-:W-:Y:S02]  /*bf20*/  LOP3.LUT R9, R6, 0x18, R66, 0xf8, !PT ;  /* 0x0000001806097812 */ /* 0x000fe400078ef842 */
[----:B------:R-:W-:-:S02]  /*bf30*/  SHF.R.U32.HI R12, RZ, 0x3, R6 ;  /* 0x00000003ff0c7819 */ /* 0x000fc40000011606 */
[----:B------:R-:W-:Y:S02]  /*bf40*/  LEA R7, R8, R7, 0x5 ;  /* 0x0000000708077211 */ /* 0x000fe400078e28ff */
[----:B------:R-:W-:Y:S01]  /*bf50*/  LOP3.LUT R8, R6, 0x18, R10, 0xf8, !PT ;  /* 0x0000001806087812 */ /* 0x000fe200078ef80a */
[----:B------:R-:W-:Y:S01]  /*bf60*/  IMAD.SHL.U32 R6, R11, 0x400, RZ ;  /* 0x000004000b067824 */ /* 0x000fe200078e00ff */
[-C--:B------:R-:W-:Y:S02]  /*bf70*/  LOP3.LUT R9, R9, R12.reuse, RZ, 0x3c, !PT ;  /* 0x0000000c09097212 */ /* 0x080fe400078e3cff */
[----:B------:R-:W-:Y:S02]  /*bf80*/  LOP3.LUT R8, R8, R12, RZ, 0x3c, !PT ;  /* 0x0000000c08087212 */ /* 0x000fe400078e3cff */
[----:B------:R-:W-:Y:S01]  /*bf90*/  LOP3.LUT R6, R6, 0x7ffff000, RZ, 0xc0, !PT ;  /* 0x7ffff00006067812 */ /* 0x000fe200078ec0ff */
[----:B------:R-:W-:-:S03]  /*bfa0*/  IMAD.IADD R9, R7, 0x1, R9 ;  /* 0x0000000107097824 */ /* 0x000fc600078e0209 */
[----:B------:R-:W-:Y:S01]  /*bfb0*/  IADD3 R6, R8, R6, R7 ;  /* 0x0000000608067210 */ /* 0x000fe20007ffe007 */
[----:B------:R-:W-:Y:S01]  /*bfc0*/  IMAD.U32 R7, R53, 0x10000, RZ ;  /* 0x0001000035077824 */ /* 0x000fe200078e00ff */
[----:B------:R-:W-:-:S03]  /*bfd0*/  SHF.L.U32 R34, R9, 0x1, RZ ;  /* 0x0000000109227819 */ /* 0x000fc600000006ff */
[----:B------:R-:W-:Y:S01]  /*bfe0*/  IMAD.SHL.U32 R32, R6, 0x2, RZ ;  /* 0x0000000206207824 */ /* 0x000fe200078e00ff */
[----:B------:R-:W-:Y:S01]  /*bff0*/  LOP3.LUT R6, R37, 0xffff0000, RZ, 0xc0, !PT ;  /* 0xffff000025067812 */ /* 0x000fe200078ec0ff */
[----:B------:R-:W1:Y:S04]  /*c000*/  LDS.128 R12, [R34+0x6100] ;  /* 0x00610000220c7984 */ /* 0x000e680000000c00 */
[----:B------:R-:W2:Y:S01]  /*c010*/  LDS.128 R8, [R32+0x6100] ;  /* 0x0061000020087984 */ /* 0x000ea20000000c00 */
[C---:B-1----:R-:W-:Y:S01]  /*c020*/  SHF.L.U32 R23, R13.reuse, 0x10, RZ ;  /* 0x000000100d177819 */ /* 0x042fe200000006ff */
[----:B------:R-:W-:Y:S01]  /*c030*/  IMAD.U32 R19, R12, 0x10000, RZ ;  /* 0x000100000c137824 */ /* 0x000fe200078e00ff */
[----:B------:R-:W-:Y:S01]  /*c040*/  LOP3.LUT R28, R13, 0xffff0000, RZ, 0xc0, !PT ;  /* 0xffff00000d1c7812 */ /* 0x000fe200078ec0ff */
[----:B------:R-:W-:Y:S01]  /*c050*/  IMAD.U32 R16, R14, 0x10000, RZ ;  /* 0x000100000e107824 */ /* 0x000fe200078e00ff */
[----:B------:R-:W-:Y:S01]  /*c060*/  LOP3.LUT R22, R12, 0xffff0000, RZ, 0xc0, !PT ;  /* 0xffff00000c167812 */ /* 0x000fe200078ec0ff */
[----:B--2---:R-:W-:Y:S01]  /*c070*/  IMAD.U32 R12, R10, 0x10000, RZ ;  /* 0x000100000a0c7824 */ /* 0x004fe200078e00ff */
[----:B------:R-:W-:Y:S01]  /*c080*/  SHF.L.U32 R13, R37, 0x10, RZ ;  /* 0x00000010250d7819 */ /* 0x000fe200000006ff */
[C---:B------:R-:W-:Y:S01]  /*c090*/  IMAD.U32 R26, R15.reuse, 0x10000, RZ ;  /* 0x000100000f1a7824 */ /* 0x040fe200078e00ff */
[----:B------:R-:W-:Y:S01]  /*c0a0*/  LOP3.LUT R18, R14, 0xffff0000, RZ, 0xc0, !PT ;  /* 0xffff00000e127812 */ /* 0x000fe200078ec0ff */
[----:B------:R-:W-:Y:S01]  /*c0b0*/  IMAD.U32 R14, R8, 0x10000, RZ ;  /* 0x00010000080e7824 */ /* 0x000fe200078e00ff */
[----:B------:R-:W-:-:S02]  /*c0c0*/  LOP3.LUT R27, R15, 0xffff0000, RZ, 0xc0, !PT ;  /* 0xffff00000f1b7812 */ /* 0x000fc400078ec0ff */
[----:B------:R-:W-:Y:S01]  /*c0d0*/  LOP3.LUT R15, R8, 0xffff0000, RZ, 0xc0, !PT ;  /* 0xffff0000080f7812 */ /* 0x000fe200078ec0ff */
[-C--:B------:R-:W-:Y:S01]  /*c0e0*/  FMUL.FTZ R8, R13, R12.reuse ;  /* 0x0000000c0d087220 */ /* 0x080fe20000410000 */
[----:B------:R-:W-:Y:S01]  /*c0f0*/  LOP3.LUT R10, R10, 0xffff0000, RZ, 0xc0, !PT ;  /* 0xffff00000a0a7812 */ /* 0x000fe200078ec0ff */
[----:B------:R-:W-:Y:S01]  /*c100*/  FMUL.FTZ R12, R7, R12 ;  /* 0x0000000c070c7220 */ /* 0x000fe20000410000 */
[----:B------:R-:W-:Y:S01]  /*c110*/  SHF.L.U32 R20, R11, 0x10, RZ ;  /* 0x000000100b147819 */ /* 0x000fe200000006ff */
[-C--:B------:R-:W-:Y:S01]  /*c120*/  FFMA.FTZ R37, R7, R16.reuse, -R8 ;  /* 0x0000001007257223 */ /* 0x080fe20000010808 */
[----:B------:R-:W-:Y:S01]  /*c130*/  LOP3.LUT R7, R53, 0xffff0000, RZ, 0xc0, !PT ;  /* 0xffff000035077812 */ /* 0x000fe200078ec0ff */
[----:B------:R-:W-:Y:S01]  /*c140*/  FFMA.FTZ R36, R13, R16, R12 ;  /* 0x000000100d247223 */ /* 0x000fe2000001000c */
[----:B------:R-:W-:Y:S01]  /*c150*/  LOP3.LUT R24, R11, 0xffff0000, RZ, 0xc0, !PT ;  /* 0xffff00000b187812 */ /* 0x000fe200078ec0ff */
[-C--:B------:R-:W-:Y:S01]  /*c160*/  FMUL.FTZ R11, R6, R10.reuse ;  /* 0x0000000a060b7220 */ /* 0x080fe20000410000 */
[----:B------:R-:W-:Y:S01]  /*c170*/  SHF.L.U32 R21, R9, 0x10, RZ ;  /* 0x0000001009157819 */ /* 0x000fe200000006ff */
[----:B------:R-:W-:Y:S01]  /*c180*/  FMUL.FTZ R10, R7, R10 ;  /* 0x0000000a070a7220 */ /* 0x000fe20000410000 */
        /* <DEDUP_REMOVED lines=10> */
[-C--:B------:R-:W-:Y:S01]  /*c230*/  FFMA.FTZ R31, R8, R19.reuse, -R7 ;  /* 0x00000013081f7223 */ /* 0x080fe20000010807 */
[----:B------:R-:W-:Y:S01]  /*c240*/  SHF.L.U32 R7, R39, 0x10, RZ ;  /* 0x0000001027077819 */ /* 0x000fe200000006ff */
[----:B------:R-:W-:Y:S02]  /*c250*/  FFMA.FTZ R30, R9, R19, R11 ;  /* 0x00000013091e7223 */ /* 0x000fe4000001000b */
[-C--:B------:R-:W-:Y:S02]  /*c260*/  FMUL.FTZ R9, R12, R15.reuse ;  /* 0x0000000f0c097220 */ /* 0x080fe40000410000 */
[----:B------:R-:W-:-:S02]  /*c270*/  FMUL.FTZ R13, R6, R15 ;  /* 0x0000000f060d7220 */ /* 0x000fc40000410000 */
[----:B------:R-:W-:Y:S02]  /*c280*/  IMAD.U32 R8, R52, 0x10000, RZ ;  /* 0x0001000034087824 */ /* 0x000fe400078e00ff */
[----:B------:R-:W-:Y:S02]  /*c290*/  IMAD.U32 R10, R40, 0x10000, RZ ;  /* 0x00010000280a7824 */ /* 0x000fe400078e00ff */
[-C--:B------:R-:W-:Y:S01]  /*c2a0*/  FFMA.FTZ R29, R6, R22.reuse, -R9 ;  /* 0x00000016061d7223 */ /* 0x080fe20000010809 */
[----:B------:R-:W-:Y:S01]  /*c2b0*/  SHF.L.U32 R6, R48, 0x10, RZ ;  /* 0x0000001030067819 */ /* 0x000fe200000006ff */
[-C--:B------:R-:W-:Y:S02]  /*c2c0*/  FMUL.FTZ R11, R7, R21.reuse ;  /* 0x00000015070b7220 */ /* 0x080fe40000410000 */
[----:B------:R-:W-:Y:S02]  /*c2d0*/  FFMA.FTZ R22, R12, R22, R13 ;  /* 0x000000160c167223 */ /* 0x000fe4000001000d */
[----:B------:R-:W-:-:S02]  /*c2e0*/  FMUL.FTZ R9, R8, R21 ;  /* 0x0000001508097220 */ /* 0x000fc40000410000 */
[-C--:B------:R-:W-:Y:S02]  /*c2f0*/  FMUL.FTZ R12, R10, R20.reuse ;  /* 0x000000140a0c7220 */ /* 0x080fe40000410000 */
[-C--:B------:R-:W-:Y:S01]  /*c300*/  FFMA.FTZ R21, R8, R23.reuse, -R11 ;  /* 0x0000001708157223 */ /* 0x080fe2000001080b */
[----:B------:R-:W-:Y:S01]  /*c310*/  LOP3.LUT R8, R48, 0xffff0000, RZ, 0xc0, !PT ;  /* 0xffff000030087812 */ /* 0x000fe200078ec0ff */
[----:B------:R-:W-:Y:S01]  /*c320*/  FFMA.FTZ R19, R7, R23, R9 ;  /* 0x0000001707137223 */ /* 0x000fe20000010009 */
[----:B------:R-:W-:Y:S01]  /*c330*/  LOP3.LUT R7, R39, 0xffff0000, RZ, 0xc0, !PT ;  /* 0xffff000027077812 */ /* 0x000fe200078ec0ff */
[----:B------:R-:W-:Y:S01]  /*c340*/  FMUL.FTZ R11, R6, R20 ;  /* 0x00000014060b7220 */ /* 0x000fe20000410000 */
[----:B------:R-:W-:Y:S01]  /*c350*/  LOP3.LUT R9, R52, 0xffff0000, RZ, 0xc0, !PT ;  /* 0xffff000034097812 */ /* 0x000fe200078ec0ff */
[-C--:B------:R-:W-:Y:S01]  /*c360*/  FFMA.FTZ R18, R6, R26.reuse, -R12 ;  /* 0x0000001a06127223 */ /* 0x080fe2000001080c */
[----:B------:R-:W-:Y:S01]  /*c370*/  LOP3.LUT R6, R40, 0xffff0000, RZ, 0xc0, !PT ;  /* 0xffff000028067812 */ /* 0x000fe200078ec0ff */
[----:B------:R-:W-:-:S02]  /*c380*/  FFMA.FTZ R16, R10, R26, R11 ;  /* 0x0000001a0a107223 */ /* 0x000fc4000001000b */
[-C--:B------:R-:W-:Y:S02]  /*c390*/  FMUL.FTZ R13, R7, R25.reuse ;  /* 0x00000019070d7220 */ /* 0x080fe40000410000 */
[-C--:B------:R-:W-:Y:S02]  /*c3a0*/  FMUL.FTZ R11, R6, R24.reuse ;  /* 0x00000018060b7220 */ /* 0x080fe40000410000 */
[C---:B------:R-:W-:Y:S02]  /*c3b0*/  FMUL.FTZ R12, R9.reuse, R25 ;  /* 0x00000019090c7220 */ /* 0x040fe40000410000 */
[C---:B------:R-:W-:Y:S02]  /*c3c0*/  FMUL.FTZ R10, R8.reuse, R24 ;  /* 0x00000018080a7220 */ /* 0x040fe40000410000 */
[----:B------:R-:W-:Y:S02]  /*c3d0*/  FFMA.FTZ R13, R9, R28, -R13 ;  /* 0x0000001c090d7223 */ /* 0x000fe4000001080d */
        /* <DEDUP_REMOVED lines=12> */
.L_x_135:
[----:B------:R-:W-:Y:S05]  /*c4a0*/  BSYNC B0 ;  /* 0x0000000000007941 */ /* 0x000fea0003800000 */
.L_x_134:
[----:B------:R-:W-:Y:S01]  /*c4b0*/  IADD3 R6, R66, 0x10, RZ ;  /* 0x0000001042067810 */ /* 0x000fe20007ffe0ff */
[----:B------:R-:W-:Y:S03]  /*c4c0*/  BSSY B0, `(.L_x_136) ;  /* 0x000006f000007945 */ /* 0x000fe60003800000 */
[----:B------:R-:W-:-:S13]  /*c4d0*/  ISETP.GE.AND P0, PT, R6, c[0x0][0x27c], PT ;  /* 0x00009f0006007a0c */ /* 0x000fda0003f06270 */
[----:B------:R-:W-:Y:S05]  /*c4e0*/  @P0 BRA `(.L_x_137) ;  /* 0x000006c000000947 */ /* 0x000fea0003800000 */
[----:B------:R-:W-:Y:S01]  /*c4f0*/  SHF.R.S32.HI R7, RZ, 0x1f, R6 ;  /* 0x0000001fff077819 */ /* 0x000fe20000011406 */
[----:B-1----:R-:W-:Y:S01]  /*c500*/  IMAD.MOV.U32 R13, RZ, RZ, c[0x0][0x27c] ;  /* 0x00009f00ff0d7624 */ /* 0x002fe200078e00ff */
[----:B------:R-:W-:Y:S02]  /*c510*/  SHF.R.S32.HI R9, RZ, 0x1f, R17 ;  /* 0x0000001fff097819 */ /* 0x000fe40000011411 */
[CC--:B------:R-:W-:Y:S02]  /*c520*/  LEA.HI R8, R7.reuse, R6.reuse, RZ, 0x3 ;  /* 0x0000000607087211 */ /* 0x0c0fe400078f18ff */
[----:B------:R-:W-:Y:S02]  /*c530*/  LEA.HI R12, R7, R6, RZ, 0x5 ;  /* 0x00000006070c7211 */ /* 0x000fe400078f28ff */
[-C--:B------:R-:W-:Y:S02]  /*c540*/  LEA.HI R11, R17, R17.reuse, RZ, 0x1 ;  /* 0x00000011110b7211 */ /* 0x080fe400078f08ff */
[----:B------:R-:W-:-:S02]  /*c550*/  LEA.HI R6, R9, R17, RZ, 0x3 ;  /* 0x0000001109067211 */ /* 0x000fc400078f18ff */
[----:B------:R-:W-:Y:S01]  /*c560*/  SHF.R.S32.HI R7, RZ, 0x3, R8 ;  /* 0x00000003ff077819 */ /* 0x000fe20000011408 */
[C---:B------:R-:W-:Y:S01]  /*c570*/  IMAD.SHL.U32 R10, R11.reuse, 0x20, RZ ;  /* 0x000000200b0a7824 */ /* 0x040fe200078e00ff */
[----:B------:R-:W-:Y:S01]  /*c580*/  LOP3.LUT R11, R11, 0x7fffffe, RZ, 0xc0, !PT ;  /* 0x07fffffe0b0b7812 */ /* 0x000fe200078ec0ff */
[----:B------:R-:W-:Y:S01]  /*c590*/  IMAD.SHL.U32 R9, R6, 0x20, RZ ;  /* 0x0000002006097824 */ /* 0x000fe200078e00ff */
[----:B------:R-:W-:Y:S02]  /*c5a0*/  LEA.HI R7, R13, R7, RZ, 0x1d ;  /* 0x000000070d077211 */ /* 0x000fe400078fe8ff */
[----:B------:R-:W-:Y:S01]  /*c5b0*/  LOP3.LUT R6, R10, 0xc0, RZ, 0xc0, !PT ;  /* 0x000000c00a067812 */ /* 0x000fe200078ec0ff */
[----:B------:R-:W-:Y:S01]  /*c5c0*/  IMAD.SHL.U32 R10, R12, 0x80, RZ ;  /* 0x000000800c0a7824 */ /* 0x000fe200078e00ff */
[----:B------:R-:W-:Y:S02]  /*c5d0*/  IADD3 R11, R17, -R11, RZ ;  /* 0x8000000b110b7210 */ /* 0x000fe40007ffe0ff */
[----:B------:R-:W-:-:S02]  /*c5e0*/  LOP3.LUT R9, R9, 0xffffff00, RZ, 0xc0, !PT ;  /* 0xffffff0009097812 */ /* 0x000fc400078ec0ff */
[----:B------:R-:W-:Y:S02]  /*c5f0*/  LOP3.LUT R12, R6, 0x18, R8, 0xf8, !PT ;  /* 0x00000018060c7812 */ /* 0x000fe400078ef808 */
[----:B------:R-:W-:Y:S01]  /*c600*/  SHF.R.S32.HI R8, RZ, 0x1f, R7 ;  /* 0x0000001fff087819 */ /* 0x000fe20000011407 */
[----:B------:R-:W-:Y:S01]  /*c610*/  IMAD R16, R11, 0x20, R9 ;  /* 0x000000200b107824 */ /* 0x000fe200078e0209 */
[----:B------:R-:W-:Y:S01]  /*c620*/  SHF.R.U32.HI R13, RZ, 0x3, R6 ;  /* 0x00000003ff0d7819 */ /* 0x000fe20000011606 */
[----:B------:R-:W-:Y:S01]  /*c630*/  IMAD.SHL.U32 R11, R7, 0x8, RZ ;  /* 0x00000008070b7824 */ /* 0x000fe200078e00ff */
[----:B------:R-:W-:Y:S02]  /*c640*/  LEA.HI R7, R8, R7, RZ, 0x2 ;  /* 0x0000000708077211 */ /* 0x000fe400078f10ff */
[----:B------:R-:W-:Y:S02]  /*c650*/  LOP3.LUT R9, R10, 0x7ffff000, RZ, 0xc0, !PT ;  /* 0x7ffff0000a097812 */ /* 0x000fe400078ec0ff */
[----:B------:R-:W-:-:S02]  /*c660*/  LOP3.LUT R8, R6, 0x18, R11, 0xf8, !PT ;  /* 0x0000001806087812 */ /* 0x000fc400078ef80b */
[----:B------:R-:W-:Y:S02]  /*c670*/  SHF.L.U32 R6, R7, 0xa, RZ ;  /* 0x0000000a07067819 */ /* 0x000fe400000006ff */
[-C--:B------:R-:W-:Y:S02]  /*c680*/  LOP3.LUT R10, R12, R13.reuse, RZ, 0x3c, !PT ;  /* 0x0000000d0c0a7212 */ /* 0x080fe400078e3cff */
[----:B------:R-:W-:Y:S02]  /*c690*/  LOP3.LUT R8, R8, R13, RZ, 0x3c, !PT ;  /* 0x0000000d08087212 */ /* 0x000fe400078e3cff */
[----:B------:R-:W-:Y:S02]  /*c6a0*/  LOP3.LUT R6, R6, 0x7ffff000, RZ, 0xc0, !PT ;  /* 0x7ffff00006067812 */ /* 0x000fe400078ec0ff */
[----:B------:R-:W-:Y:S02]  /*c6b0*/  IADD3 R9, R10, R16, R9 ;  /* 0x000000100a097210 */ /* 0x000fe40007ffe009 */
[----:B------:R-:W-:-:S02]  /*c6c0*/  IADD3 R6, R8, R6, R16 ;  /* 0x0000000608067210 */ /* 0x000fc40007ffe010 */
[----:B------:R-:W-:Y:S01]  /*c6d0*/  SHF.L.U32 R7, R45, 0x10, RZ ;  /* 0x000000102d077819 */ /* 0x000fe200000006ff */
[----:B------:R-:W-:Y:S02]  /*c6e0*/  IMAD.SHL.U32 R35, R9, 0x2, RZ ;  /* 0x0000000209237824 */ /* 0x000fe400078e00ff */
[----:B------:R-:W-:Y:S01]  /*c6f0*/  IMAD.SHL.U32 R32, R6, 0x2, RZ ;  /* 0x0000000206207824 */ /* 0x000fe200078e00ff */
[----:B------:R-:W-:Y:S02]  /*c700*/  LOP3.LUT R6, R41, 0xffff0000, RZ, 0xc0, !PT ;  /* 0xffff000029067812 */ /* 0x000fe400078ec0ff */
[----:B------:R-:W1:Y:S04]  /*c710*/  LDS.128 R12, [R35+0x6100] ;  /* 0x00610000230c7984 */ /* 0x000e680000000c00 */
[----:B------:R-:W2:Y:S01]  /*c720*/  LDS.128 R8, [R32+0x6100] ;  /* 0x0061000020087984 */ /* 0x000ea20000000c00 */
[C---:B-1----:R-:W-:Y:S01]  /*c730*/  IMAD.U32 R19, R12.reuse, 0x10000, RZ ;  /* 0x000100000c137824 */ /* 0x042fe200078e00ff */
[----:B------:R-:W-:Y:S01]  /*c740*/  LOP3.LUT R22, R12, 0xffff0000, RZ, 0xc0, !PT ;  /* 0xffff00000c167812 */ /* 0x000fe200078ec0ff */
[----:B------:R-:W-:Y:S01]  /*c750*/  IMAD.U32 R16, R14, 0x10000, RZ ;  /* 0x000100000e107824 */ /* 0x000fe200078e00ff */
[----:B------:R-:W-:Y:S01]  /*c760*/  SHF.L.U32 R23, R13, 0x10, RZ ;  /* 0x000000100d177819 */ /* 0x000fe200000006ff */
[----:B------:R-:W-:Y:S01]  /*c770*/  IMAD.U32 R26, R15, 0x10000, RZ ;  /* 0x000100000f1a7824 */ /* 0x000fe200078e00ff */
[----:B------:R-:W-:Y:S01]  /*c780*/  LOP3.LUT R29, R13, 0xffff0000, RZ, 0xc0, !PT ;  /* 0xffff00000d1d7812 */ /* 0x000fe200078ec0ff */
[----:B------:R-:W-:Y:S01]  /*c790*/  IMAD.U32 R13, R41, 0x10000, RZ ;  /* 0x00010000290d7824 */ /* 0x000fe200078e00ff */
[----:B--2---:R-:W-:Y:S01]  /*c7a0*/  SHF.L.U32 R12, R10, 0x10, RZ ;  /* 0x000000100a0c7819 */ /* 0x004fe200000006ff */
[----:B------:R-:W-:Y:S01]  /*c7b0*/  IMAD.U32 R20, R11, 0x10000, RZ ;  /* 0x000100000b147824 */ /* 0x000fe200078e00ff */
[----:B------:R-:W-:Y:S01]  /*c7c0*/  LOP3.LUT R18, R14, 0xffff0000, RZ, 0xc0, !PT ;  /* 0xffff00000e127812 */ /* 0x000fe200078ec0ff */
[C---:B------:R-:W-:Y:S01]  /*c7d0*/  IMAD.U32 R14, R8.reuse, 0x10000, RZ ;  /* 0x00010000080e7824 */ /* 0x040fe200078e00ff */
[----:B------:R-:W-:Y:S01]  /*c7e0*/  LOP3.LUT R28, R15, 0xffff0000, RZ, 0xc0, !PT ;  /* 0xffff00000f1c7812 */ /* 0x000fe200078ec0ff */
[----:B------:R-:W-:Y:S01]  /*c7f0*/  IMAD.U32 R21, R9, 0x10000, RZ ;  /* 0x0001000009157824 */ /* 0x000fe200078e00ff */
[----:B------:R-:W-:Y:S01]  /*c800*/  LOP3.LUT R15, R8, 0xffff0000, RZ, 0xc0, !PT ;  /* 0xffff0000080f7812 */ /* 0x000fe200078ec0ff */
[-C--:B------:R-:W-:Y:S01]  /*c810*/  FMUL.FTZ R8, R13, R12.reuse ;  /* 0x0000000c0d087220 */ /* 0x080fe20000410000 */
[----:B------:R-:W-:Y:S01]  /*c820*/  LOP3.LUT R10, R10, 0xffff0000, RZ, 0xc0, !PT ;  /* 0xffff00000a0a7812 */ /* 0x000fe200078ec0ff */
[----:B------:R-:W-:Y:S01]  /*c830*/  FMUL.FTZ R12, R7, R12 ;  /* 0x0000000c070c7220 */ /* 0x000fe20000410000 */
[----:B------:R-:W-:Y:S01]  /*c840*/  LOP3.LUT R24, R11, 0xffff0000, RZ, 0xc0, !PT ;  /* 0xffff00000b187812 */ /* 0x000fe200078ec0ff */
[----:B------:R-:W-:Y:S01]  /*c850*/  FFMA.FTZ R37, R7, R16, -R8 ;  /* 0x0000001007257223 */ /* 0x000fe20000010808 */
[----:B------:R-:W-:Y:S01]  /*c860*/  LOP3.LUT R7, R45, 0xffff0000, RZ, 0xc0, !PT ;  /* 0xffff00002d077812 */ /* 0x000fe200078ec0ff */
[----:B------:R-:W-:Y:S01]  /*c870*/  FMUL.FTZ R11, R6, R10 ;  /* 0x0000000a060b7220 */ /* 0x000fe20000410000 */
[----:B------:R-:W-:Y:S01]  /*c880*/  SHF.L.U32 R8, R49, 0x10, RZ ;  /* 0x0000001031087819 */ /* 0x000fe200000006ff */
[----:B------:R-:W-:Y:S01]  /*c890*/  FFMA.FTZ R36, R13, R16, R12 ;  /* 0x000000100d247223 */ /* 0x000fe2000001000c */
[----:B------:R-:W-:Y:S01]  /*c8a0*/  LOP3.LUT R25, R9, 0xffff0000, RZ, 0xc0, !PT ;  /* 0xffff000009197812 */ /* 0x000fe200078ec0ff */
[----:B------:R-:W-:Y:S01]  /*c8b0*/  FMUL.FTZ R10, R7, R10 ;  /* 0x0000000a070a7220 */ /* 0x000fe20000410000 */
[C---:B------:R-:W-:Y:S01]  /*c8c0*/  LOP3.LUT R12, R42.reuse, 0xffff0000, RZ, 0xc0, !PT ;  /* 0xffff00002a0c7812 */ /* 0x040fe200078ec0ff */
[----:B------:R-:W-:-:S02]  /*c8d0*/  IMAD.U32 R9, R42, 0x10000, RZ ;  /* 0x000100002a097824 */ /* 0x000fc400078e00ff */
[----:B------:R-:W-:Y:S02]  /*c8e0*/  FFMA.FTZ R34, R7, R18, -R11 ;  /* 0x0000001207227223 */ /* 0x000fe4000001080b */
[----:B------:R-:W-:Y:S02]  /*c8f0*/  FMUL.FTZ R11, R8, R14 ;  /* 0x0000000e080b7220 */ /* 0x000fe40000410000 */
[----:B------:R-:W-:Y:S01]  /*c900*/  FFMA.FTZ R33, R6, R18, R10 ;  /* 0x0000001206217223 */ /* 0x000fe2000001000a */
[----:B------:R-:W-:Y:S01]  /*c910*/  LOP3.LUT R6, R49, 0xffff0000, RZ, 0xc0, !PT ;  /* 0xffff000031067812 */ /* 0x000fe200078ec0ff */
[C---:B------:R-:W-:Y:S01]  /*c920*/  FMUL.FTZ R7, R9.reuse, R14 ;  /* 0x0000000e09077220 */ /* 0x040fe20000410000 */
[----:B------:R-:W-:Y:S01]  /*c930*/  SHF.L.U32 R10, R44, 0x10, RZ ;  /* 0x000000102c0a7819 */ /* 0x000fe200000006ff */
[----:B------:R-:W-:Y:S01]  /*c940*/  FFMA.FTZ R30, R9, R19, R11 ;  /* 0x00000013091e7223 */ /* 0x000fe2000001000b */
[----:B------:R-:W-:Y:S01]  /*c950*/  F2FP.BF16.PACK_AB R14, R34, R37 ;  /* 0x00000025220e723e */ /* 0x000fe200000010ff */
[----:B------:R-:W-:-:S02]  /*c960*/  FFMA.FTZ R31, R8, R19, -R7 ;  /* 0x00000013081f7223 */ /* 0x000fc40000010807 */
[-C--:B------:R-:W-:Y:S02]  /*c970*/  FMUL.FTZ R9, R12, R15.reuse ;  /* 0x0000000f0c097220 */ /* 0x080fe40000410000 */
[----:B------:R-:W-:Y:S02]  /*c980*/  IMAD.U32 R7, R43, 0x10000, RZ ;  /* 0x000100002b077824 */ /* 0x000fe400078e00ff */
[----:B------:R-:W-:Y:S02]  /*c990*/  FMUL.FTZ R13, R6, R15 ;  /* 0x0000000f060d7220 */ /* 0x000fe40000410000 */
[----:B------:R-:W-:Y:S02]  /*c9a0*/  IMAD.U32 R8, R50, 0x10000, RZ ;  /* 0x0001000032087824 */ /* 0x000fe400078e00ff */
[----:B------:R-:W-:Y:S02]  /*c9b0*/  FFMA.FTZ R27, R6, R22, -R9 ;  /* 0x00000016061b7223 */ /* 0x000fe40000010809 */
[----:B------:R-:W-:-:S02]  /*c9c0*/  FMUL.FTZ R11, R7, R21 ;  /* 0x00000015070b7220 */ /* 0x000fc40000410000 */
[----:B------:R-:W-:Y:S02]  /*c9d0*/  FFMA.FTZ R22, R12, R22, R13 ;  /* 0x000000160c167223 */ /* 0x000fe4000001000d */
[----:B------:R-:W-:Y:S02]  /*c9e0*/  IMAD.U32 R6, R46, 0x10000, RZ ;  /* 0x000100002e067824 */ /* 0x000fe400078e00ff */
[----:B------:R-:W-:Y:S02]  /*c9f0*/  FMUL.FTZ R9, R8, R21 ;  /* 0x0000001508097220 */ /* 0x000fe40000410000 */
        /* <DEDUP_REMOVED lines=14> */
[-C--:B------:R-:W-:Y:S02]  /*cae0*/  FFMA.FTZ R13, R9, R29.reuse, -R13 ;  /* 0x0000001d090d7223 */ /* 0x080fe4000001080d */
        /* <DEDUP_REMOVED lines=12> */
.L_x_137:
[----:B------:R-:W-:Y:S05]  /*cbb0*/  BSYNC B0 ;  /* 0x0000000000007941 */ /* 0x000fea0003800000 */
.L_x_136:
[----:B------:R-:W-:-:S04]  /*cbc0*/  IADD3 R6, R66, 0x20, RZ ;  /* 0x0000002042067810 */ /* 0x000fc80007ffe0ff */
[----:B------:R-:W-:-:S13]  /*cbd0*/  ISETP.GE.AND P0, PT, R6, c[0x0][0x27c], PT ;  /* 0x00009f0006007a0c */ /* 0x000fda0003f06270 */
[----:B------:R-:W-:Y:S05]  /*cbe0*/  @P0 BRA `(.L_x_115) ;  /* 0x000006c000000947 */ /* 0x000fea0003800000 */
[----:B-1----:R-:W-:Y:S01]  /*cbf0*/  SHF.R.S32.HI R12, RZ, 0x1f, R6 ;  /* 0x0000001fff0c7819 */ /* 0x002fe20000011406 */
[----:B------:R-:W-:Y:S01]  /*cc00*/  IMAD.MOV.U32 R13, RZ, RZ, c[0x0][0x27c] ;  /* 0x00009f00ff0d7624 */ /* 0x000fe200078e00ff */
[----:B------:R-:W-:Y:S02]  /*cc10*/  SHF.R.S32.HI R7, RZ, 0x1f, R17 ;  /* 0x0000001fff077819 */ /* 0x000fe40000011411 */
[-C--:B------:R-:W-:Y:S02]  /*cc20*/  LEA.HI R9, R17, R17.reuse, RZ, 0x1 ;  /* 0x0000001111097211 */ /* 0x080fe400078f08ff */
[CC--:B------:R-:W-:Y:S02]  /*cc30*/  LEA.HI R8, R12.reuse, R6.reuse, RZ, 0x3 ;  /* 0x000000060c087211 */ /* 0x0c0fe400078f18ff */
[----:B------:R-:W-:Y:S02]  /*cc40*/  LEA.HI R12, R12, R6, RZ, 0x5 ;  /* 0x000000060c0c7211 */ /* 0x000fe400078f28ff */
[----:B------:R-:W-:-:S02]  /*cc50*/  LEA.HI R6, R7, R17, RZ, 0x3 ;  /* 0x0000001107067211 */ /* 0x000fc400078f18ff */
[C---:B------:R-:W-:Y:S01]  /*cc60*/  LOP3.LUT R7, R9.reuse, 0x7fffffe, RZ, 0xc0, !PT ;  /* 0x07fffffe09077812 */ /* 0x040fe200078ec0ff */
[----:B------:R-:W-:Y:S01]  /*cc70*/  IMAD.SHL.U32 R9, R9, 0x20, RZ ;  /* 0x0000002009097824 */ /* 0x000fe200078e00ff */
[----:B------:R-:W-:Y:S01]  /*cc80*/  SHF.R.S32.HI R11, RZ, 0x3, R8 ;  /* 0x00000003ff0b7819 */ /* 0x000fe20000011408 */
[----:B------:R-:W-:Y:S01]  /*cc90*/  IMAD.SHL.U32 R10, R6, 0x20, RZ ;  /* 0x00000020060a7824 */ /* 0x000fe200078e00ff */
[----:B------:R-:W-:Y:S02]  /*cca0*/  IADD3 R16, R17, -R7, RZ ;  /* 0x8000000711107210 */ /* 0x000fe40007ffe0ff */
[----:B------:R-:W-:Y:S02]  /*ccb0*/  LOP3.LUT R6, R9, 0xc0, RZ, 0xc0, !PT ;  /* 0x000000c009067812 */ /* 0x000fe400078ec0ff */
[----:B------:R-:W-:Y:S01]  /*ccc0*/  LEA.HI R7, R13, R11, RZ, 0x1d ;  /* 0x0000000b0d077211 */ /* 0x000fe200078fe8ff */
[----:B------:R-:W-:Y:S01]  /*ccd0*/  IMAD.SHL.U32 R11, R12, 0x80, RZ ;  /* 0x000000800c0b7824 */ /* 0x000fe200078e00ff */
[----:B------:R-:W-:-:S02]  /*cce0*/  LOP3.LUT R9, R10, 0xffffff00, RZ, 0xc0, !PT ;  /* 0xffffff000a097812 */ /* 0x000fc400078ec0ff */
[----:B------:R-:W-:Y:S02]  /*ccf0*/  LOP3.LUT R10, R6, 0x18, R8, 0xf8, !PT ;  /* 0x00000018060a7812 */ /* 0x000fe400078ef808 */
[----:B------:R-:W-:Y:S01]  /*cd00*/  SHF.R.U32.HI R12, RZ, 0x3, R6 ;  /* 0x00000003ff0c7819 */ /* 0x000fe20000011606 */
[----:B------:R-:W-:Y:S01]  /*cd10*/  IMAD R16, R16, 0x20, R9 ;  /* 0x0000002010107824 */ /* 0x000fe200078e0209 */
[----:B------:R-:W-:Y:S02]  /*cd20*/  SHF.R.S32.HI R8, RZ, 0x1f, R7 ;  /* 0x0000001fff087819 */ /* 0x000fe40000011407 */
[----:B------:R-:W-:Y:S01]  /*cd30*/  LOP3.LUT R9, R10, R12, RZ, 0x3c, !PT ;  /* 0x0000000c0a097212 */ /* 0x000fe200078e3cff */
[----:B------:R-:W-:Y:S01]  /*cd40*/  IMAD.SHL.U32 R10, R7, 0x8, RZ ;  /* 0x00000008070a7824 */ /* 0x000fe200078e00ff */
[----:B------:R-:W-:Y:S02]  /*cd50*/  LEA.HI R7, R8, R7, RZ, 0x2 ;  /* 0x0000000708077211 */ /* 0x000fe400078f10ff */
[----:B------:R-:W-:-:S02]  /*cd60*/  LOP3.LUT R11, R11, 0x7ffff000, RZ, 0xc0, !PT ;  /* 0x7ffff0000b0b7812 */ /* 0x000fc400078ec0ff */
[----:B------:R-:W-:Y:S02]  /*cd70*/  LOP3.LUT R8, R6, 0x18, R10, 0xf8, !PT ;  /* 0x0000001806087812 */ /* 0x000fe400078ef80a */
[----:B------:R-:W-:Y:S02]  /*cd80*/  SHF.L.U32 R6, R7, 0xa, RZ ;  /* 0x0000000a07067819 */ /* 0x000fe400000006ff */
        /* <DEDUP_REMOVED lines=37> */
[-C--:B------:R-:W-:Y:S02]  /*cfe0*/  FFMA.FTZ R33, R7, R17.reuse, -R11 ;  /* 0x0000001107217223 */ /* 0x080fe4000001080b */
[-C--:B------:R-:W-:Y:S02]  /*cff0*/  FMUL.FTZ R11, R8, R14.reuse ;  /* 0x0000000e080b7220 */ /* 0x080fe40000410000 */
        /* <DEDUP_REMOVED lines=9> */
[C---:B------:R-:W-:Y:S02]  /*d090*/  FMUL.FTZ R13, R6.reuse, R15 ;  /* 0x0000000f060d7220 */ /* 0x040fe40000410000 */
[----:B------:R-:W-:Y:S02]  /*d0a0*/  IMAD.U32 R8, R63, 0x10000, RZ ;  /* 0x000100003f087824 */ /* 0x000fe400078e00ff */
[----:B------:R-:W-:Y:S02]  /*d0b0*/  FFMA.FTZ R26, R6, R21, -R9 ;  /* 0x00000015061a7223 */ /* 0x000fe40000010809 */
[----:B------:R-:W-:-:S02]  /*d0c0*/  FMUL.FTZ R11, R7, R20 ;  /* 0x00000014070b7220 */ /* 0x000fc40000410000 */
[----:B------:R-:W-:Y:S02]  /*d0d0*/  FFMA.FTZ R21, R12, R21, R13 ;  /* 0x000000150c157223 */ /* 0x000fe4000001000d */
[C---:B------:R-:W-:Y:S02]  /*d0e0*/  IMAD.U32 R6, R61.reuse, 0x10000, RZ ;  /* 0x000100003d067824 */ /* 0x040fe400078e00ff */
[----:B------:R-:W-:Y:S02]  /*d0f0*/  FMUL.FTZ R9, R8, R20 ;  /* 0x0000001408097220 */ /* 0x000fe40000410000 */
[-C--:B------:R-:W-:Y:S02]  /*d100*/  FMUL.FTZ R12, R10, R19.reuse ;  /* 0x000000130a0c7220 */ /* 0x080fe40000410000 */
[-C--:B------:R-:W-:Y:S01]  /*d110*/  FFMA.FTZ R20, R8, R22.reuse, -R11 ;  /* 0x0000001608147223 */ /* 0x080fe2000001080b */
[----:B------:R-:W-:Y:S01]  /*d120*/  LOP3.LUT R8, R61, 0xffff0000, RZ, 0xc0, !PT ;  /* 0xffff00003d087812 */ /* 0x000fe200078ec0ff */
[----:B------:R-:W-:Y:S01]  /*d130*/  FFMA.FTZ R18, R7, R22, R9 ;  /* 0x0000001607127223 */ /* 0x000fe20000010009 */
[----:B------:R-:W-:Y:S01]  /*d140*/  LOP3.LUT R7, R57, 0xffff0000, RZ, 0xc0, !PT ;  /* 0xffff000039077812 */ /* 0x000fe200078ec0ff */
[C---:B------:R-:W-:Y:S01]  /*d150*/  FMUL.FTZ R11, R6.reuse, R19 ;  /* 0x00000013060b7220 */ /* 0x040fe20000410000 */
        /* <DEDUP_REMOVED lines=21> */
.L_x_115:
[----:B------:R-:W-:Y:S05]  /*d2b0*/  BSYNC B2 ;  /* 0x0000000000027941 */ /* 0x000fea0003800000 */
.L_x_99:
[----:B-1----:R-:W-:Y:S01]  /*d2c0*/  IMAD R8, R67, c[0x0][0x208], RZ ;  /* 0x0000820043087a24 */ /* 0x002fe200078e02ff */
[----:B------:R-:W-:-:S04]  /*d2d0*/  DEPBAR.LE SB0, 0x0 ;  /* 0x000080000000791a */ /* 0x000fc80000000000 */
[----:B------:R-:W-:Y:S01]  /*d2e0*/  IMAD.WIDE.U32 R6, R230, c[0x0][0x208], RZ ;  /* 0x00008200e6067a25 */ /* 0x000fe200078e00ff */
[----:B------:R-:W-:Y:S02]  /*d2f0*/  ISETP.GE.AND P2, PT, R132, c[0x0][0x1d4], PT ;  /* 0x0000750084007a0c */ /* 0x000fe40003f46270 */
[----:B------:R-:W-:Y:S01]  /*d300*/  P2R R50, PR, RZ, 0x8 ;  /* 0x00000008ff327803 */ /* 0x000fe20000000000 */
[----:B------:R-:W-:Y:S01]  /*d310*/  IMAD R8, R230, c[0x0][0x20c], R8 ;  /* 0x00008300e6087a24 */ /* 0x000fe200078e0208 */
[----:B------:R-:W-:Y:S01]  /*d320*/  SHF.R.S32.HI R138, RZ, 0x1f, R132 ;  /* 0x0000001fff8a7819 */ /* 0x000fe20000011484 */
[----:B------:R-:W-:-:S04]  /*d330*/  IMAD.WIDE R14, R132, 0x2, RZ ;  /* 0x00000002840e7825 */ /* 0x000fc800078e02ff */
[----:B------:R-:W-:Y:S02]  /*d340*/  IMAD.IADD R7, R7, 0x1, R8 ;  /* 0x0000000107077824 */ /* 0x000fe400078e0208 */
[----:B------:R-:W-:Y:S02]  /*d350*/  IMAD R8, R70, c[0x0][0x218], RZ ;  /* 0x0000860046087a24 */ /* 0x000fe400078e02ff */
[----:B------:R-:W-:-:S04]  /*d360*/  IMAD.WIDE.U32 R6, R229, c[0x0][0x218], R6 ;  /* 0x00008600e5067a25 */ /* 0x000fc800078e0006 */
[----:B------:R-:W-:Y:S01]  /*d370*/  IMAD R8, R229, c[0x0][0x21c], R8 ;  /* 0x00008700e5087a24 */ /* 0x000fe200078e0208 */
[----:B------:R-:W-:Y:S01]  /*d380*/  BAR.SYNC.DEFER_BLOCKING 0x0 ;  /* 0x0000000000007b1d */ /* 0x000fe20000010000 */
[----:B------:R-:W-:Y:S01]  /*d390*/  IADD3 R6, P0, R72, R6, RZ ;  /* 0x0000000648067210 */ /* 0x000fe20007f1e0ff */
[----:B------:R-:W-:Y:S02]  /*d3a0*/  IMAD.SHL.U32 R139, R3, 0x2, RZ ;  /* 0x00000002038b7824 */ /* 0x000fe400078e00ff */
[----:B------:R-:W-:Y:S01]  /*d3b0*/  IMAD.SHL.U32 R219, R0, 0x2, RZ ;  /* 0x0000000200db7824 */ /* 0x000fe200078e00ff */
[----:B------:R-:W-:Y:S01]  /*d3c0*/  IADD3.X R8, R71, R7, R8, P0, !PT ;  /* 0x0000000747087210 */ /* 0x000fe200007fe408 */
[----:B------:R-:W-:Y:S01]  /*d3d0*/  IMAD R0, R2, 0x2, R139 ;  /* 0x0000000202007824 */ /* 0x000fe200078e028b */
[----:B------:R-:W-:Y:S01]  /*d3e0*/  LEA R7, P0, R6, c[0x0][0x1f8], 0x1 ;  /* 0x00007e0006077a11 */ /* 0x000fe200078008ff */
[----:B------:R-:W-:Y:S02]  /*d3f0*/  IMAD R220, R4, 0x2, R219 ;  /* 0x0000000204dc7824 */ /* 0x000fe400078e02db */
[----:B------:R-:W-:Y:S01]  /*d400*/  IMAD.SHL.U32 R221, R221, 0x2, RZ ;  /* 0x00000002dddd7824 */ /* 0x000fe200078e00ff */
[----:B------:R-:W-:Y:S01]  /*d410*/  LEA.HI.X R6, R6, c[0x0][0x1fc], R8, 0x1, P0 ;  /* 0x00007f0006067a11 */ /* 0x000fe200000f0c08 */
[----:B------:R-:W1:Y:S04]  /*d420*/  SHFL.IDX PT, R13, R7, RZ, 0x1c1f ;  /* 0x001c1fff070d7589 */ /* 0x000e6800000e0000 */
[----:B------:R2:W3:Y:S04]  /*d430*/  SHFL.IDX PT, R11, R7, 0x1, 0x1c1f ;  /* 0x003c1f00070b7f89 */ /* 0x0004e800000e0000 */
[----:B------:R-:W4:Y:S04]  /*d440*/  SHFL.IDX PT, R12, R6, RZ, 0x1c1f ;  /* 0x001c1fff060c7589 */ /* 0x000f2800000e0000 */
[----:B------:R5:W5:Y:S04]  /*d450*/  SHFL.IDX PT, R10, R6, 0x1, 0x1c1f ;  /* 0x003c1f00060a7f89 */ /* 0x000b6800000e0000 */
[----:B------:R-:W-:Y:S04]  /*d460*/  LDSM.16.M88.4 R20, [R219+0x6100] ;  /* 0x00610000db14783b */ /* 0x000fe80000000200 */
[----:B------:R-:W-:Y:S01]  /*d470*/  LDSM.16.M88.4 R16, [R219+0x7100] ;  /* 0x00710000db10783b */ /* 0x000fe20000000200 */
[----:B-1----:R-:W-:-:S03]  /*d480*/  IADD3 R46, P1, R13, R14, RZ ;  /* 0x0000000e0d2e7210 */ /* 0x002fc60007f3e0ff */
[----:B------:R-:W1:Y:S01]  /*d490*/  LDSM.16.M88.4 R36, [R139+0x3100] ;  /* 0x003100008b24783b */ /* 0x000e620000000200 */
[----:B--2---:R-:W-:Y:S02]  /*d4a0*/  SHF.R.S32.HI R7, RZ, 0x1f, R69 ;  /* 0x0000001fff077819 */ /* 0x004fe40000011445 */
[----:B---3--:R-:W-:Y:S01]  /*d4b0*/  IADD3 R42, P0, R14, R11, RZ ;  /* 0x0000000b0e2a7210 */ /* 0x008fe20007f1e0ff */
[----:B------:R-:W2:Y:S01]  /*d4c0*/  LDSM.16.M88.4 R32, [R139+0x3500] ;  /* 0x003500008b20783b */ /* 0x000ea20000000200 */
[----:B------:R-:W-:Y:S01]  /*d4d0*/  LEA.HI R7, R7, R69, RZ, 0x3 ;  /* 0x0000004507077211 */ /* 0x000fe200078f18ff */
[----:B----4-:R-:W-:Y:S02]  /*d4e0*/  IMAD.X R47, R12, 0x1, R15, P1 ;  /* 0x000000010c2f7824 */ /* 0x010fe400008e060f */
[----:B------:R-:W3:Y:S01]  /*d4f0*/  LDSM.16.M88.4 R28, [R139+0x3900] ;  /* 0x003900008b1c783b */ /* 0x000ee20000000200 */
[----:B-----5:R-:W-:Y:S01]  /*d500*/  SHF.R.S32.HI R6, RZ, 0x1f, R68 ;  /* 0x0000001fff067819 */ /* 0x020fe20000011444 */
[----:B------:R-:W-:Y:S01]  /*d510*/  IMAD.X R43, R15, 0x1, R10, P0 ;  /* 0x000000010f2b7824 */ /* 0x000fe200000e060a */
[----:B------:R-:W-:Y:S01]  /*d520*/  LOP3.LUT R225, R7, 0xfffffff8, RZ, 0xc0, !PT ;  /* 0xfffffff807e17812 */ /* 0x000fe200078ec0ff */
[----:B------:R-:W4:Y:S01]  /*d530*/  LDSM.16.M88.4 R24, [R139+0x3d00] ;  /* 0x003d00008b18783b */ /* 0x000f220000000200 */
[----:B------:R-:W-:-:S02]  /*d540*/  LEA.HI R6, R6, R68, RZ, 0x3 ;  /* 0x0000004406067211 */ /* 0x000fc400078f18ff */
[----:B------:R-:W-:Y:S01]  /*d550*/  SHF.R.S32.HI R137, RZ, 0x1f, R225 ;  /* 0x0000001fff897819 */ /* 0x000fe200000114e1 */
[----:B------:R-:W-:Y:S01]  /*d560*/  IMAD.WIDE R8, R225, 0x2, RZ ;  /* 0x00000002e1087825 */ /* 0x000fe200078e02ff */
[----:B------:R-:W-:Y:S01]  /*d570*/  LOP3.LUT R223, R6, 0xfffffff8, RZ, 0xc0, !PT ;  /* 0xfffffff806df7812 */ /* 0x000fe200078ec0ff */
[----:B------:R-:W-:Y:S03]  /*d580*/  LDSM.16.M88.4 R56, [R0+0x3100] ;  /* 0x003100000038783b */ /* 0x000fe60000000200 */
[----:B------:R-:W-:Y:S01]  /*d590*/  IADD3 R44, P1, R13, R8, RZ ;  /* 0x000000080d2c7210 */ /* 0x000fe20007f3e0ff */
[----:B------:R-:W-:Y:S01]  /*d5a0*/  IMAD.WIDE R6, R223, 0x2, RZ ;  /* 0x00000002df067825 */ /* 0x000fe200078e02ff */
[-C--:B------:R-:W-:Y:S01]  /*d5b0*/  IADD3 R48, P0, R8, R11.reuse, RZ ;  /* 0x0000000b08307210 */ /* 0x080fe20007f1e0ff */
[----:B------:R-:W-:Y:S01]  /*d5c0*/  LDSM.16.M88.4 R52, [R0+0x3500] ;  /* 0x003500000034783b */ /* 0x000fe20000000200 */
[----:B------:R-:W-:Y:S01]  /*d5d0*/  SHF.R.S32.HI R136, RZ, 0x1f, R223 ;  /* 0x0000001fff887819 */ /* 0x000fe200000114df */
[----:B------:R-:W-:Y:S01]  /*d5e0*/  IMAD.X R45, R12, 0x1, R9, P1 ;  /* 0x000000010c2d7824 */ /* 0x000fe200008e0609 */
[----:B------:R-:W-:Y:S01]  /*d5f0*/  IADD3 R40, P1, R13, R6, RZ ;  /* 0x000000060d287210 */ /* 0x000fe20007f3e0ff */
[--C-:B------:R-:W-:Y:S01]  /*d600*/  IMAD.X R49, R9, 0x1, R10.reuse, P0 ;  /* 0x0000000109317824 */ /* 0x100fe200000e060a */
[----:B------:R-:W-:Y:S01]  /*d610*/  IADD3 R6, P0, R6, R11, RZ ;  /* 0x0000000b06067210 */ /* 0x000fe20007f1e0ff */
[----:B------:R-:W-:Y:S02]  /*d620*/  LDSM.16.M88.4 R60, [R0+0x3900] ;  /* 0x00390000003c783b */ /* 0x000fe40000000200 */
[----:B------:R-:W-:Y:S01]  /*d630*/  IMAD.X R41, R12, 0x1, R7, P1 ;  /* 0x000000010c297824 */ /* 0x000fe200008e0607 */
[----:B------:R-:W-:Y:S01]  /*d640*/  ISETP.GE.AND P1, PT, R69, c[0x0][0x1d4], PT ;  /* 0x0000750045007a0c */ /* 0x000fe20003f26270 */
[----:B------:R-:W-:Y:S01]  /*d650*/  IMAD.X R7, R7, 0x1, R10, P0 ;  /* 0x0000000107077824 */ /* 0x000fe200000e060a */
[C---:B------:R-:W-:Y:S01]  /*d660*/  ISETP.LT.OR P0, PT, R112.reuse, 0x1, P2 ;  /* 0x000000017000780c */ /* 0x040fe20001701670 */
[----:B------:R5:W-:Y:S01]  /*d670*/  LDSM.16.M88.4 R64, [R0+0x3d00] ;  /* 0x003d00000040783b */ /* 0x000be20000000200 */
[C---:B------:R-:W-:Y:S01]  /*d680*/  ISETP.LT.OR P2, PT, R112.reuse, 0x21, P2 ;  /* 0x000000217000780c */ /* 0x040fe20001741670 */
[C---:B-1----:R-:W-:Y:S02]  /*d690*/  HMMA.16816.F32.BF16 R72, R16.reuse, R36, RZ ;  /* 0x000000241048723c */ /* 0x042fe400000418ff */
[----:B------:R-:W-:Y:S04]  /*d6a0*/  LDSM.16.M88.4 R12, [R220+0x6100] ;  /* 0x00610000dc0c783b */ /* 0x000fe80000000200 */
[----:B------:R-:W1:Y:S02]  /*d6b0*/  LDSM.16.M88.4 R8, [R220+0x7100] ;  /* 0x00710000dc08783b */ /* 0x000e640000000200 */
[----:B------:R-:W-:Y:S02]  /*d6c0*/  HMMA.16816.F32.BF16 R96, R16, R38, RZ ;  /* 0x000000261060723c */ /* 0x000fe400000418ff */
[----:B------:R-:W-:Y:S01]  /*d6d0*/  @!PT LDS RZ, [RZ] ;  /* 0x00000000fffff984 */ /* 0x000fe20000000800 */
[----:B------:R-:W-:Y:S01]  /*d6e0*/  @!PT LDS RZ, [RZ] ;  /* 0x00000000fffff984 */ /* 0x000fe20000000800 */
[----:B------:R-:W-:Y:S01]  /*d6f0*/  @!PT LDS RZ, [RZ] ;  /* 0x00000000fffff984 */ /* 0x000fe20000000800 */
[----:B------:R3:W-:Y:S01]  /*d700*/  LDGSTS.E.BYPASS.LTC128B.128 [R221+0x100], [R46.64], !P0 ;  /* 0x001000002edd7fae */ /* 0x0007e2000c101d46 */
[----:B------:R-:W-:-:S02]  /*d710*/  ISETP.LT.OR P0, PT, R112, 0x1, P1 ;  /* 0x000000017000780c */ /* 0x000fc40000f01670 */
[----:B------:R-:W-:-:S03]  /*d720*/  ISETP.LT.OR P1, PT, R112, 0x21, P1 ;  /* 0x000000217000780c */ /* 0x000fc60000f21670 */
[----:B------:R-:W-:Y:S01]  /*d730*/  HMMA.16816.F32.BF16 R84, R20, R36, RZ ;  /* 0x000000241454723c */ /* 0x000fe200000418ff */
[----:B-----5:R-:W-:-:S07]  /*d740*/  IADD3 R0, R139, 0x3100, RZ ;  /* 0x000031008b007810 */ /* 0x020fce0007ffe0ff */
[----:B------:R3:W-:Y:S01]  /*d750*/  LDGSTS.E.BYPASS.LTC128B.128 [R221+0x1100], [R44.64], !P0 ;  /* 0x011000002cdd7fae */ /* 0x0007e2000c101d46 */
[----:B------:R-:W-:Y:S01]  /*d760*/  ISETP.GE.AND P0, PT, R68, c[0x0][0x1d4], PT ;  /* 0x0000750044007a0c */ /* 0x000fe20003f06270 */
[----:B------:R-:W-:Y:S01]  /*d770*/  HMMA.16816.F32.BF16 R80, R20, R38, RZ ;  /* 0x000000261450723c */ /* 0x000fe200000418ff */
[----:B------:R-:W-:Y:S02]  /*d780*/  IMAD R218, R2, 0x2, R0 ;  /* 0x0000000202da7824 */ /* 0x000fe400078e0200 */
[C---:B------:R-:W-:Y:S02]  /*d790*/  ISETP.LT.OR P3, PT, R112.reuse, 0x1, P0 ;  /* 0x000000017000780c */ /* 0x040fe40000761670 */
[----:B------:R-:W-:-:S03]  /*d7a0*/  ISETP.LT.OR P0, PT, R112, 0x21, P0 ;  /* 0x000000217000780c */ /* 0x000fc60000701670 */
[C---:B--2---:R-:W-:Y:S08]  /*d7b0*/  HMMA.16816.F32.BF16 R68, R16.reuse, R32, RZ ;  /* 0x000000201044723c */ /* 0x044ff000000418ff */
[----:B------:R4:W-:Y:S01]  /*d7c0*/  LDGSTS.E.BYPASS.LTC128B.128 [R221+0x2100], [R40.64], !P3 ;  /* 0x0210000028dd7fae */ /* 0x0009e2000d901d46 */
[----:B------:R-:W-:Y:S01]  /*d7d0*/  HMMA.16816.F32.BF16 R104, R16, R34, RZ ;  /* 0x000000221068723c */ /* 0x000fe200000418ff */
[----:B------:R-:W-:-:S02]  /*d7e0*/  ISETP.NE.AND P3, PT, R50, RZ, PT ;  /* 0x000000ff3200720c */ /* 0x000fc40003f65270 */
[----:B------:R4:W-:Y:S01]  /*d7f0*/  LDGSTS.E.BYPASS.LTC128B.128 [R221+0x900], [R42.64], !P2 ;  /* 0x009000002add7fae */ /* 0x0009e2000d101d46 */
[----:B------:R-:W-:-:S03]  /*d800*/  ISETP.GE.AND P2, PT, R167, 0x41, PT ;  /* 0x00000041a700780c */ /* 0x000fc60003f46270 */
[----:B------:R2:W-:Y:S01]  /*d810*/  LDGSTS.E.BYPASS.LTC128B.128 [R221+0x1900], [R48.64], !P1 ;  /* 0x0190000030dd7fae */ /* 0x0005e2000c901d46 */
[C---:B------:R-:W-:Y:S03]  /*d820*/  HMMA.16816.F32.BF16 R36, R20.reuse, R32, RZ ;  /* 0x000000201424723c */ /* 0x040fe600000418ff */
[----:B------:R1:W-:Y:S04]  /*d830*/  LDGSTS.E.BYPASS.LTC128B.128 [R221+0x2900], [R6.64], !P0 ;  /* 0x0290000006dd7fae */ /* 0x0003e8000c101d46 */
[----:B------:R-:W0:Y:S01]  /*d840*/  LDGDEPBAR ;  /* 0x00000000000079af */ /* 0x000e220000000000 */
[----:B------:R-:W-:Y:S08]  /*d850*/  HMMA.16816.F32.BF16 R76, R20, R34, RZ ;  /* 0x00000022144c723c */ /* 0x000ff000000418ff */
[C---:B---3--:R-:W-:Y:S08]  /*d860*/  HMMA.16816.F32.BF16 R44, R16.reuse, R28, RZ ;  /* 0x0000001c102c723c */ /* 0x048ff000000418ff */
[C---:B----4-:R-:W-:Y:S01]  /*d870*/  HMMA.16816.F32.BF16 R40, R16.reuse, R24, RZ ;  /* 0x000000181028723c */ /* 0x050fe200000418ff */
[----:B--2---:R-:W-:Y:S07]  /*d880*/  LDSM.16.M88.4 R48, [R218+0x1800] ;  /* 0x00180000da30783b */ /* 0x004fee0000000200 */
[----:B------:R-:W-:Y:S08]  /*d890*/  HMMA.16816.F32.BF16 R100, R16, R30, RZ ;  /* 0x0000001e1064723c */ /* 0x000ff000000418ff */
[C---:B------:R-:W-:Y:S08]  /*d8a0*/  HMMA.16816.F32.BF16 R32, R20.reuse, R28, RZ ;  /* 0x0000001c1420723c */ /* 0x040ff000000418ff */
[----:B------:R-:W-:Y:S08]  /*d8b0*/  HMMA.16816.F32.BF16 R92, R20, R30, RZ ;  /* 0x0000001e145c723c */ /* 0x000ff000000418ff */
[----:B------:R-:W-:Y:S01]  /*d8c0*/  HMMA.16816.F32.BF16 R88, R16, R26, RZ ;  /* 0x0000001a1058723c */ /* 0x000fe200000418ff */
[----:B------:R-:W-:Y:S07]  /*d8d0*/  LDSM.16.M88.4 R16, [R219+0x9100] ;  /* 0x00910000db10783b */ /* 0x000fee0000000200 */
[C---:B------:R-:W-:Y:S08]  /*d8e0*/  HMMA.16816.F32.BF16 R28, R20.reuse, R24, RZ ;  /* 0x00000018141c723c */ /* 0x040ff000000418ff */
[----:B------:R-:W-:Y:S01]  /*d8f0*/  HMMA.16816.F32.BF16 R24, R20, R26, RZ ;  /* 0x0000001a1418723c */ /* 0x000fe200000418ff */
[----:B------:R-:W-:Y:S07]  /*d900*/  LDSM.16.M88.4 R20, [R139+0x4d00] ;  /* 0x004d00008b14783b */ /* 0x000fee0000000200 */
[C---:B-1----:R-:W-:Y:S01]  /*d910*/  HMMA.16816.F32.BF16 R148, R8.reuse, R60, R44 ;  /* 0x0000003c0894723c */ /* 0x042fe2000004182c */
[----:B------:R-:W1:Y:S07]  /*d920*/  LDSM.16.M88.4 R44, [R139+0x4100] ;  /* 0x004100008b2c783b */ /* 0x000e6e0000000200 */
[C---:B------:R-:W-:Y:S01]  /*d930*/  HMMA.16816.F32.BF16 R144, R8.reuse, R64, R40 ;  /* 0x000000400890723c */ /* 0x040fe20000041828 */
[----:B------:R-:W2:Y:S07]  /*d940*/  LDSM.16.M88.4 R40, [R139+0x4500] ;  /* 0x004500008b28783b */ /* 0x000eae0000000200 */
[C---:B------:R-:W-:Y:S08]  /*d950*/  HMMA.16816.F32.BF16 R108, R8.reuse, R56, R72 ;  /* 0x00000038086c723c */ /* 0x040ff00000041848 */
[C---:B------:R-:W-:Y:S08]  /*d960*/  HMMA.16816.F32.BF16 R112, R8.reuse, R52, R68 ;  /* 0x000000340870723c */ /* 0x040ff00000041844 */
[----:B------:R-:W-:Y:S08]  /*d970*/  HMMA.16816.F32.BF16 R104, R8, R54, R104 ;  /* 0x000000360868723c */ /* 0x000ff00000041868 */
[C---:B------:R-:W-:Y:S01]  /*d980*/  HMMA.16816.F32.BF16 R120, R12.reuse, R52, R36 ;  /* 0x000000340c78723c */ /* 0x040fe20000041824 */
[----:B------:R-:W3:Y:S07]  /*d990*/  LDSM.16.M88.4 R36, [R139+0x4900] ;  /* 0x004900008b24783b */ /* 0x000eee0000000200 */
[C---:B------:R-:W-:Y:S08]  /*d9a0*/  HMMA.16816.F32.BF16 R116, R12.reuse, R56, R84 ;  /* 0x000000380c74723c */ /* 0x040ff00000041854 */
        /* <DEDUP_REMOVED lines=8> */
[----:B------:R-:W4:Y:S04]  /*da30*/  LDSM.16.M88.4 R12, [R219+0x8100] ;  /* 0x00810000db0c783b */ /* 0x000f280000000200 */
[----:B------:R-:W-:Y:S03]  /*da40*/  LDSM.16.M88.4 R24, [R220+0x8100] ;  /* 0x00810000dc18783b */ /* 0x000fe60000000200 */
[C---:B------:R-:W-:Y:S08]  /*da50*/  HMMA.16816.F32.BF16 R140, R8.reuse, R62, R100 ;  /* 0x0000003e088c723c */ /* 0x040ff00000041864 */
[C---:B------:R-:W-:Y:S01]  /*da60*/  HMMA.16816.F32.BF16 R96, R8.reuse, R58, R96 ;  /* 0x0000003a0860723c */ /* 0x040fe20000041860 */
[----:B------:R-:W-:Y:S07]  /*da70*/  LDSM.16.M88.4 R56, [R218+0x1c00] ;  /* 0x001c0000da38783b */ /* 0x000fee0000000200 */
[----:B------:R-:W-:Y:S01]  /*da80*/  HMMA.16816.F32.BF16 R100, R8, R66, R88 ;  /* 0x000000420864723c */ /* 0x000fe20000041858 */
[----:B------:R-:W5:Y:S07]  /*da90*/  LDSM.16.M88.4 R8, [R220+0x9100] ;  /* 0x00910000dc08783b */ /* 0x000f6e0000000200 */
[C---:B-1----:R-:W-:Y:S08]  /*daa0*/  HMMA.16816.F32.BF16 R88, R16.reuse, R44, R108 ;  /* 0x0000002c1058723c */ /* 0x042ff0000004186c */
[C---:B--2---:R-:W-:Y:S08]  /*dab0*/  HMMA.16816.F32.BF16 R80, R16.reuse, R40, R112 ;  /* 0x000000281050723c */ /* 0x044ff00000041870 */
[C---:B------:R-:W-:Y:S08]  /*dac0*/  HMMA.16816.F32.BF16 R76, R16.reuse, R42, R104 ;  /* 0x0000002a104c723c */ /* 0x040ff00000041868 */
[C---:B------:R-:W-:Y:S08]  /*dad0*/  HMMA.16816.F32.BF16 R84, R16.reuse, R46, R96 ;  /* 0x0000002e1054723c */ /* 0x040ff00000041860 */
[C---:B---3--:R-:W-:Y:S08]  /*dae0*/  HMMA.16816.F32.BF16 R104, R16.reuse, R36, R148 ;  /* 0x000000241068723c */ /* 0x048ff00000041894 */
[C---:B------:R-:W-:Y:S08]  /*daf0*/  HMMA.16816.F32.BF16 R108, R16.reuse, R20, R144 ;  /* 0x00000014106c723c */ /* 0x040ff00000041890 */
[C---:B------:R-:W-:Y:S08]  /*db00*/  HMMA.16816.F32.BF16 R112, R16.reuse, R38, R140 ;  /* 0x000000261070723c */ /* 0x040ff0000004188c */
[----:B------:R-:W-:Y:S08]  /*db10*/  HMMA.16816.F32.BF16 R100, R16, R22, R100 ;  /* 0x000000161064723c */ /* 0x000ff00000041864 */
[C---:B----4-:R-:W-:Y:S08]  /*db20*/  HMMA.16816.F32.BF16 R96, R12.reuse, R44, R116 ;  /* 0x0000002c0c60723c */ /* 0x050ff00000041874 */
        /* <DEDUP_REMOVED lines=11> */
[C---:B-----5:R-:W-:Y:S08]  /*dbe0*/  HMMA.16816.F32.BF16 R92, R8.reuse, R28, R80 ;  /* 0x0000001c085c723c */ /* 0x060ff00000041850 */
[----:B------:R-:W-:Y:S08]  /*dbf0*/  HMMA.16816.F32.BF16 R80, R8, R50, R112 ;  /* 0x000000320850723c */ /* 0x000ff00000041870 */
[C---:B------:R-:W-:Y:S01]  /*dc00*/  HMMA.16816.F32.BF16 R112, R24.reuse, R48, R16 ;  /* 0x000000301870723c */ /* 0x040fe20000041810 */
[----:B------:R-:W2:Y:S07]  /*dc10*/  LDSM.16.M88.4 R16, [R219+0xa100] ;  /* 0x00a10000db10783b */ /* 0x000eae0000000200 */
[C---:B------:R-:W-:Y:S01]  /*dc20*/  HMMA.16816.F32.BF16 R120, R24.reuse, R28, R44 ;  /* 0x0000001c1878723c */ /* 0x040fe2000004182c */
[----:B------:R-:W3:Y:S07]  /*dc30*/  LDSM.16.M88.4 R44, [R139+0x5500] ;  /* 0x005500008b2c783b */ /* 0x000eee0000000200 */
[----:B------:R-:W-:Y:S01]  /*dc40*/  HMMA.16816.F32.BF16 R116, R24, R30, R40 ;  /* 0x0000001e1874723c */ /* 0x000fe20000041828 */
[----:B------:R-:W4:Y:S07]  /*dc50*/  LDSM.16.M88.4 R40, [R139+0x5900] ;  /* 0x005900008b28783b */ /* 0x000f2e0000000200 */
[C---:B------:R-:W-:Y:S08]  /*dc60*/  HMMA.16816.F32.BF16 R88, R8.reuse, R32, R88 ;  /* 0x000000200858723c */ /* 0x040ff00000041858 */
[----:B------:R-:W-:Y:S08]  /*dc70*/  HMMA.16816.F32.BF16 R144, R8, R34, R84 ;  /* 0x000000220890723c */ /* 0x000ff00000041854 */
[C---:B------:R-:W-:Y:S08]  /*dc80*/  HMMA.16816.F32.BF16 R124, R24.reuse, R32, R96 ;  /* 0x00000020187c723c */ /* 0x040ff00000041860 */
[----:B------:R-:W-:Y:S01]  /*dc90*/  HMMA.16816.F32.BF16 R60, R24, R34, R60 ;  /* 0x00000022183c723c */ /* 0x000fe2000004183c */
[----:B------:R-:W-:Y:S07]  /*dca0*/  LDSM.16.M88.4 R32, [R218+0x2400] ;  /* 0x00240000da20783b */ /* 0x000fee0000000200 */
[C---:B------:R-:W-:Y:S01]  /*dcb0*/  HMMA.16816.F32.BF16 R140, R8.reuse, R30, R76 ;  /* 0x0000001e088c723c */ /* 0x040fe2000004184c */
[----:B------:R-:W-:Y:S07]  /*dcc0*/  LDSM.16.M88.4 R28, [R218+0x2800] ;  /* 0x00280000da1c783b */ /* 0x000fee0000000200 */
[C---:B------:R-:W-:Y:S08]  /*dcd0*/  HMMA.16816.F32.BF16 R84, R8.reuse, R48, R104 ;  /* 0x000000300854723c */ /* 0x040ff00000041868 */
[C---:B------:R-:W-:Y:S08]  /*dce0*/  HMMA.16816.F32.BF16 R76, R8.reuse, R56, R108 ;  /* 0x00000038084c723c */ /* 0x040ff0000004186c */
[----:B------:R-:W-:Y:S01]  /*dcf0*/  HMMA.16816.F32.BF16 R128, R8, R58, R100 ;  /* 0x0000003a0880723c */ /* 0x000fe20000041864 */
[----:B------:R-:W-:Y:S07]  /*dd00*/  LDSM.16.M88.4 R8, [R220+0xb100] ;  /* 0x00b10000dc08783b */ /* 0x000fee0000000200 */
[C---:B------:R-:W-:Y:S01]  /*dd10*/  HMMA.16816.F32.BF16 R108, R24.reuse, R50, R64 ;  /* 0x00000032186c723c */ /* 0x040fe20000041840 */
[----:B------:R-:W5:Y:S07]  /*dd20*/  LDSM.16.M88.4 R48, [R218+0x2000] ;  /* 0x00200000da30783b */ /* 0x000f6e0000000200 */
        /* <DEDUP_REMOVED lines=12> */
[C---:B----4-:R-:W-:Y:S08]  /*ddf0*/  HMMA.16816.F32.BF16 R84, R20.reuse, R40, R84 ;  /* 0x000000281454723c */ /* 0x050ff00000041854 */
[C---:B------:R-:W-:Y:S08]  /*de00*/  HMMA.16816.F32.BF16 R80, R20.reuse, R42, R80 ;  /* 0x0000002a1450723c */ /* 0x040ff00000041850 */
[C---:B------:R-:W-:Y:S08]  /*de10*/  HMMA.16816.F32.BF16 R76, R20.reuse, R36, R76 ;  /* 0x00000024144c723c */ /* 0x040ff0000004184c */
[----:B------:R-:W-:Y:S08]  /*de20*/  HMMA.16816.F32.BF16 R68, R20, R38, R128 ;  /* 0x000000261444723c */ /* 0x000ff00000041880 */
[C---:B------:R-:W-:Y:S08]  /*de30*/  HMMA.16816.F32.BF16 R44, R16.reuse, R40, R112 ;  /* 0x00000028102c723c */ /* 0x040ff00000041870 */
[C---:B------:R-:W-:Y:S08]  /*de40*/  HMMA.16816.F32.BF16 R40, R16.reuse, R42, R108 ;  /* 0x0000002a1028723c */ /* 0x040ff0000004186c */
[C---:B------:R-:W-:Y:S08]  /*de50*/  HMMA.16816.F32.BF16 R20, R16.reuse, R36, R104 ;  /* 0x000000241014723c */ /* 0x040ff00000041868 */
[----:B------:R-:W-:Y:S08]  /*de60*/  HMMA.16816.F32.BF16 R16, R16, R38, R72 ;  /* 0x000000261010723c */ /* 0x000ff00000041848 */
[C---:B-----5:R-:W-:Y:S08]  /*de70*/  HMMA.16816.F32.BF16 R100, R8.reuse, R48, R100 ;  /* 0x000000300864723c */ /* 0x060ff00000041864 */
[C---:B------:R-:W-:Y:S08]  /*de80*/  HMMA.16816.F32.BF16 R96, R8.reuse, R50, R96 ;  /* 0x000000320860723c */ /* 0x040ff00000041860 */
[----:B------:R-:W-:Y:S08]  /*de90*/  HMMA.16816.F32.BF16 R108, R8, R26, R68 ;  /* 0x0000001a086c723c */ /* 0x000ff00000041844 */
[C---:B------:R-:W-:Y:S08]  /*dea0*/  HMMA.16816.F32.BF16 R64, R12.reuse, R48, R64 ;  /* 0x000000300c40723c */ /* 0x040ff00000041840 */
[----:B------:R-:W-:Y:S08]  /*deb0*/  HMMA.16816.F32.BF16 R72, R12, R50, R60 ;  /* 0x000000320c48723c */ /* 0x000ff0000004183c */
[----:B------:R-:W-:Y:S08]  /*dec0*/  HMMA.16816.F32.BF16 R76, R8, R24, R76 ;  /* 0x00000018084c723c */ /* 0x000ff0000004184c */
[C---:B------:R-:W-:Y:S08]  /*ded0*/  HMMA.16816.F32.BF16 R68, R12.reuse, R32, R56 ;  /* 0x000000200c44723c */ /* 0x040ff00000041838 */
        /* <DEDUP_REMOVED lines=12> */
[----:B------:R-:W-:Y:S01]  /*dfa0*/  IMAD.MOV.U32 R229, RZ, RZ, RZ ;  /* 0x000000ffffe57224 */ /* 0x000fe200078e00ff */
[----:B------:R-:W-:-:S04]  /*dfb0*/  IADD3 R2, R250, R172, R158 ;  /* 0x000000acfa027210 */ /* 0x000fc80007ffe09e */
[----:B------:R-:W-:-:S05]  /*dfc0*/  IADD3 R2, R2, -0x80, RZ ;  /* 0xffffff8002027810 */ /* 0x000fca0007ffe0ff */
[----:B------:R-:W-:Y:S02]  /*dfd0*/  IMAD.MOV.U32 R0, RZ, RZ, R2 ;  /* 0x000000ffff007224 */ /* 0x000fe400078e0002 */
[----:B------:R-:W-:-:S05]  /*dfe0*/  @P1 IMAD.HI.U32 R3, R2, c[0x0][0x2bc], RZ ;  /* 0x0000af0002031a27 */ /* 0x000fca00078e00ff */
[----:B------:R-:W-:-:S04]  /*dff0*/  @P1 SHF.R.U32.HI R0, RZ, c[0x0][0x2c0], R3 ;  /* 0x0000b000ff001a19 */ /* 0x000fc80000011603 */
[----:B------:R-:W-:-:S04]  /*e000*/  @!P3 IADD3 R3, P0, R0, R156, RZ ;  /* 0x0000009c0003b210 */ /* 0x000fc80007f1e0ff */
[----:B------:R-:W-:Y:S02]  /*e010*/  @!P3 LEA.HI.X.SX32 R7, R0, R154, 0x1, P0 ;  /* 0x0000009a0007b211 */ /* 0x000fe400000f0eff */
[----:B------:R-:W-:-:S04]  /*e020*/  @!P3 LEA R6, P0, R3, c[0x0][0x2a0], 0x2 ;  /* 0x0000a8000306ba11 */ /* 0x000fc800078010ff */
[----:B------:R-:W-:-:S05]  /*e030*/  @!P3 LEA.HI.X R7, R3, c[0x0][0x2a4], R7, 0x2, P0 ;  /* 0x0000a9000307ba11 */ /* 0x000fca00000f1407 */
[----:B------:R-:W2:Y:S01]  /*e040*/  @!P3 LDG.E R229, [R6.64] ;  /* 0x0000000606e5b981 */ /* 0x000ea2000c1e1900 */
[----:B------:R-:W-:Y:S01]  /*e050*/  IMAD.MOV R0, RZ, RZ, -R0 ;  /* 0x000000ffff007224 */ /* 0x000fe200078e0a00 */
[----:B------:R-:W-:Y:S01]  /*e060*/  SEL R21, RZ, 0x10, P6 ;  /* 0x00000010ff157807 */ /* 0x000fe20003000000 */
[----:B------:R-:W-:Y:S01]  /*e070*/  IMAD.SHL.U32 R11, R132, 0x2, RZ ;  /* 0x00000002840b7824 */ /* 0x000fe200078e00ff */
[----:B------:R-:W-:Y:S01]  /*e080*/  SEL R20, RZ, 0x10, P5 ;  /* 0x00000010ff147807 */ /* 0x000fe20002800000 */
[----:B------:R-:W-:Y:S01]  /*e090*/  IMAD R230, R0, c[0x0][0x2b8], R2 ;  /* 0x0000ae0000e67a24 */ /* 0x000fe200078e0202 */
[----:B------:R-:W-:Y:S01]  /*e0a0*/  SHF.L.U64.HI R9, R132, 0x1, R138 ;  /* 0x0000000184097819 */ /* 0x000fe2000001028a */
[----:B------:R-:W-:Y:S01]  /*e0b0*/  IMAD.SHL.U32 R8, R225, 0x2, RZ ;  /* 0x00000002e1087824 */ /* 0x000fe200078e00ff */
[----:B------:R-:W-:Y:S01]  /*e0c0*/  IADD3 R10, -R134, 0x10, RZ ;  /* 0x00000010860a7810 */ /* 0x000fe20007ffe1ff */
[----:B------:R-:W-:Y:S01]  /*e0d0*/  IMAD.WIDE.U32 R2, R230, c[0x0][0x1e0], RZ ;  /* 0x00007800e6027a25 */ /* 0x000fe200078e00ff */
[----:B------:R-:W-:-:S02]  /*e0e0*/  SHF.R.S32.HI R0, RZ, 0x1f, R230 ;  /* 0x0000001fff007819 */ /* 0x000fc400000114e6 */
[----:B------:R-:W-:Y:S02]  /*e0f0*/  SHF.L.U64.HI R18, R225, 0x1, R137 ;  /* 0x00000001e1127819 */ /* 0x000fe40000010289 */
[----:B------:R-:W-:Y:S01]  /*e100*/  LOP3.LUT R10, R10, 0xf, RZ, 0xc0, !PT ;  /* 0x0000000f0a0a7812 */ /* 0x000fe200078ec0ff */
[----:B------:R-:W-:Y:S01]  /*e110*/  IMAD R0, R0, c[0x0][0x1e0], RZ ;  /* 0x0000780000007a24 */ /* 0x000fe200078e02ff */
[----:B------:R-:W-:-:S03]  /*e120*/  SHF.L.U64.HI R19, R223, 0x1, R136 ;  /* 0x00000001df137819 */ /* 0x000fc60000010288 */
[----:B------:R-:W-:-:S04]  /*e130*/  IMAD R0, R230, c[0x0][0x1e4], R0 ;  /* 0x00007900e6007a24 */ /* 0x000fc800078e0200 */
[----:B------:R-:W-:Y:S01]  /*e140*/  IMAD.IADD R3, R3, 0x1, R0 ;  /* 0x0000000103037824 */ /* 0x000fe200078e0200 */
[----:B--2---:R-:W-:-:S03]  /*e150*/  SHF.R.S32.HI R0, RZ, 0x1f, R229 ;  /* 0x0000001fff007819 */ /* 0x004fc600000114e5 */
[----:B------:R-:W-:-:S04]  /*e160*/  IMAD.WIDE.U32 R2, R229, c[0x0][0x1f0], R2 ;  /* 0x00007c00e5027a25 */ /* 0x000fc800078e0002 */
[----:B------:R-:W-:-:S04]  /*e170*/  IMAD R0, R0, c[0x0][0x1f0], RZ ;  /* 0x00007c0000007a24 */ /* 0x000fc800078e02ff */
[----:B------:R-:W-:Y:S01]  /*e180*/  IMAD R6, R229, c[0x0][0x1f4], R0 ;  /* 0x00007d00e5067a24 */ /* 0x000fe200078e0200 */
[----:B------:R-:W-:-:S04]  /*e190*/  IADD3 R0, P0, R152, R2, RZ ;  /* 0x0000000298007210 */ /* 0x000fc80007f1e0ff */
[----:B------:R-:W-:Y:S02]  /*e1a0*/  IADD3.X R3, R252, R3, R6, P0, !PT ;  /* 0x00000003fc037210 */ /* 0x000fe400007fe406 */
[C---:B------:R-:W-:Y:S02]  /*e1b0*/  LEA R7, P0, R0.reuse, c[0x0][0x1c8], 0x1 ;  /* 0x0000720000077a11 */ /* 0x040fe400078008ff */
[----:B------:R-:W-:Y:S02]  /*e1c0*/  IADD3 R6, -R21, 0x10, RZ ;  /* 0x0000001015067810 */ /* 0x000fe40007ffe1ff */
[----:B------:R-:W-:Y:S02]  /*e1d0*/  LEA.HI.X R3, R0, c[0x0][0x1cc], R3, 0x1, P0 ;  /* 0x0000730000037a11 */ /* 0x000fe400000f0c03 */
[----:B------:R-:W1:Y:S01]  /*e1e0*/  SHFL.IDX PT, R0, R7, 0x1, 0x1c1f ;  /* 0x003c1f0007007f89 */ /* 0x000e6200000e0000 */
[----:B------:R-:W-:-:S03]  /*e1f0*/  LOP3.LUT R6, R6, 0xf, RZ, 0xc0, !PT ;  /* 0x0000000f06067812 */ /* 0x000fc600078ec0ff */
[----:B------:R-:W2:Y:S01]  /*e200*/  SHFL.IDX PT, R2, R3, 0x1, 0x1c1f ;  /* 0x003c1f0003027f89 */ /* 0x000ea200000e0000 */
[----:B-1----:R-:W-:Y:S02]  /*e210*/  IADD3 R16, P1, P0, R6, R0, R11 ;  /* 0x0000000006107210 */ /* 0x002fe4000783e00b */
[----:B------:R-:W-:Y:S02]  /*e220*/  IADD3 R6, -R20, 0x10, RZ ;  /* 0x0000001014067810 */ /* 0x000fe40007ffe1ff */
[----:B--2---:R-:W-:Y:S02]  /*e230*/  IADD3.X R17, RZ, R2, R9, P1, P0 ;  /* 0x00000002ff117210 */ /* 0x004fe40000fe0409 */
[----:B------:R-:W-:-:S04]  /*e240*/  LOP3.LUT R6, R6, 0xf, RZ, 0xc0, !PT ;  /* 0x0000000f06067812 */ /* 0x000fc800078ec0ff */
[----:B------:R-:W-:Y:S01]  /*e250*/  IADD3 R14, P1, P0, R6, R0, R8 ;  /* 0x00000000060e7210 */ /* 0x000fe2000783e008 */
[----:B------:R-:W-:-:S03]  /*e260*/  IMAD.SHL.U32 R6, R223, 0x2, RZ ;  /* 0x00000002df067824 */ /* 0x000fc600078e00ff */
[----:B------:R-:W-:Y:S02]  /*e270*/  IADD3.X R15, RZ, R2, R18, P1, P0 ;  /* 0x00000002ff0f7210 */ /* 0x000fe40000fe0412 */
        /* <DEDUP_REMOVED lines=19> */
.L_x_138:
[----:B------:R-:W-:Y:S01]  /*e3b0*/  LOP3.LUT R0, R135, 0xffffffe0, RZ, 0xc0, !PT ;  /* 0xffffffe087007812 */ /* 0x000fe200078ec0ff */
        /* <DEDUP_REMOVED lines=11> */
[----:B-1----:R-:W-:Y:S02]  /*e470*/  FSEL R14, R102, -INF , P0 ;  /* 0xff800000660e7808 */ /* 0x002fe40000000000 */
        /* <DEDUP_REMOVED lines=84> */
[----:B------:R-:W-:Y:S02]  /*e9c0*/  FMNMX.FTZ R3, R116, R3, !PT ;  /* 0x0000000374037209 */ /* 0x000fe40007810000 */
        /* <DEDUP_REMOVED lines=38> */
[----:B------:R-:W-:Y:S02]  /*ec30*/  FMNMX.FTZ R2, R128, R2, !PT ;  /* 0x0000000280027209 */ /* 0x000fe40007810000 */
[----:B-1----:R-:W-:Y:S02]  /*ec40*/  FMNMX.FTZ R6, R6, R7, !PT ;  /* 0x0000000706067209 */ /* 0x002fe40007810000 */
[----:B------:R-:W-:-:S02]  /*ec50*/  FMNMX.FTZ R0, R226, R0, !PT ;  /* 0x00000000e2007209 */ /* 0x000fc40007810000 */
[----:B------:R-:W-:Y:S01]  /*ec60*/  FMNMX.FTZ R2, R127, R2, !PT ;  /* 0x000000027f027209 */ /* 0x000fe20007810000 */
[----:B------:R-:W1:Y:S01]  /*ec70*/  SHFL.BFLY PT, R135, R6, 0x1, 0x1f ;  /* 0x0c201f0006877f89 */ /* 0x000e6200000e0000 */
        /* <DEDUP_REMOVED lines=9> */
[----:B------:R-:W-:Y:S02]  /*ed10*/  FSEL R222, R27, -INF , P0 ;  /* 0xff8000001bde7808 */ /* 0x000fe40000000000 */
[----:B------:R-:W-:Y:S01]  /*ed20*/  FMNMX.FTZ R0, R182, R0, !PT ;  /* 0x00000000b6007209 */ /* 0x000fe20007810000 */
[----:B------:R-:W3:Y:S03]  /*ed30*/  SHFL.BFLY PT, R2, R9, 0x1, 0x1f ;  /* 0x0c201f0009027f89 */ /* 0x000ee600000e0000 */
[----:B------:R-:W-:Y:S01]  /*ed40*/  FMNMX.FTZ R0, R181, R0, !PT ;  /* 0x00000000b5007209 */ /* 0x000fe20007810000 */
[----:B------:R-:W-:Y:S01]  /*ed50*/  LDSM.16.MT88.4 R24, [R216+0x100] ;  /* 0x00010000d818783b */ /* 0x000fe20000004200 */
[----:B-1----:R-:W-:-:S02]  /*ed60*/  FMNMX.FTZ R135, R6, R135, !PT ;  /* 0x0000008706877209 */ /* 0x002fc40007810000 */
[----:B------:R-:W-:Y:S02]  /*ed70*/  FMNMX.FTZ R0, R183, R0, !PT ;  /* 0x00000000b7007209 */ /* 0x000fe40007810000 */
[C---:B------:R-:W-:Y:S01]  /*ed80*/  FSETP.NEU.FTZ.AND P0, PT, R135.reuse, -INF , PT ;  /* 0xff8000008700780b */ /* 0x040fe20003f1d000 */
[----:B------:R-:W-:Y:S01]  /*ed90*/  FMUL.FTZ R3, R135, c[0x0][0x2d0] ;  /* 0x0000b40087037a20 */ /* 0x000fe20000410000 */
[----:B------:R-:W-:-:S04]  /*eda0*/  FMNMX.FTZ R6, R245, R0, !PT ;  /* 0x00000000f5067209 */ /* 0x000fc80007810000 */
[----:B------:R-:W-:Y:S02]  /*edb0*/  FMNMX.FTZ R6, R244, R6, !PT ;  /* 0x00000006f4067209 */ /* 0x000fe40007810000 */
[----:B------:R-:W-:Y:S02]  /*edc0*/  FSEL R3, R3, RZ, P0 ;  /* 0x000000ff03037208 */ /* 0x000fe40000000000 */
[----:B------:R-:W-:Y:S02]  /*edd0*/  FMNMX.FTZ R6, R222, R6, !PT ;  /* 0x00000006de067209 */ /* 0x000fe40007810000 */
[----:B--2---:R-:W-:Y:S01]  /*ede0*/  FMNMX.FTZ R8, R7, R8, !PT ;  /* 0x0000000807087209 */ /* 0x004fe20007810000 */
[--C-:B------:R-:W-:Y:S01]  /*edf0*/  FFMA.FTZ R0, R10, c[0x0][0x2d0], -R3.reuse ;  /* 0x0000b4000a007a23 */ /* 0x100fe20000010803 */
[----:B---3--:R-:W-:Y:S01]  /*ee00*/  FMNMX.FTZ R2, R2, R9, !PT ;  /* 0x0000000902027209 */ /* 0x008fe20007810000 */
[----:B------:R-:W-:Y:S01]  /*ee10*/  FFMA.FTZ R7, R12, c[0x0][0x2d0], -R3 ;  /* 0x0000b4000c077a23 */ /* 0x000fe20000010803 */
[----:B------:R-:W1:Y:S01]  /*ee20*/  SHFL.BFLY PT, R9, R6, 0x2, 0x1f ;  /* 0x0c401f0006097f89 */ /* 0x000e6200000e0000 */
[----:B------:R2:W-:Y:S01]  /*ee30*/  MUFU.EX2 R17, R0 ;  /* 0x0000000000117308 */ /* 0x0005e20000000800 */
[----:B------:R-:W-:-:S02]  /*ee40*/  FSETP.NEU.FTZ.AND P0, PT, R2, -INF , PT ;  /* 0xff8000000200780b */ /* 0x000fc40003f1d000 */
[----:B------:R-:W3:Y:S05]  /*ee50*/  SHFL.BFLY PT, R10, R8, 0x1, 0x1f ;  /* 0x0c201f00080a7f89 */ /* 0x000eea00000e0000 */
[----:B------:R4:W-:Y:S01]  /*ee60*/  MUFU.EX2 R150, R7 ;  /* 0x0000000700967308 */ /* 0x0009e20000000800 */
[----:B--2---:R-:W-:-:S07]  /*ee70*/  FFMA.FTZ R0, R11, c[0x0][0x2d0], -R3 ;  /* 0x0000b4000b007a23 */ /* 0x004fce0000010803 */
[----:B------:R2:W5:Y:S01]  /*ee80*/  MUFU.EX2 R18, R0 ;  /* 0x0000000000127308 */ /* 0x0005620000000800 */
[----:B-1----:R-:W-:Y:S01]  /*ee90*/  FMNMX.FTZ R6, R6, R9, !PT ;  /* 0x0000000906067209 */ /* 0x002fe20007810000 */
[----:B----4-:R-:W-:Y:S01]  /*eea0*/  FFMA.FTZ R7, R13, c[0x0][0x2d0], -R3 ;  /* 0x0000b4000d077a23 */ /* 0x010fe20000010803 */
[----:B---3--:R-:W-:-:S05]  /*eeb0*/  FMNMX.FTZ R137, R8, R10, !PT ;  /* 0x0000000a08897209 */ /* 0x008fca0007810000 */
[----:B------:R1:W3:Y:S01]  /*eec0*/  MUFU.EX2 R148, R7 ;  /* 0x0000000700947308 */ /* 0x0002e20000000800 */
[----:B--2---:R-:W-:-:S05]  /*eed0*/  FMUL.FTZ R0, R2, c[0x0][0x2d0] ;  /* 0x0000b40002007a20 */ /* 0x004fca0000410000 */
[----:B------:R-:W-:Y:S02]  /*eee0*/  FSEL R0, R0, RZ, P0 ;  /* 0x000000ff00007208 */ /* 0x000fe40000000000 */
[----:B------:R-:W-:-:S03]  /*eef0*/  FSETP.NEU.FTZ.AND P0, PT, R137, -INF , PT ;  /* 0xff8000008900780b */ /* 0x000fc60003f1d000 */
[--C-:B-1----:R-:W-:Y:S02]  /*ef00*/  FFMA.FTZ R7, R14, c[0x0][0x2d0], -R0.reuse ;  /* 0x0000b4000e077a23 */ /* 0x102fe40000010800 */
[--C-:B------:R-:W-:Y:S02]  /*ef10*/  FFMA.FTZ R4, R16, c[0x0][0x2d0], -R0.reuse ;  /* 0x0000b40010047a23 */ /* 0x100fe40000010800 */
[----:B------:R1:W-:Y:S01]  /*ef20*/  MUFU.EX2 R151, R7 ;  /* 0x0000000700977308 */ /* 0x0003e20000000800 */
[----:B------:R-:W-:Y:S02]  /*ef30*/  FFMA.FTZ R5, R15, c[0x0][0x2d0], -R0 ;  /* 0x0000b4000f057a23 */ /* 0x000fe40000010800 */
[----:B-----5:R-:W-:Y:S02]  /*ef40*/  IMAD.MOV.U32 R14, RZ, RZ, R18 ;  /* 0x000000ffff0e7224 */ /* 0x020fe400078e0012 */
[----:B------:R-:W-:Y:S02]  /*ef50*/  IMAD.MOV.U32 R15, RZ, RZ, R17 ;  /* 0x000000ffff0f7224 */ /* 0x000fe400078e0011 */
[----:B------:R-:W-:Y:S01]  /*ef60*/  LDSM.16.MT88.4 R16, [R217+0x100] ;  /* 0x00010000d910783b */ /* 0x000fe20000004200 */
[----:B------:R2:W-:Y:S03]  /*ef70*/  MUFU.EX2 R184, R4 ;  /* 0x0000000400b87308 */ /* 0x0005e60000000800 */
[----:B-1----:R-:W1:Y:S05]  /*ef80*/  SHFL.BFLY PT, R7, R6, 0x1, 0x1f ;  /* 0x0c201f0006077f89 */ /* 0x002e6a00000e0000 */
[----:B------:R4:W5:Y:S01]  /*ef90*/  MUFU.EX2 R168, R5 ;  /* 0x0000000500a87308 */ /* 0x0009620000000800 */
[----:B--2---:R-:W-:-:S05]  /*efa0*/  FMUL.FTZ R4, R137, c[0x0][0x2d0] ;  /* 0x0000b40089047a20 */ /* 0x004fca0000410000 */
[----:B------:R-:W-:Y:S01]  /*efb0*/  FSEL R12, R4, RZ, P0 ;  /* 0x000000ff040c7208 */ /* 0x000fe20000000000 */
[----:B----4-:R-:W-:-:S04]  /*efc0*/  FFMA.FTZ R5, R28, c[0x0][0x2d0], -R0 ;  /* 0x0000b4001c057a23 */ /* 0x010fc80000010800 */
[--C-:B------:R-:W-:Y:S01]  /*efd0*/  FFMA.FTZ R4, R32, c[0x0][0x2d0], -R12.reuse ;  /* 0x0000b40020047a23 */ /* 0x100fe2000001080c */
[----:B------:R-:W2:Y:S01]  /*efe0*/  LDSM.16.MT88.4 R28, [R217+0x1100] ;  /* 0x00110000d91c783b */ /* 0x000ea20000004200 */
[----:B------:R5:W4:Y:S01]  /*eff0*/  MUFU.EX2 R149, R5 ;  /* 0x0000000500957308 */ /* 0x000b220000000800 */
[--C-:B------:R-:W-:Y:S01]  /*f000*/  FFMA.FTZ R9, R40, c[0x0][0x2d0], -R12.reuse ;  /* 0x0000b40028097a23 */ /* 0x100fe2000001080c */
[----:B-1----:R-:W-:Y:S01]  /*f010*/  FMNMX.FTZ R136, R6, R7, !PT ;  /* 0x0000000706887209 */ /* 0x002fe20007810000 */
[----:B------:R-:W1:Y:S01]  /*f020*/  LDSM.16.MT88.4 R32, [R216+0x2100] ;  /* 0x00210000d820783b */ /* 0x000e620000004200 */
[----:B---3--:R-:W-:Y:S02]  /*f030*/  F2FP.BF16.PACK_AB R6, R148, R150 ;  /* 0x000000969406723e */ /* 0x008fe400000010ff */
[C---:B------:R-:W-:Y:S01]  /*f040*/  FSETP.NEU.FTZ.AND P0, PT, R136.reuse, -INF , PT ;  /* 0xff8000008800780b */ /* 0x040fe20003f1d000 */
[----:B------:R-:W-:Y:S01]  /*f050*/  FMUL.FTZ R8, R136, c[0x0][0x2d0] ;  /* 0x0000b40088087a20 */ /* 0x000fe20000410000 */
[----:B------:R3:W-:Y:S04]  /*f060*/  MUFU.EX2 R241, R4 ;  /* 0x0000000400f17308 */ /* 0x0007e80000000800 */
[----:B------:R-:W-:Y:S01]  /*f070*/  FSEL R13, R8, RZ, P0 ;  /* 0x000000ff080d7208 */ /* 0x000fe20000000000 */
[----:B------:R-:W-:Y:S01]  /*f080*/  FFMA.FTZ R8, R41, c[0x0][0x2d0], -R12 ;  /* 0x0000b40029087a23 */ /* 0x000fe2000001080c */
[----:B-----5:R-:W-:-:S02]  /*f090*/  F2FP.BF16.PACK_AB R5, R168, R151 ;  /* 0x00000097a805723e */ /* 0x020fc400000010ff */
[----:B------:R-:W-:Y:S01]  /*f0a0*/  MUFU.EX2 R242, R9 ;  /* 0x0000000900f27308 */ /* 0x000fe20000000800 */
[----:B----4-:R-:W-:Y:S01]  /*f0b0*/  F2FP.BF16.PACK_AB R7, R149, R184 ;  /* 0x000000b89507723e */ /* 0x010fe200000010ff */
[----:B---3--:R-:W-:-:S06]  /*f0c0*/  FFMA.FTZ R4, R36, c[0x0][0x2d0], -R12 ;  /* 0x0000b40024047a23 */ /* 0x008fcc000001080c */
[----:B------:R3:W4:Y:S01]  /*f0d0*/  MUFU.EX2 R243, R8 ;  /* 0x0000000800f37308 */ /* 0x0007220000000800 */
[----:B------:R-:W5:Y:S07]  /*f0e0*/  LDSM.16.MT88.4 R36, [R217+0x2100] ;  /* 0x00210000d924783b */ /* 0x000f6e0000004200 */
[----:B------:R1:W-:Y:S01]  /*f0f0*/  MUFU.EX2 R237, R4 ;  /* 0x0000000400ed7308 */ /* 0x0003e20000000800 */
[----:B---3--:R-:W-:Y:S01]  /*f100*/  FFMA.FTZ R8, R42, c[0x0][0x2d0], -R13 ;  /* 0x0000b4002a087a23 */ /* 0x008fe2000001080d */
[----:B----4-:R-:W-:-:S06]  /*f110*/  F2FP.BF16.PACK_AB R10, R243, R242 ;  /* 0x000000f2f30a723e */ /* 0x010fcc00000010ff */
[----:B------:R3:W-:Y:S01]  /*f120*/  MUFU.EX2 R234, R8 ;  /* 0x0000000800ea7308 */ /* 0x0007e20000000800 */
[----:B-1----:R-:W-:-:S07]  /*f130*/  F2FP.BF16.PACK_AB R4, R14, R15 ;  /* 0x0000000f0e04723e */ /* 0x002fce00000010ff */
[C---:B------:R-:W-:Y:S01]  /*f140*/  HMMA.16816.F32.BF16 R120, R4.reuse, R24, RZ ;  /* 0x000000180478723c */ /* 0x040fe200000418ff */
[--C-:B---3--:R-:W-:Y:S02]  /*f150*/  FFMA.FTZ R8, R43, c[0x0][0x2d0], -R13.reuse ;  /* 0x0000b4002b087a23 */ /* 0x108fe4000001080d */
[----:B------:R-:W-:Y:S05]  /*f160*/  LDSM.16.MT88.4 R40, [R217+0x2500] ;  /* 0x00250000d928783b */ /* 0x000fea0000004200 */
[C---:B------:R-:W-:Y:S01]  /*f170*/  HMMA.16816.F32.BF16 R112, R4.reuse, R16, RZ ;  /* 0x000000100470723c */ /* 0x040fe200000418ff */
[----:B------:R1:W3:Y:S07]  /*f180*/  MUFU.EX2 R233, R8 ;  /* 0x0000000800e97308 */ /* 0x0002ee0000000800 */
[C---:B------:R-:W-:Y:S08]  /*f190*/  HMMA.16816.F32.BF16 R108, R4.reuse, R20, RZ ;  /* 0x00000014046c723c */ /* 0x040ff000000418ff */
[----:B--2---:R-:W-:Y:S01]  /*f1a0*/  HMMA.16816.F32.BF16 R104, R4, R28, RZ ;  /* 0x0000001c0468723c */ /* 0x004fe200000418ff */
[----:B-1----:R-:W-:Y:S01]  /*f1b0*/  FFMA.FTZ R8, R44, c[0x0][0x2d0], -R13 ;  /* 0x0000b4002c087a23 */ /* 0x002fe2000001080d */
[----:B---3--:R-:W-:-:S03]  /*f1c0*/  F2FP.BF16.PACK_AB R9, R233, R234 ;  /* 0x000000eae909723e */ /* 0x008fc600000010ff */
[----:B------:R1:W-:Y:S03]  /*f1d0*/  MUFU.EX2 R236, R8 ;  /* 0x0000000800ec7308 */ /* 0x0003e60000000800 */
[C---:B------:R-:W-:Y:S08]  /*f1e0*/  HMMA.16816.F32.BF16 R100, R4.reuse, R32, RZ ;  /* 0x000000200464723c */ /* 0x040ff000000418ff */
[----:B-----5:R-:W-:Y:S01]  /*f1f0*/  HMMA.16816.F32.BF16 R96, R4, R36, RZ ;  /* 0x000000240460723c */ /* 0x020fe200000418ff */
        /* <DEDUP_REMOVED lines=27> */
[----:B------:R-:W4:Y:S01]  /*f3b0*/  LDSM.16.MT88.4 R28, [R217+0x1500] ;  /* 0x00150000d91c783b */ /* 0x000f220000004200 */
[----:B---3--:R-:W-:-:S04]  /*f3c0*/  FFMA.FTZ R4, R85, c[0x0][0x2d0], -R3 ;  /* 0x0000b40055047a23 */ /* 0x008fc80000010803 */
[----:B------:R3:W5:Y:S02]  /*f3d0*/  MUFU.EX2 R238, R4 ;  /* 0x0000000400ee7308 */ /* 0x0007640000000800 */
[C---:B------:R-:W-:Y:S08]  /*f3e0*/  HMMA.16816.F32.BF16 R48, R8.reuse, R32, RZ ;  /* 0x000000200830723c */ /* 0x040ff000000418ff */
[----:B------:R-:W-:Y:S01]  /*f3f0*/  HMMA.16816.F32.BF16 R160, R8, R34, RZ ;  /* 0x0000002208a0723c */ /* 0x000fe200000418ff */
[----:B------:R-:W1:Y:S01]  /*f400*/  LDSM.16.MT88.4 R32, [R216+0x2500] ;  /* 0x00250000d820783b */ /* 0x000e620000004200 */
[----:B---3--:R-:W-:-:S06]  /*f410*/  FFMA.FTZ R4, R86, c[0x0][0x2d0], -R0 ;  /* 0x0000b40056047a23 */ /* 0x008fcc0000010800 */
[C---:B------:R-:W-:Y:S01]  /*f420*/  HMMA.16816.F32.BF16 R44, R8.reuse, R36, RZ ;  /* 0x00000024082c723c */ /* 0x040fe200000418ff */
[----:B-----5:R-:W-:Y:S01]  /*f430*/  F2FP.BF16.PACK_AB R6, R238, R239 ;  /* 0x000000efee06723e */ /* 0x020fe200000010ff */
[----:B------:R3:W-:Y:S06]  /*f440*/  MUFU.EX2 R227, R4 ;  /* 0x0000000400e37308 */ /* 0x0007ec0000000800 */
[----:B------:R-:W-:Y:S01]  /*f450*/  HMMA.16816.F32.BF16 R164, R8, R38, RZ ;  /* 0x0000002608a4723c */ /* 0x000fe200000418ff */
[----:B------:R-:W-:Y:S06]  /*f460*/  LDSM.16.MT88.4 R36, [R217+0x2900] ;  /* 0x00290000d924783b */ /* 0x000fec0000004200 */
[----:B------:R-:W-:-:S02]  /*f470*/  FFMA.FTZ R8, R125, c[0x0][0x2d0], -R12 ;  /* 0x0000b4007d087a23 */ /* 0x000fc4000001080c */
[----:B------:R-:W-:Y:S02]  /*f480*/  IMAD.MOV.U32 R9, RZ, RZ, R168 ;  /* 0x000000ffff097224 */ /* 0x000fe400078e00a8 */
[----:B------:R5:W-:Y:S01]  /*f490*/  MUFU.EX2 R214, R8 ;  /* 0x0000000800d67308 */ /* 0x000be20000000800 */
[----:B---3--:R-:W-:Y:S02]  /*f4a0*/  FFMA.FTZ R4, R87, c[0x0][0x2d0], -R0 ;  /* 0x0000b40057047a23 */ /* 0x008fe40000010800 */
[----:B------:R-:W-:Y:S02]  /*f4b0*/  IMAD.MOV.U32 R11, RZ, RZ, R151 ;  /* 0x000000ffff0b7224 */ /* 0x000fe400078e0097 */
[----:B------:R-:W-:-:S03]  /*f4c0*/  IMAD.MOV.U32 R10, RZ, RZ, R150 ;  /* 0x000000ffff0a7224 */ /* 0x000fc600078e0096 */
[----:B------:R3:W1:Y:S01]  /*f4d0*/  MUFU.EX2 R249, R4 ;  /* 0x0000000400f97308 */ /* 0x0006620000000800 */
[----:B-----5:R-:W-:-:S07]  /*f4e0*/  FFMA.FTZ R8, R124, c[0x0][0x2d0], -R12 ;  /* 0x0000b4007c087a23 */ /* 0x020fce000001080c */
[----:B------:R5:W-:Y:S01]  /*f4f0*/  MUFU.EX2 R213, R8 ;  /* 0x0000000800d57308 */ /* 0x000be20000000800 */
[----:B---3--:R-:W-:Y:S01]  /*f500*/  FFMA.FTZ R4, R116, c[0x0][0x2d0], -R0 ;  /* 0x0000b40074047a23 */ /* 0x008fe20000010800 */
[----:B-1----:R-:W-:-:S06]  /*f510*/  F2FP.BF16.PACK_AB R5, R249, R227 ;  /* 0x000000e3f905723e */ /* 0x002fcc00000010ff */
[----:B------:R1:W-:Y:S01]  /*f520*/  MUFU.EX2 R231, R4 ;  /* 0x0000000400e77308 */ /* 0x0003e20000000800 */
[----:B-----5:R-:W-:Y:S02]  /*f530*/  FFMA.FTZ R8, R129, c[0x0][0x2d0], -R13 ;  /* 0x0000b40081087a23 */ /* 0x020fe4000001080d */
[----:B------:R-:W-:-:S05]  /*f540*/  IMAD.MOV.U32 R129, RZ, RZ, R149 ;  /* 0x000000ffff817224 */ /* 0x000fca00078e0095 */
[----:B------:R3:W-:Y:S01]  /*f550*/  MUFU.EX2 R208, R8 ;  /* 0x0000000800d07308 */ /* 0x0007e20000000800 */
[----:B-1----:R-:W-:-:S07]  /*f560*/  FFMA.FTZ R4, R117, c[0x0][0x2d0], -R0 ;  /* 0x0000b40075047a23 */ /* 0x002fce0000010800 */
[----:B------:R1:W5:Y:S01]  /*f570*/  MUFU.EX2 R228, R4 ;  /* 0x0000000400e47308 */ /* 0x0003620000000800 */
[----:B---3--:R-:W-:Y:S02]  /*f580*/  FFMA.FTZ R8, R128, c[0x0][0x2d0], -R13 ;  /* 0x0000b40080087a23 */ /* 0x008fe4000001080d */
[----:B------:R-:W-:-:S05]  /*f590*/  IMAD.MOV.U32 R128, RZ, RZ, R148 ;  /* 0x000000ffff807224 */ /* 0x000fca00078e0094 */
        /* <DEDUP_REMOVED lines=21> */
[----:B-1----:R-:W-:-:S02]  /*f6f0*/  FFMA.FTZ R8, R131, c[0x0][0x2d0], -R3 ;  /* 0x0000b40083087a23 */ /* 0x002fc40000010803 */
[----:B------:R-:W-:-:S05]  /*f700*/  IMAD.MOV.U32 R131, RZ, RZ, R184 ;  /* 0x000000ffff837224 */ /* 0x000fca00078e00b8 */
        /* <DEDUP_REMOVED lines=16> */
[C---:B------:R-:W-:Y:S01]  /*f810*/  HMMA.16816.F32.BF16 R80, R4.reuse, R24, R68 ;  /* 0x000000180450723c */ /* 0x040fe20000041844 */
[----:B------:R1:W3:Y:S07]  /*f820*/  MUFU.EX2 R187, R8 ;  /* 0x0000000800bb7308 */ /* 0x0002ee0000000800 */
[C---:B------:R-:W-:Y:S08]  /*f830*/  HMMA.16816.F32.BF16 R76, R4.reuse, R20, R60 ;  /* 0x00000014044c723c */ /* 0x040ff0000004183c */
[----:B------:R-:W-:Y:S01]  /*f840*/  HMMA.16816.F32.BF16 R72, R4, R16, R56 ;  /* 0x000000100448723c */ /* 0x000fe20000041838 */
[----:B-1----:R-:W-:-:S04]  /*f850*/  FFMA.FTZ R8, R173, c[0x0][0x2d0], -R0 ;  /* 0x0000b400ad087a23 */ /* 0x002fc80000010800 */
[----:B------:R1:W-:Y:S03]  /*f860*/  MUFU.EX2 R185, R8 ;  /* 0x0000000800b97308 */ /* 0x0003e60000000800 */
[C---:B------:R-:W-:Y:S08]  /*f870*/  HMMA.16816.F32.BF16 R68, R4.reuse, R28, R52 ;  /* 0x0000001c0444723c */ /* 0x040ff00000041834 */
[----:B------:R-:W-:Y:S01]  /*f880*/  HMMA.16816.F32.BF16 R64, R4, R32, R48 ;  /* 0x000000200440723c */ /* 0x000fe20000041830 */
[----:B-1----:R-:W-:-:S07]  /*f890*/  FFMA.FTZ R8, R174, c[0x0][0x2d0], -R0 ;  /* 0x0000b400ae087a23 */ /* 0x002fce0000010800 */
[C---:B------:R-:W-:Y:S01]  /*f8a0*/  HMMA.16816.F32.BF16 R196, R4.reuse, R40, R44 ;  /* 0x0000002804c4723c */ /* 0x040fe2000004182c */
[----:B------:R1:W4:Y:S07]  /*f8b0*/  MUFU.EX2 R186, R8 ;  /* 0x0000000800ba7308 */ /* 0x00032e0000000800 */
[C---:B------:R-:W-:Y:S01]  /*f8c0*/  HMMA.16816.F32.BF16 R60, R4.reuse, R26, R152 ;  /* 0x0000001a043c723c */ /* 0x040fe20000041898 */
[----:B------:R-:W5:Y:S04]  /*f8d0*/  LDSM.16.MT88.4 R24, [R216+0x900] ;  /* 0x00090000d818783b */ /* 0x000f680000004200 */
[----:B------:R-:W-:Y:S03]  /*f8e0*/  LDSM.16.MT88.4 R152, [R216+0xd00] ;  /* 0x000d0000d898783b */ /* 0x000fe60000004200 */
[C---:B------:R-:W-:Y:S01]  /*f8f0*/  HMMA.16816.F32.BF16 R52, R4.reuse, R22, R144 ;  /* 0x000000160434723c */ /* 0x040fe20000041890 */
[--C-:B-1----:R-:W-:Y:S01]  /*f900*/  FFMA.FTZ R8, R175, c[0x0][0x2d0], -R12.reuse ;  /* 0x0000b400af087a23 */ /* 0x102fe2000001080c */
[----:B------:R-:W-:Y:S03]  /*f910*/  LDSM.16.MT88.4 R20, [R216+0x1900] ;  /* 0x00190000d814783b */ /* 0x000fe60000004200 */
[----:B------:R1:W-:Y:S03]  /*f920*/  MUFU.EX2 R184, R8 ;  /* 0x0000000800b87308 */ /* 0x0003e60000000800 */
[C---:B------:R-:W-:Y:S01]  /*f930*/  HMMA.16816.F32.BF16 R48, R4.reuse, R18, R140 ;  /* 0x000000120430723c */ /* 0x040fe2000004188c */
[----:B------:R-:W5:Y:S07]  /*f940*/  LDSM.16.MT88.4 R16, [R217+0x900] ;  /* 0x00090000d910783b */ /* 0x000f6e0000004200 */
[----:B------:R-:W-:Y:S01]  /*f950*/  HMMA.16816.F32.BF16 R44, R4, R30, R156 ;  /* 0x0000001e042c723c */ /* 0x000fe2000004189c */
[----:B------:R-:W5:Y:S01]  /*f960*/  LDSM.16.MT88.4 R28, [R217+0x1900] ;  /* 0x00190000d91c783b */ /* 0x000f620000004200 */
[----:B-1----:R-:W-:-:S06]  /*f970*/  FFMA.FTZ R8, R176, c[0x0][0x2d0], -R12 ;  /* 0x0000b400b0087a23 */ /* 0x002fcc000001080c */
[C---:B------:R-:W-:Y:S01]  /*f980*/  HMMA.16816.F32.BF16 R56, R4.reuse, R34, R160 ;  /* 0x000000220438723c */ /* 0x040fe200000418a0 */
[----:B------:R1:W1:Y:S01]  /*f990*/  MUFU.EX2 R173, R8 ;  /* 0x0000000800ad7308 */ /* 0x0002620000000800 */
[----:B------:R-:W5:Y:S06]  /*f9a0*/  LDSM.16.MT88.4 R32, [R216+0x2900] ;  /* 0x00290000d820783b */ /* 0x000f6c0000004200 */
[----:B------:R-:W-:Y:S07]  /*f9b0*/  HMMA.16816.F32.BF16 R40, R4, R42, R164 ;  /* 0x0000002a0428723c */ /* 0x000fee00000418a4 */
[----:B--2---:R-:W-:Y:S01]  /*f9c0*/  F2FP.BF16.PACK_AB R4, R191, R200 ;  /* 0x000000c8bf04723e */ /* 0x004fe200000010ff */
[----:B-1----:R-:W-:Y:S01]  /*f9d0*/  FFMA.FTZ R8, R178, c[0x0][0x2d0], -R12 ;  /* 0x0000b400b2087a23 */ /* 0x002fe2000001080c */
[----:B---3--:R-:W-:-:S02]  /*f9e0*/  F2FP.BF16.PACK_AB R5, R187, R188 ;  /* 0x000000bcbb05723e */ /* 0x008fc400000010ff */
[----:B------:R-:W-:Y:S01]  /*f9f0*/  F2FP.BF16.PACK_AB R6, R189, R190 ;  /* 0x000000bebd06723e */ /* 0x000fe200000010ff */
[----:B------:R1:W-:Y:S01]  /*fa00*/  MUFU.EX2 R174, R8 ;  /* 0x0000000800ae7308 */ /* 0x0003e20000000800 */
[----:B----4-:R-:W-:-:S07]  /*fa10*/  F2FP.BF16.PACK_AB R7, R186, R185 ;  /* 0x000000b9ba07723e */ /* 0x010fce00000010ff */
        /* <DEDUP_REMOVED lines=11> */
[----:B------:R-:W-:Y:S01]  /*fad0*/  LDSM.16.MT88.4 R104, [R217+0x1d00] ;  /* 0x001d0000d968783b */ /* 0x000fe20000004200 */
[----:B-1----:R-:W-:-:S06]  /*fae0*/  FFMA.FTZ R8, R180, c[0x0][0x2d0], -R13 ;  /* 0x0000b400b4087a23 */ /* 0x002fcc000001080d */
[C---:B------:R-:W-:Y:S01]  /*faf0*/  HMMA.16816.F32.BF16 R148, R4.reuse, R26, R148 ;  /* 0x0000001a0494723c */ /* 0x040fe20000041894 */
[----:B------:R1:W2:Y:S07]  /*fb00*/  MUFU.EX2 R138, R8 ;  /* 0x00000008008a7308 */ /* 0x0002ae0000000800 */
[C---:B------:R-:W-:Y:S08]  /*fb10*/  HMMA.16816.F32.BF16 R84, R4.reuse, R18, R84 ;  /* 0x000000120454723c */ /* 0x040ff00000041854 */
[----:B------:R-:W-:Y:S01]  /*fb20*/  HMMA.16816.F32.BF16 R100, R4, R22, R100 ;  /* 0x000000160464723c */ /* 0x000fe20000041864 */
[----:B-1----:R-:W-:-:S04]  /*fb30*/  FFMA.FTZ R8, R182, c[0x0][0x2d0], -R13 ;  /* 0x0000b400b6087a23 */ /* 0x002fc8000001080d */
[----:B------:R1:W-:Y:S03]  /*fb40*/  MUFU.EX2 R134, R8 ;  /* 0x0000000800867308 */ /* 0x0003e60000000800 */
[C---:B------:R-:W-:Y:S08]  /*fb50*/  HMMA.16816.F32.BF16 R160, R4.reuse, R30, R96 ;  /* 0x0000001e04a0723c */ /* 0x040ff00000041860 */
[----:B------:R-:W-:Y:S01]  /*fb60*/  HMMA.16816.F32.BF16 R164, R4, R34, R92 ;  /* 0x0000002204a4723c */ /* 0x000fe2000004185c */
[----:B------:R-:W-:Y:S01]  /*fb70*/  LDSM.16.MT88.4 R92, [R216+0x1d00] ;  /* 0x001d0000d85c783b */ /* 0x000fe20000004200 */
[----:B-1----:R-:W-:-:S06]  /*fb80*/  FFMA.FTZ R8, R181, c[0x0][0x2d0], -R13 ;  /* 0x0000b400b5087a23 */ /* 0x002fcc000001080d */
[----:B------:R-:W-:Y:S01]  /*fb90*/  HMMA.16816.F32.BF16 R144, R4, R38, R88 ;  /* 0x000000260490723c */ /* 0x000fe20000041858 */
[----:B------:R-:W1:Y:S06]  /*fba0*/  MUFU.EX2 R133, R8 ;  /* 0x0000000800857308 */ /* 0x000e6c0000000800 */
[----:B------:R-:W-:Y:S01]  /*fbb0*/  F2FP.BF16.PACK_AB R4, R173, R184 ;  /* 0x000000b8ad04723e */ /* 0x000fe200000010ff */
[----:B------:R-:W-:Y:S01]  /*fbc0*/  IMAD.MOV.U32 R88, RZ, RZ, R183 ;  /* 0x000000ffff587224 */ /* 0x000fe200078e00b7 */
[----:B--2---:R-:W-:Y:S01]  /*fbd0*/  F2FP.BF16.PACK_AB R5, R138, R172 ;  /* 0x000000ac8a05723e */ /* 0x004fe200000010ff */
[----:B------:R-:W-:Y:S01]  /*fbe0*/  IMAD.MOV.U32 R91, RZ, RZ, R131 ;  /* 0x000000ffff5b7224 */ /* 0x000fe200078e0083 */
[----:B------:R-:W-:Y:S01]  /*fbf0*/  F2FP.BF16.PACK_AB R6, R175, R174 ;  /* 0x000000aeaf06723e */ /* 0x000fe200000010ff */
[----:B------:R-:W-:-:S02]  /*fc00*/  IMAD.MOV.U32 R90, RZ, RZ, R128 ;  /* 0x000000ffff5a7224 */ /* 0x000fc400078e0080 */
[----:B------:R-:W-:Y:S01]  /*fc10*/  IMAD.MOV.U32 R89, RZ, RZ, R129 ;  /* 0x000000ffff597224 */ /* 0x000fe200078e0081 */
[----:B-1----:R-:W-:Y:S01]  /*fc20*/  F2FP.BF16.PACK_AB R7, R133, R134 ;  /* 0x000000868507723e */ /* 0x002fe200000010ff */
[----:B------:R-:W-:Y:S02]  /*fc30*/  FFMA.FTZ R8, R204, c[0x0][0x2d0], -R3 ;  /* 0x0000b400cc087a23 */ /* 0x000fe40000010803 */
[----:B------:R-:W-:-:S04]  /*fc40*/  IMAD.MOV.U32 R204, RZ, RZ, R89 ;  /* 0x000000ffffcc7224 */ /* 0x000fc800078e0059 */
[C---:B------:R-:W-:Y:S01]  /*fc50*/  HMMA.16816.F32.BF16 R176, R4.reuse, R26, R60 ;  /* 0x0000001a04b0723c */ /* 0x040fe2000004183c */
[----:B------:R1:W-:Y:S07]  /*fc60*/  MUFU.EX2 R27, R8 ;  /* 0x00000008001b7308 */ /* 0x0003ee0000000800 */
[C---:B------:R-:W-:Y:S01]  /*fc70*/  HMMA.16816.F32.BF16 R180, R4.reuse, R24, R80 ;  /* 0x0000001804b4723c */ /* 0x040fe20000041850 */
[----:B------:R-:W2:Y:S07]  /*fc80*/  LDSM.16.MT88.4 R80, [R217+0xd00] ;  /* 0x000d0000d950783b */ /* 0x000eae0000004200 */
[----:B------:R-:W-:Y:S01]  /*fc90*/  HMMA.16816.F32.BF16 R48, R4, R22, R48 ;  /* 0x000000160430723c */ /* 0x000fe20000041830 */
[----:B-1----:R-:W-:-:S02]  /*fca0*/  FFMA.FTZ R8, R203, c[0x0][0x2d0], -R3 ;  /* 0x0000b400cb087a23 */ /* 0x002fc40000010803 */
[----:B------:R-:W-:Y:S02]  /*fcb0*/  IMAD.MOV.U32 R203, RZ, RZ, R90 ;  /* 0x000000ffffcb7224 */ /* 0x000fe400078e005a */
[----:B------:R1:W3:Y:S03]  /*fcc0*/  MUFU.EX2 R26, R8 ;  /* 0x00000008001a7308 */ /* 0x0002e60000000800 */
[C---:B------:R-:W-:Y:S08]  /*fcd0*/  HMMA.16816.F32.BF16 R60, R4.reuse, R18, R52 ;  /* 0x00000012043c723c */ /* 0x040ff00000041834 */
[----:B------:R-:W-:Y:S01]  /*fce0*/  HMMA.16816.F32.BF16 R52, R4, R20, R72 ;  /* 0x000000140434723c */ /* 0x000fe20000041848 */
[--C-:B-1----:R-:W-:Y:S01]  /*fcf0*/  FFMA.FTZ R8, R202, c[0x0][0x2d0], -R3.reuse ;  /* 0x0000b400ca087a23 */ /* 0x102fe20000010803 */
[----:B---3--:R-:W-:Y:S01]  /*fd00*/  F2FP.BF16.PACK_AB R128, R26, R27 ;  /* 0x0000001b1a80723e */ /* 0x008fe200000010ff */
[----:B------:R-:W-:-:S05]  /*fd10*/  FFMA.FTZ R3, R201, c[0x0][0x2d0], -R3 ;  /* 0x0000b400c9037a23 */ /* 0x000fca0000010803 */
[----:B------:R-:W-:Y:S01]  /*fd20*/  HMMA.16816.F32.BF16 R108, R4, R16, R76 ;  /* 0x00000010046c723c */ /* 0x000fe2000004184c */
[----:B------:R1:W-:Y:S01]  /*fd30*/  MUFU.EX2 R25, R8 ;  /* 0x0000000800197308 */ /* 0x0003e20000000800 */
[----:B------:R-:W-:-:S06]  /*fd40*/  IMAD.MOV.U32 R202, RZ, RZ, R91 ;  /* 0x000000ffffca7224 */ /* 0x000fcc00078e005b */
[C---:B------:R-:W-:Y:S01]  /*fd50*/  HMMA.16816.F32.BF16 R96, R4.reuse, R28, R68 ;  /* 0x0000001c0460723c */ /* 0x040fe20000041844 */
[----:B------:R3:W4:Y:S06]  /*fd60*/  MUFU.EX2 R24, R3 ;  /* 0x0000000300187308 */ /* 0x00072c0000000800 */
[----:B------:R-:W-:Y:S01]  /*fd70*/  IMAD.MOV.U32 R28, RZ, RZ, R14 ;  /* 0x000000ffff1c7224 */ /* 0x000fe200078e000e */
[----:B------:R-:W-:Y:S01]  /*fd80*/  HMMA.16816.F32.BF16 R44, R4, R30, R44 ;  /* 0x0000001e042c723c */ /* 0x000fe2000004182c */
[----:B-1----:R-:W-:Y:S02]  /*fd90*/  IMAD.MOV.U32 R8, RZ, RZ, R15 ;  /* 0x000000ffff087224 */ /* 0x002fe400078e000f */
[----:B------:R-:W-:-:S02]  /*fda0*/  IMAD.MOV.U32 R29, RZ, RZ, R9 ;  /* 0x000000ffff1d7224 */ /* 0x000fc400078e0009 */
[----:B------:R-:W-:Y:S02]  /*fdb0*/  FADD.FTZ R9, R234, R233 ;  /* 0x000000e9ea097221 */ /* 0x000fe40000010000 */
[----:B------:R-:W-:Y:S01]  /*fdc0*/  FADD.FTZ R8, R8, R28 ;  /* 0x0000001c08087221 */ /* 0x000fe20000010000 */
[C---:B------:R-:W-:Y:S01]  /*fdd0*/  HMMA.16816.F32.BF16 R64, R4.reuse, R32, R64 ;  /* 0x000000200440723c */ /* 0x040fe20000041840 */
[----:B---3--:R-:W-:Y:S01]  /*fde0*/  FFMA.FTZ R3, R210, c[0x0][0x2d0], -R0 ;  /* 0x0000b400d2037a23 */ /* 0x008fe20000010800 */
[----:B----4-:R-:W-:Y:S01]  /*fdf0*/  F2FP.BF16.PACK_AB R130, R24, R25 ;  /* 0x000000191882723e */ /* 0x010fe200000010ff */
[----:B------:R-:W-:Y:S02]  /*fe00*/  FADD.FTZ R10, R10, R8 ;  /* 0x000000080a0a7221 */ /* 0x000fe40000010000 */
[----:B------:R1:W-:Y:S03]  /*fe10*/  MUFU.EX2 R23, R3 ;  /* 0x0000000300177308 */ /* 0x0003e60000000800 */
[C---:B------:R-:W-:Y:S08]  /*fe20*/  HMMA.16816.F32.BF16 R56, R4.reuse, R34, R56 ;  /* 0x000000220438723c */ /* 0x040ff00000041838 */
[----:B------:R-:W-:Y:S01]  /*fe30*/  HMMA.16816.F32.BF16 R120, R4, R36, R196 ;  /* 0x000000240478723c */ /* 0x000fe200000418c4 */
[----:B-1----:R-:W-:-:S07]  /*fe40*/  FFMA.FTZ R3, R212, c[0x0][0x2d0], -R0 ;  /* 0x0000b400d4037a23 */ /* 0x002fce0000010800 */
[----:B------:R-:W-:Y:S01]  /*fe50*/  HMMA.16816.F32.BF16 R40, R4, R38, R40 ;  /* 0x000000260428723c */ /* 0x000fe20000041828 */
[----:B------:R1:W3:Y:S01]  /*fe60*/  MUFU.EX2 R22, R3 ;  /* 0x0000000300167308 */ /* 0x0002e20000000800 */
[----:B------:R-:W4:Y:S01]  /*fe70*/  LDSM.16.MT88.4 R4, [R217+0x2d00] ;  /* 0x002d0000d904783b */ /* 0x000f220000004200 */
[--C-:B-1----:R-:W-:Y:S01]  /*fe80*/  FFMA.FTZ R3, R209, c[0x0][0x2d0], -R0.reuse ;  /* 0x0000b400d1037a23 */ /* 0x102fe20000010800 */
[----:B---3--:R-:W-:Y:S01]  /*fe90*/  F2FP.BF16.PACK_AB R129, R22, R23 ;  /* 0x000000171681723e */ /* 0x008fe200000010ff */
[----:B------:R-:W-:-:S04]  /*fea0*/  FFMA.FTZ R0, R205, c[0x0][0x2d0], -R0 ;  /* 0x0000b400cd007a23 */ /* 0x000fc80000010800 */
[----:B------:R1:W-:Y:S08]  /*feb0*/  MUFU.EX2 R20, R3 ;  /* 0x0000000300147308 */ /* 0x0003f00000000800 */
[----:B------:R3:W5:Y:S01]  /*fec0*/  MUFU.EX2 R21, R0 ;  /* 0x0000000000157308 */ /* 0x0007620000000800 */
[----:B-1----:R-:W-:Y:S02]  /*fed0*/  FADD.FTZ R3, R11, R29 ;  /* 0x0000001d0b037221 */ /* 0x002fe40000010000 */
[----:B------:R-:W-:-:S02]  /*fee0*/  FADD.FTZ R11, R236, R9 ;  /* 0x00000009ec0b7221 */ /* 0x000fc40000010000 */
[----:B------:R-:W-:Y:S02]  /*fef0*/  FADD.FTZ R9, R202, R3 ;  /* 0x00000003ca097221 */ /* 0x000fe40000010000 */
[----:B------:R-:W-:Y:S02]  /*ff00*/  FADD.FTZ R3, R203, R10 ;  /* 0x0000000acb037221 */ /* 0x000fe40000010000 */
[----:B---3--:R-:W-:Y:S01]  /*ff10*/  FFMA.FTZ R0, R226, c[0x0][0x2d0], -R12 ;  /* 0x0000b400e2007a23 */ /* 0x008fe2000001080c */
[----:B-----5:R-:W-:Y:S01]  /*ff20*/  F2FP.BF16.PACK_AB R131, R21, R20 ;  /* 0x000000141583723e */ /* 0x020fe200000010ff */
[----:B------:R-:W-:Y:S02]  /*ff30*/  FADD.FTZ R3, R235, R3 ;  /* 0x00000003eb037221 */ /* 0x000fe40000010000 */
[----:B------:R1:W-:Y:S02]  /*ff40*/  MUFU.EX2 R19, R0 ;  /* 0x0000000000137308 */ /* 0x0003e40000000800 */
[----:B------:R-:W-:-:S02]  /*ff50*/  FADD.FTZ R248, R248, R3 ;  /* 0x00000003f8f87221 */ /* 0x000fc40000010000 */
[----:B--2---:R-:W-:Y:S02]  /*ff60*/  HMMA.16816.F32.BF16 R72, R128, R80, R124 ;  /* 0x000000508048723c */ /* 0x004fe4000004187c */
[----:B------:R-:W-:-:S04]  /*ff70*/  FADD.FTZ R248, R239, R248 ;  /* 0x000000f8eff87221 */ /* 0x000fc80000010000 */
[----:B------:R-:W-:Y:S02]  /*ff80*/  FADD.FTZ R248, R238, R248 ;  /* 0x000000f8eef87221 */ /* 0x000fe40000010000 */
[C---:B----4-:R-:W-:Y:S02]  /*ff90*/  HMMA.16816.F32.BF16 R124, R128.reuse, R4, R192 ;  /* 0x00000004807c723c */ /* 0x050fe400000418c0 */
[----:B------:R-:W-:Y:S02]  /*ffa0*/  FADD.FTZ R248, R200, R248 ;  /* 0x000000f8c8f87221 */ /* 0x000fe40000010000 */
[----:B-1----:R-:W-:Y:S02]  /*ffb0*/  FFMA.FTZ R0, R224, c[0x0][0x2d0], -R12 ;  /* 0x0000b400e0007a23 */ /* 0x002fe4000001080c */
[----:B------:R-:W-:Y:S02]  /*ffc0*/  FADD.FTZ R248, R191, R248 ;  /* 0x000000f8bff87221 */ /* 0x000fe40000010000 */
[----:B------:R1:W2:Y:S01]  /*ffd0*/  MUFU.EX2 R18, R0 ;  /* 0x0000000000127308 */ /* 0x0002a20000000800 */
[----:B------:R-:W-:Y:S01]  /*ffe0*/  HMMA.16816.F32.BF16 R140, R128, R152, R140 ;  /* 0x00000098808c723c */ /* 0x000fe2000004188c */
[----:B------:R-:W-:-:S04]  /*fff0*/  FADD.FTZ R248, R190, R248 ;  /* 0x000000f8bef87221 */ /* 0x000fc80000010000 */
[----:B------:R-:W-:-:S03]  /*10000*/  FADD.FTZ R248, R189, R248 ;  /* 0x000000f8bdf87221 */ /* 0x000fc60000010000 */
[----:B------:R-:W-:Y:S01]  /*10010*/  HMMA.16816.F32.BF16 R148, R128, R154, R148 ;  /* 0x0000009a8094723c */ /* 0x000fe20000041894 */
[----:B------:R-:W-:-:S04]  /*10020*/  FADD.FTZ R248, R27, R248 ;  /* 0x000000f81bf87221 */ /* 0x000fc80000010000 */
[----:B------:R-:W-:Y:S02]  /*10030*/  FADD.FTZ R248, R26, R248 ;  /* 0x000000f81af87221 */ /* 0x000fe40000010000 */
[----:B-1----:R-:W-:Y:S01]  /*10040*/  FFMA.FTZ R0, R232, c[0x0][0x2d0], -R12 ;  /* 0x0000b400e8007a23 */ /* 0x002fe2000001080c */
[----:B------:R-:W-:Y:S01]  /*10050*/  HMMA.16816.F32.BF16 R76, R128, R82, R84 ;  /* 0x00000052804c723c */ /* 0x000fe20000041854 */
[----:B------:R-:W-:Y:S02]  /*10060*/  FADD.FTZ R248, R25, R248 ;  /* 0x000000f819f87221 */ /* 0x000fe40000010000 */
[----:B------:R1:W-:Y:S02]  /*10070*/  MUFU.EX2 R17, R0 ;  /* 0x0000000000117308 */ /* 0x0003e40000000800 */
[----:B------:R-:W-:-:S03]  /*10080*/  FADD.FTZ R248, R24, R248 ;  /* 0x000000f818f87221 */ /* 0x000fc60000010000 */
[C---:B------:R-:W-:Y:S08]  /*10090*/  HMMA.16816.F32.BF16 R160, R128.reuse, R106, R160 ;  /* 0x0000006a80a0723c */ /* 0x040ff000000418a0 */
[----:B------:R-:W-:Y:S01]  /*100a0*/  HMMA.16816.F32.BF16 R164, R128, R118, R164 ;  /* 0x0000007680a4723c */ /* 0x000fe200000418a4 */
[----:B-1----:R-:W-:-:S04]  /*100b0*/  FFMA.FTZ R0, R211, c[0x0][0x2d0], -R12 ;  /* 0x0000b400d3007a23 */ /* 0x002fc8000001080c */
[----:B------:R1:W3:Y:S02]  /*100c0*/  MUFU.EX2 R16, R0 ;  /* 0x0000000000107308 */ /* 0x0002e40000000800 */
[--C-:B-1----:R-:W-:Y:S02]  /*100d0*/  FFMA.FTZ R0, R88, c[0x0][0x2d0], -R13.reuse ;  /* 0x0000b40058007a23 */ /* 0x102fe4000001080d */
[C---:B------:R-:W-:Y:S04]  /*100e0*/  HMMA.16816.F32.BF16 R88, R128.reuse, R92, R156 ;  /* 0x0000005c8058723c */ /* 0x040fe8000004189c */
[----:B------:R1:W-:Y:S04]  /*100f0*/  MUFU.EX2 R12, R0 ;  /* 0x00000000000c7308 */ /* 0x0003e80000000800 */
[C---:B------:R-:W-:Y:S08]  /*10100*/  HMMA.16816.F32.BF16 R156, R128.reuse, R94, R100 ;  /* 0x0000005e809c723c */ /* 0x040ff00000041864 */
[----:B------:R-:W-:Y:S01]  /*10110*/  HMMA.16816.F32.BF16 R100, R128, R104, R112 ;  /* 0x000000688064723c */ /* 0x000fe20000041870 */
[----:B-1----:R-:W-:-:S04]  /*10120*/  FFMA.FTZ R0, R245, c[0x0][0x2d0], -R13 ;  /* 0x0000b400f5007a23 */ /* 0x002fc8000001080d */
[----:B------:R1:W4:Y:S03]  /*10130*/  MUFU.EX2 R14, R0 ;  /* 0x00000000000e7308 */ /* 0x0003260000000800 */
[C---:B------:R-:W-:Y:S07]  /*10140*/  HMMA.16816.F32.BF16 R112, R128.reuse, R116, R168 ;  /* 0x000000748070723c */ /* 0x040fee00000418a8 */
[----:B--2---:R-:W-:Y:S01]  /*10150*/  F2FP.BF16.PACK_AB R168, R18, R19 ;  /* 0x0000001312a8723e */ /* 0x004fe200000010ff */
[----:B------:R-:W-:Y:S01]  /*10160*/  HMMA.16816.F32.BF16 R128, R128, R6, R144 ;  /* 0x000000068080723c */ /* 0x000fe20000041890 */
[----:B---3--:R-:W-:Y:S01]  /*10170*/  F2FP.BF16.PACK_AB R170, R16, R17 ;  /* 0x0000001110aa723e */ /* 0x008fe200000010ff */
[----:B-1----:R-:W-:Y:S01]  /*10180*/  FFMA.FTZ R0, R244, c[0x0][0x2d0], -R13 ;  /* 0x0000b400f4007a23 */ /* 0x002fe2000001080d */
[----:B----4-:R-:W-:-:S03]  /*10190*/  F2FP.BF16.PACK_AB R169, R14, R12 ;  /* 0x0000000c0ea9723e */ /* 0x010fc600000010ff */
[----:B------:R1:W-:Y:S02]  /*101a0*/  MUFU.EX2 R15, R0 ;  /* 0x00000000000f7308 */ /* 0x0003e40000000800 */
[----:B-1----:R-:W-:-:S06]  /*101b0*/  FFMA.FTZ R0, R222, c[0x0][0x2d0], -R13 ;  /* 0x0000b400de007a23 */ /* 0x002fcc000001080d */
[----:B------:R1:W2:Y:S02]  /*101c0*/  MUFU.EX2 R13, R0 ;  /* 0x00000000000d7308 */ /* 0x0002a40000000800 */
[----:B-1----:R-:W-:Y:S01]  /*101d0*/  FADD.FTZ R0, R241, R237 ;  /* 0x000000edf1007221 */ /* 0x002fe20000010000 */
[----:B--2---:R-:W-:-:S03]  /*101e0*/  F2FP.BF16.PACK_AB R171, R13, R15 ;  /* 0x0000000f0dab723e */ /* 0x004fc600000010ff */
[----:B------:R-:W-:-:S04]  /*101f0*/  FADD.FTZ R0, R242, R0 ;  /* 0x00000000f2007221 */ /* 0x000fc80000010000 */
[----:B------:R-:W-:Y:S01]  /*10200*/  FADD.FTZ R8, R243, R0 ;  /* 0x00000000f3087221 */ /* 0x000fe20000010000 */
[----:B------:R-:W-:Y:S01]  /*10210*/  HMMA.16816.F32.BF16 R120, R168, R4, R120 ;  /* 0x00000004a878723c */ /* 0x000fe20000041878 */
[----:B------:R-:W-:-:S04]  /*10220*/  FADD.FTZ R0, R204, R9 ;  /* 0x00000009cc007221 */ /* 0x000fc80000010000 */
[----:B------:R-:W-:Y:S02]  /*10230*/  FADD.FTZ R0, R227, R0 ;  /* 0x00000000e3007221 */ /* 0x000fe40000010000 */
        /* <DEDUP_REMOVED lines=44> */
[----:B------:R-:W-:-:S03]  /*10500*/  FADD.FTZ R249, R21, R249 ;  /* 0x000000f915f97221 */ /* 0x000fc60000010000 */
[C---:B------:R-:W-:Y:S08]  /*10510*/  HMMA.16816.F32.BF16 R116, R168.reuse, R118, R56 ;  /* 0x00000076a874723c */ /* 0x040ff00000041838 */
[----:B------:R-:W-:Y:S01]  /*10520*/  HMMA.16816.F32.BF16 R168, R168, R6, R40 ;  /* 0x00000006a8a8723c */ /* 0x000fe20000041828 */
[----:B------:R-:W-:Y:S07]  /*10530*/  @!P2 BRA `(.L_x_139) ;  /* 0x000032100000a947 */ /* 0x000fee0003800000 */
[----:B------:R-:W2:Y:S01]  /*10540*/  LDL.LU R10, [R1+0x10] ;  /* 0x00001000010a7983 */ /* 0x000ea20000300800 */
[----:B------:R-:W-:Y:S01]  /*10550*/  SHF.R.S32.HI R204, RZ, 0x1f, R132 ;  /* 0x0000001fffcc7819 */ /* 0x000fe20000011484 */
[C---:B------:R-:W-:Y:S01]  /*10560*/  IMAD.SHL.U32 R227, R132.reuse, 0x2, RZ ;  /* 0x0000000284e37824 */ /* 0x040fe200078e00ff */
[----:B------:R-:W-:Y:S01]  /*10570*/  SHF.R.S32.HI R203, RZ, 0x1f, R225 ;  /* 0x0000001fffcb7819 */ /* 0x000fe200000114e1 */
[----:B------:R-:W-:Y:S01]  /*10580*/  IMAD.MOV.U32 R3, RZ, RZ, R136 ;  /* 0x000000ffff037224 */ /* 0x000fe200078e0088 */
[----:B------:R-:W-:Y:S01]  /*10590*/  SHF.L.U64.HI R228, R132, 0x1, R204 ;  /* 0x0000000184e47819 */ /* 0x000fe200000102cc */
[----:B------:R-:W-:Y:S01]  /*105a0*/  IMAD.MOV.U32 R0, RZ, RZ, R137 ;  /* 0x000000ffff007224 */ /* 0x000fe200078e0089 */
[----:B------:R-:W-:Y:S01]  /*105b0*/  SHF.R.S32.HI R204, RZ, 0x1f, R223 ;  /* 0x0000001fffcc7819 */ /* 0x000fe200000114df */
[----:B------:R-:W-:Y:S01]  /*105c0*/  IMAD.MOV.U32 R138, RZ, RZ, R2 ;  /* 0x000000ffff8a7224 */ /* 0x000fe200078e0002 */
[C---:B------:R-:W-:Y:S01]  /*105d0*/  SHF.L.U64.HI R226, R225.reuse, 0x1, R203 ;  /* 0x00000001e1e27819 */ /* 0x040fe200000102cb */
[----:B------:R-:W-:Y:S01]  /*105e0*/  IMAD.SHL.U32 R225, R225, 0x2, RZ ;  /* 0x00000002e1e17824 */ /* 0x000fe200078e00ff */
[C---:B------:R-:W-:Y:S01]  /*105f0*/  SHF.L.U64.HI R224, R223.reuse, 0x1, R204 ;  /* 0x00000001dfe07819 */ /* 0x040fe200000102cc */
[----:B------:R-:W-:-:S02]  /*10600*/  IMAD.SHL.U32 R223, R223, 0x2, RZ ;  /* 0x00000002dfdf7824 */ /* 0x000fc400078e00ff */
[----:B------:R-:W-:Y:S01]  /*10610*/  IMAD.MOV.U32 R132, RZ, RZ, R135 ;  /* 0x000000ffff847224 */ /* 0x000fe200078e0087 */
[----:B--2---:R-:W-:Y:S01]  /*10620*/  LEA.HI.SX32 R222, R10, 0xfffffffe, 0x1a ;  /* 0xfffffffe0ade7811 */ /* 0x004fe200078fd2ff */
[----:B------:R-:W-:Y:S05]  /*10630*/  BRA `(.L_x_140) ;  /* 0x0000038000007947 */ /* 0x000fea0003800000 */
.L_x_142:
[----:B------:R-:W2:Y:S01]  /*10640*/  LDL R234, [R1+0xc] ;  /* 0x00000c0001ea7983 */ /* 0x000ea20000100800 */
[----:B------:R-:W-:Y:S02]  /*10650*/  IMAD.MOV.U32 R229, RZ, RZ, RZ ;  /* 0x000000ffffe57224 */ /* 0x000fe400078e00ff */
[----:B------:R-:W-:Y:S01]  /*10660*/  IMAD.MOV.U32 R235, RZ, RZ, c[0x0][0x2b8] ;  /* 0x0000ae00ffeb7624 */ /* 0x000fe200078e00ff */
[----:B------:R-:W3:Y:S04]  /*10670*/  LDL.64 R232, [R1] ;  /* 0x0000000001e87983 */ /* 0x000ee80000100a00 */
[----:B------:R-:W4:Y:S01]  /*10680*/  LDL R231, [R1+0x8] ;  /* 0x0000080001e77983 */ /* 0x000f220000100800 */
[----:B------:R-:W-:Y:S01]  /*10690*/  ISETP.NE.AND P2, PT, R235, 0x1, PT ;  /* 0x00000001eb00780c */ /* 0x000fe20003f45270 */
[----:B--2---:R-:W-:Y:S05]  /*106a0*/  IMAD R133, R222, 0x40, R234 ;  /* 0x00000040de857824 */ /* 0x004fea00078e02ea */
[----:B------:R-:W-:Y:S07]  /*106b0*/  IADD3 R133, R133, -0x40, R250 ;  /* 0xffffffc085857810 */ /* 0x000fee0007ffe0fa */
[----:B------:R-:W-:Y:S04]  /*106c0*/  @P2 IMAD.HI.U32 R134, R133, c[0x0][0x2bc], RZ ;  /* 0x0000af0085862a27 */ /* 0x000fe800078e00ff */
[--C-:B------:R-:W-:Y:S01]  /*106d0*/  IMAD.MOV.U32 R2, RZ, RZ, R133.reuse ;  /* 0x000000ffff027224 */ /* 0x100fe200078e0085 */
[----:B------:R-:W-:Y:S04]  /*106e0*/  @P2 SHF.R.U32.HI R2, RZ, c[0x0][0x2c0], R134 ;  /* 0x0000b000ff022a19 */ /* 0x000fe80000011686 */
[C---:B---3--:R-:W-:Y:S04]  /*106f0*/  @!P3 IADD3 R135, P0, R2.reuse, R232, RZ ;  /* 0x000000e80287b210 */ /* 0x048fe80007f1e0ff */
[----:B----4-:R-:W-:Y:S01]  /*10700*/  @!P3 LEA.HI.X.SX32 R136, R2, R231, 0x1, P0 ;  /* 0x000000e70288b211 */ /* 0x010fe200000f0eff */
        /* <DEDUP_REMOVED lines=43> */
.L_x_140:
[----:B------:R-:W-:Y:S04]  /*109c0*/  DEPBAR.LE SB0, 0x0 ;  /* 0x000080000000791a */ /* 0x000fe80000000000 */
[----:B------:R-:W-:Y:S01]  /*109d0*/  BAR.SYNC.DEFER_BLOCKING 0x0 ;  /* 0x0000000000007b1d */ /* 0x000fe20000010000 */
[----:B------:R-:W-:Y:S01]  /*109e0*/  IMAD.WIDE.U32 R28, R230, c[0x0][0x208], RZ ;  /* 0x00008200e61c7a25 */ /* 0x000fe200078e00ff */
        /* <DEDUP_REMOVED lines=181> */
.L_x_141:
        /* <DEDUP_REMOVED lines=139> */
[----:B------:R-:W-:Y:S02]  /*11df0*/  FMUL.FTZ R85, R134, R85 ;  /* 0x0000005586557220 */ /* 0x000fe40000410000 */
[C---:B------:R-:W-:Y:S01]  /*11e00*/  FMUL.FTZ R86, R133.reuse, R86 ;  /* 0x0000005685567220 */ /* 0x040fe20000410000 */
        /* <DEDUP_REMOVED lines=14> */
[----:B----4-:R-:W-:Y:S01]  /*11ef0*/  FMUL.FTZ R6, R133, R146 ;  /* 0x0000009285067220 */ /* 0x010fe20000410000 */
[----:B------:R-:W-:Y:S01]  /*11f00*/  F2FP.BF16.PACK_AB R146, R245, R243 ;  /* 0x000000f3f592723e */ /* 0x000fe200000010ff */
[C---:B------:R-:W-:Y:S02]  /*11f10*/  FMUL.FTZ R98, R133.reuse, R98 ;  /* 0x0000006285627220 */ /* 0x040fe40000410000 */
[----:B------:R-:W-:Y:S01]  /*11f20*/  FMUL.FTZ R99, R133, R99 ;  /* 0x0000006385637220 */ /* 0x000fe20000410000 */
[----:B------:R-:W-:Y:S01]  /*11f30*/  MUFU.EX2 R237, R13 ;  /* 0x0000000d00ed7308 */ /* 0x000fe20000000800 */
[C---:B------:R-:W-:Y:S02]  /*11f40*/  FMUL.FTZ R100, R132.reuse, R100 ;  /* 0x0000006484647220 */ /* 0x040fe40000410000 */
[----:B------:R-:W-:Y:S01]  /*11f50*/  FMUL.FTZ R101, R132, R101 ;  /* 0x0000006584657220 */ /* 0x000fe20000410000 */
[----:B--2---:R-:W-:Y:S01]  /*11f60*/  F2FP.BF16.PACK_AB R145, R239, R238 ;  /* 0x000000eeef91723e */ /* 0x004fe200000010ff */
[C---:B------:R-:W-:Y:S01]  /*11f70*/  FMUL.FTZ R7, R133.reuse, R147 ;  /* 0x0000009385077220 */ /* 0x040fe20000410000 */
        /* <DEDUP_REMOVED lines=40> */
[----:B------:R-:W-:Y:S02]  /*12200*/  FMUL.FTZ R111, R133, R111 ;  /* 0x0000006f856f7220 */ /* 0x000fe40000410000 */
        /* <DEDUP_REMOVED lines=13> */
[----:B------:R-:W-:Y:S01]  /*122e0*/  FMUL.FTZ R119, R133, R119 ;  /* 0x0000007785777220 */ /* 0x000fe20000410000 */
        /* <DEDUP_REMOVED lines=89> */
[--C-:B------:R-:W-:Y:S02]  /*12880*/  FFMA.FTZ R62, R62, c[0x0][0x2d0], -R3.reuse ;  /* 0x0000b4003e3e7a23 */ /* 0x100fe40000010803 */
        /* <DEDUP_REMOVED lines=26> */
[C---:B-1----:R-:W-:Y:S02]  /*12a30*/  FMUL.FTZ R28, R134.reuse, R168 ;  /* 0x000000a8861c7220 */ /* 0x042fe40000410000 */
        /* <DEDUP_REMOVED lines=209> */
.L_x_139:
        /* <DEDUP_REMOVED lines=149> */
.L_x_91:
[----:B------:R-:W-:Y:S05]  /*140a0*/  @P4 BRA `(.L_x_143) ;  /* 0x0000175000004947 */ /* 0x000fea0003800000 */
[----:B------:R-:W1:Y:S01]  /*140b0*/  S2R R55, SR_TID.X ;  /* 0x0000000000377919 */ /* 0x000e620000002100 */
[----:B------:R-:W-:Y:S02]  /*140c0*/  F2FP.BF16.PACK_AB R45, R45, R144 ;  /* 0x000000902d2d723e */ /* 0x000fe400000010ff */
[----:B------:R-:W-:Y:S01]  /*140d0*/  F2FP.BF16.PACK_AB R44, R44, R146 ;  /* 0x000000922c2c723e */ /* 0x000fe200000010ff */
[----:B------:R-:W-:Y:S01]  /*140e0*/  BAR.SYNC.DEFER_BLOCKING 0x1, 0x80 ;  /* 0x0042000000007b1d */ /* 0x000fe20000010000 */
        /* <DEDUP_REMOVED lines=10> */
[----:B-1----:R-:W-:Y:S02]  /*14190*/  SHF.R.S32.HI R56, RZ, 0x1f, R55 ;  /* 0x0000001fff387819 */ /* 0x002fe40000011437 */
[----:B------:R-:W-:Y:S02]  /*141a0*/  F2FP.BF16.PACK_AB R39, R39, R72 ;  /* 0x000000482727723e */ /* 0x000fe400000010ff */
[----:B------:R-:W-:-:S02]  /*141b0*/  LEA.HI R3, R56, R55, RZ, 0x2 ;  /* 0x0000003738037211 */ /* 0x000fc400078f10ff */
[----:B------:R-:W-:Y:S02]  /*141c0*/  LEA.HI R48, R56, R55, RZ, 0x5 ;  /* 0x0000003738307211 */ /* 0x000fe400078f28ff */
[--C-:B------:R-:W-:Y:S02]  /*141d0*/  SHF.R.S32.HI R52, RZ, 0x2, R3.reuse ;  /* 0x00000002ff347819 */ /* 0x100fe40000011403 */
[----:B------:R-:W-:Y:S02]  /*141e0*/  SHF.R.S32.HI R0, RZ, 0x1f, R3 ;  /* 0x0000001fff007819 */ /* 0x000fe40000011403 */
[----:B------:R-:W-:Y:S02]  /*141f0*/  LOP3.LUT R3, R3, 0xfffffffc, RZ, 0xc0, !PT ;  /* 0xfffffffc03037812 */ /* 0x000fe400078ec0ff */
[----:B------:R-:W-:Y:S02]  /*14200*/  LEA.HI R0, R0, R52, RZ, 0x3 ;  /* 0x0000003400007211 */ /* 0x000fe400078f18ff */
[----:B------:R-:W-:Y:S01]  /*14210*/  SHF.R.S32.HI R49, RZ, 0x5, R48 ;  /* 0x00000005ff317819 */ /* 0x000fe20000011430 */
[----:B------:R-:W-:Y:S01]  /*14220*/  IMAD.IADD R29, R55, 0x1, -R3 ;  /* 0x00000001371d7824 */ /* 0x000fe200078e0a03 */
[----:B------:R-:W-:-:S02]  /*14230*/  LOP3.LUT R0, R0, 0xfffffff8, RZ, 0xc0, !PT ;  /* 0xfffffff800007812 */ /* 0x000fc400078ec0ff */
[----:B------:R-:W-:Y:S02]  /*14240*/  F2FP.BF16.PACK_AB R74, R75, R74 ;  /* 0x0000004a4b4a723e */ /* 0x000fe400000010ff */
[----:B------:R-:W-:Y:S01]  /*14250*/  F2FP.BF16.PACK_AB R36, R36, R76 ;  /* 0x0000004c2424723e */ /* 0x000fe200000010ff */
[----:B------:R-:W-:Y:S01]  /*14260*/  IMAD.IADD R2, R52, 0x1, -R0 ;  /* 0x0000000134027824 */ /* 0x000fe200078e0a00 */
[----:B------:R-:W-:Y:S02]  /*14270*/  F2FP.BF16.PACK_AB R78, R79, R78 ;  /* 0x0000004e4f4e723e */ /* 0x000fe400000010ff */
[----:B------:R-:W-:Y:S02]  /*14280*/  F2FP.BF16.PACK_AB R35, R35, R84 ;  /* 0x000000542323723e */ /* 0x000fe400000010ff */
[----:B------:R-:W-:Y:S02]  /*14290*/  LEA.HI R0, R2, R2, RZ, 0x1 ;  /* 0x0000000202007211 */ /* 0x000fe400078f08ff */
[----:B------:R-:W-:-:S02]  /*142a0*/  F2FP.BF16.PACK_AB R34, R34, R86 ;  /* 0x000000562222723e */ /* 0x000fc400000010ff */
        /* <DEDUP_REMOVED lines=19> */
[----:B------:R-:W-:-:S02]  /*143e0*/  F2FP.BF16.PACK_AB R30, R30, R156 ;  /* 0x0000009c1e1e723e */ /* 0x000fc400000010ff */
[----:B------:R-:W-:Y:S02]  /*143f0*/  F2FP.BF16.PACK_AB R158, R159, R158 ;  /* 0x0000009e9f9e723e */ /* 0x000fe400000010ff */
[C---:B------:R-:W-:Y:S01]  /*14400*/  IADD3 R3, R0.reuse, 0x80, RZ ;  /* 0x0000008000037810 */ /* 0x040fe20007ffe0ff */
[----:B------:R-:W-:Y:S01]  /*14410*/  STS [R0+0x80], R45 ;  /* 0x0000802d00007388 */ /* 0x000fe20000000800 */
[C---:B------:R-:W-:Y:S02]  /*14420*/  IADD3 R2, R0.reuse, 0x70, RZ ;  /* 0x0000007000027810 */ /* 0x040fe40007ffe0ff */
[----:B------:R-:W-:Y:S01]  /*14430*/  @P1 IADD3 R2, R3, 0x10, RZ ;  /* 0x0000001003021810 */ /* 0x000fe20007ffe0ff */
[----:B------:R-:W-:Y:S01]  /*14440*/  IMAD.IADD R3, R0, 0x1, R4 ;  /* 0x0000000100037824 */ /* 0x000fe200078e0204 */
[----:B------:R-:W-:Y:S01]  /*14450*/  STS [R0+0x280], R44 ;  /* 0x0002802c00007388 */ /* 0x000fe20000000800 */
[----:B------:R-:W-:Y:S02]  /*14460*/  F2FP.BF16.PACK_AB R28, R28, R96 ;  /* 0x000000601c1c723e */ /* 0x000fe400000010ff */
[----:B------:R-:W-:Y:S01]  /*14470*/  IMAD.IADD R4, R4, 0x1, R2 ;  /* 0x0000000104047824 */ /* 0x000fe200078e0202 */
[----:B------:R-:W-:Y:S01]  /*14480*/  STS [R2], R43 ;  /* 0x0000002b02007388 */ /* 0x000fe20000000800 */
        /* <DEDUP_REMOVED lines=23> */
[----:B------:R-:W-:Y:S01]  /*14600*/  STS [R4], R38 ;  /* 0x0000002604007388 */ /* 0x000fe20000000800 */
        /* <DEDUP_REMOVED lines=10> */
[----:B------:R-:W-:Y:S01]  /*146b0*/  ISETP.NE.U32.AND P0, PT, RZ, c[0x0][0x500], PT ;  /* 0x00014000ff007a0c */ /* 0x000fe20003f05070 */
[----:B------:R-:W-:Y:S03]  /*146c0*/  STS [R4+0x1000], R36 ;  /* 0x0010002404007388 */ /* 0x000fe60000000800 */
[----:B------:R-:W-:Y:S01]  /*146d0*/  ISETP.NE.AND.EX P1, PT, RZ, c[0x0][0x504], PT, P0 ;  /* 0x00014100ff007a0c */ /* 0x000fe20003f25300 */
[----:B------:R-:W-:Y:S01]  /*146e0*/  STS [R4+0x1200], R78 ;  /* 0x0012004e04007388 */ /* 0x000fe20000000800 */
[----:B------:R-:W-:-:S03]  /*146f0*/  ISETP.NE.U32.AND P0, PT, RZ, c[0x0][0x508], PT ;  /* 0x00014200ff007a0c */ /* 0x000fc60003f05070 */
[----:B------:R-:W-:Y:S01]  /*14700*/  STS [R0+0x2080], R35 ;  /* 0x0020802300007388 */ /* 0x000fe20000000800 */
        /* <DEDUP_REMOVED lines=47> */
.L_x_144:
        /* <DEDUP_REMOVED lines=151> */
.L_x_146:
[----:B---3--:R-:W-:Y:S05]  /*15370*/  BSYNC B0 ;  /* 0x0000000000007941 */ /* 0x008fea0003800000 */
.L_x_145:
        /* <DEDUP_REMOVED lines=23> */
.L_x_148:
[----:B------:R-:W-:Y:S05]  /*154f0*/  BSYNC B0 ;  /* 0x0000000000007941 */ /* 0x000fea0003800000 */
.L_x_147:
        /* <DEDUP_REMOVED lines=23> */
.L_x_150:
[----:B------:R-:W-:Y:S05]  /*15670*/  BSYNC B0 ;  /* 0x0000000000007941 */ /* 0x000fea0003800000 */
.L_x_149:
        /* <DEDUP_REMOVED lines=24> */
.L_x_143:
[----:B------:R-:W-:Y:S01]  /*15800*/  ISETP.NE.U32.AND P1, PT, RZ, c[0x0][0x508], PT ;  /* 0x00014200ff007a0c */ /* 0x000fe20003f25070 */
[----:B------:R-:W-:Y:S01]  /*15810*/  IMAD.MOV.U32 R2, RZ, RZ, 0x4 ;  /* 0x00000004ff027424 */ /* 0x000fe200078e00ff */
[----:B------:R-:W-:Y:S02]  /*15820*/  ISETP.NE.U32.AND P0, PT, RZ, c[0x0][0x500], PT ;  /* 0x00014000ff007a0c */ /* 0x000fe40003f05070 */
[----:B------:R-:W-:Y:S01]  /*15830*/  ISETP.NE.AND.EX P1, PT, RZ, c[0x0][0x50c], PT, P1 ;  /* 0x00014300ff007a0c */ /* 0x000fe20003f25310 */
[----:B------:R-:W-:Y:S01]  /*15840*/  IMAD.WIDE R6, R251, R2, c[0x0][0x500] ;  /* 0x00014000fb067625 */ /* 0x000fe200078e0202 */
[----:B------:R-:W-:-:S03]  /*15850*/  ISETP.NE.AND.EX P0, PT, RZ, c[0x0][0x504], PT, P0 ;  /* 0x00014100ff007a0c */ /* 0x000fc60003f05300 */
[----:B------:R-:W-:-:S08]  /*15860*/  IMAD.MOV.U32 R13, RZ, RZ, c[0x0][0x388] ;  /* 0x0000e200ff0d7624 */ /* 0x000fd000078e00ff */
        /* <DEDUP_REMOVED lines=11> */
.L_x_151:
        /* <DEDUP_REMOVED lines=43> */
.L_x_153:
[----:B---3--:R-:W-:Y:S05]  /*15bd0*/  BSYNC B0 ;  /* 0x0000000000007941 */ /* 0x008fea0003800000 */
.L_x_152:
        /* <DEDUP_REMOVED lines=64> */
.L_x_155:
[----:B------:R-:W-:Y:S05]  /*15fe0*/  BSYNC B0 ;  /* 0x0000000000007941 */ /* 0x000fea0003800000 */
.L_x_154:
        /* <DEDUP_REMOVED lines=21> */
.L_x_157:
[----:B------:R-:W-:Y:S05]  /*16140*/  BSYNC B0 ;  /* 0x0000000000007941 */ /* 0x000fea0003800000 */
.L_x_156:
        /* <DEDUP_REMOVED lines=21> */
.L_x_159:
[----:B------:R-:W-:Y:S05]  /*162a0*/  BSYNC B0 ;  /* 0x0000000000007941 */ /* 0x000fea0003800000 */
.L_x_158:
        /* <DEDUP_REMOVED lines=22> */
.L_x_160:
        /* <DEDUP_REMOVED lines=15> */
.L_x_857:


//--------------------- .text._ZN7cutlass13device_kernelIN5flash19enable_sm80_to_sm89INS1_16FlashAttnFwdSm80INS1_25CollectiveMainloopFwdSm80ILi4ELi1ELb0EN4cute5tupleIJNS5_1CILi128EEENS7_ILi48EEENS7_ILi96EEEEEELi96ENS_10bfloat16_tEfNS_4arch4Sm80ELb0ELb1ELb0ELb0ELb1ELb0ELb1ELb0EEENS1_21CollectiveEpilogueFwdINS6_IJS8_SA_S9_EEENS6_IJNS7_ILi1EEESI_SI_EEESC_SE_Li128ELb0ELb1ELb0ELb0EEENS1_19SingleTileSchedulerILb0ELb0ELb1ELi128EEEEEEEEEvNT_6ParamsE --------------------------
	.section	.text._ZN7cutlass13device_kernelIN5flash19enable_sm80_to_sm89INS1_16FlashAttnFwdSm80INS1_25CollectiveMainloopFwdSm80ILi4ELi1ELb0EN4cute5tupleIJNS5_1CILi128EEENS7_ILi48EEENS7_ILi96EEEEEELi96ENS_10bfloat16_tEfNS_4arch4Sm80ELb0ELb1ELb0ELb0ELb1ELb0ELb1ELb0EEENS1_21CollectiveEpilogueFwdINS6_IJS8_SA_S9_EEENS6_IJNS7_ILi1EEESI_SI_EEESC_SE_Li128ELb0ELb1ELb0ELb0EEENS1_19SingleTileSchedulerILb0ELb0ELb1ELi128EEEEEEEEEvNT_6ParamsE,"ax",@progbits
	.sectioninfo	@"SHI_REGISTERS=255"
	.align	128
.text._ZN7cutlass13device_kernelIN5flash19enable_sm80_to_sm89INS1_16FlashAttnFwdSm80INS1_25CollectiveMainloopFwdSm80ILi4ELi1ELb0EN4cute5tupleIJNS5_1CILi128EEENS7_ILi48EEENS7_ILi96EEEEEELi96ENS_10bfloat16_tEfNS_4arch4Sm80ELb0ELb1ELb0ELb0ELb1ELb0ELb1ELb0EEENS1_21CollectiveEpilogueFwdINS6_IJS8_SA_S9_EEENS6_IJNS7_ILi1EEESI_SI_EEESC_SE_Li128ELb0ELb1ELb0ELb0EEENS1_19SingleTileSchedulerILb0ELb0ELb1ELi128EEEEEEEEEvNT_6ParamsE:
        .type           _ZN7cutlass13device_kernelIN5flash19enable_sm80_to_sm89INS1_16FlashAttnFwdSm80INS1_25CollectiveMainloopFwdSm80ILi4ELi1ELb0EN4cute5tupleIJNS5_1CILi128EEENS7_ILi48EEENS7_ILi96EEEEEELi96ENS_10bfloat16_tEfNS_4arch4Sm80ELb0ELb1ELb0ELb0ELb1ELb0ELb1ELb0EEENS1_21CollectiveEpilogueFwdINS6_IJS8_SA_S9_EEENS6_IJNS7_ILi1EEESI_SI_EEESC_SE_Li128ELb0ELb1ELb0ELb0EEENS1_19SingleTileSchedulerILb0ELb0ELb1ELi128EEEEEEEEEvNT_6ParamsE,@function
        .size           _ZN7cutlass13device_kernelIN5flash19enable_sm80_to_sm89INS1_16FlashAttnFwdSm80INS1_25CollectiveMainloopFwdSm80ILi4ELi1ELb0EN4cute5tupleIJNS5_1CILi128EEENS7_ILi48EEENS7_ILi96EEEEEELi96ENS_10bfloat16_tEfNS_4arch4Sm80ELb0ELb1ELb0ELb0ELb1ELb0ELb1ELb0EEENS1_21CollectiveEpilogueFwdINS6_IJS8_SA_S9_EEENS6_IJNS7_ILi1EEESI_SI_EEESC_SE_Li128ELb0ELb1ELb0ELb0EEENS1_19SingleTileSchedulerILb0ELb0ELb1ELi128EEEEEEEEEvNT_6ParamsE,(.L_x_858 - _ZN7cutlass13device_kernelIN5flash19enable_sm80_to_sm89INS1_16FlashAttnFwdSm80INS1_25CollectiveMainloopFwdSm80ILi4ELi1ELb0EN4cute5tupleIJNS5_1CILi128EEENS7_ILi48EEENS7_ILi96EEEEEELi96ENS_10bfloat16_tEfNS_4arch4Sm80ELb0ELb1ELb0ELb0ELb1ELb0ELb1ELb0EEENS1_21CollectiveEpilogueFwdINS6_IJS8_SA_S9_EEENS6_IJNS7_ILi1EEESI_SI_EEESC_SE_Li128ELb0ELb1ELb0ELb0EEENS1_19SingleTileSchedulerILb0ELb0ELb1ELi128EEEEEEEEEvNT_6ParamsE)
        .other          _ZN7cutlass13device_kernelIN5flash19enable_sm80_to_sm89INS1_16FlashAttnFwdSm80INS1_25CollectiveMainloopFwdSm80ILi4ELi1ELb0EN4cute5tupleIJNS5_1CILi128EEENS7_ILi48EEENS7_ILi96EEEEEELi96ENS_10bfloat16_tEfNS_4arch4Sm80ELb0ELb1ELb0ELb0ELb1ELb0ELb1ELb0EEENS1_21CollectiveEpilogueFwdINS6_IJS8_SA_S9_EEENS6_IJNS7_ILi1EEESI_SI_EEESC_SE_Li128ELb0ELb1ELb0ELb0EEENS1_19SingleTileSchedulerILb0ELb0ELb1ELi128EEEEEEEEEvNT_6ParamsE,@"STO_CUDA_ENTRY STV_DEFAULT"
_ZN7cutlass13device_kernelIN5flash19enable_sm80_to_sm89INS1_16FlashAttnFwdSm80INS1_25CollectiveMainloopFwdSm80ILi4ELi1ELb0EN4cute5tupleIJNS5_1CILi128EEENS7_ILi48EEENS7_ILi96EEEEEELi96ENS_10bfloat16_tEfNS_4arch4Sm80ELb0ELb1ELb0ELb0ELb1ELb0ELb1ELb0EEENS1_21CollectiveEpilogueFwdINS6_IJS8_SA_S9_EEENS6_IJNS7_ILi1EEESI_SI_EEESC_SE_Li128ELb0ELb1ELb0ELb0EEENS1_19SingleTileSchedulerILb0ELb0ELb1ELi128EEEEEEEEEvNT_6ParamsE:
[----:B------:R-:W-:-:S03]  /*0000*/  MOV R1, c[0x0][0x28] ;  /* 0x00000a0000017a02 */ /* 0x000fc60000000f00 */
[----:B------:R-:W1:Y:S01]  /*0010*/  S2UR UR10, SR_CTAID.Z ;  /* 0x00000000000a79c3 */ /* 0x000e620000002700 */
[----:B------:R-:W-:Y:S02]  /*0020*/  IADD3 R1, R1, -0x30, RZ ;  /* 0xffffffd001017810 */ /* 0x000fe40007ffe0ff */
[----:B-1----:R-:W-:-:S13]  /*0030*/  ISETP.LE.AND P0, PT, RZ, UR10, PT ;  /* 0x0000000aff007c0c */ /* 0x002fda000bf03270 */
[----:B------:R-:W-:Y:S05]  /*0040*/  @!P0 EXIT ;  /* 0x000000000000894d */ /* 0x000fea0003800000 */
[----:B------:R-:W-:Y:S01]  /*0050*/  ULDC.64 UR4, c[0x0][0x370] ;  /* 0x0000dc0000047ab9 */ /* 0x000fe20000000a00 */
[----:B------:R-:W-:Y:S01]  /*0060*/  IMAD.MOV.U32 R21, RZ, RZ, RZ ;  /* 0x000000ffff157224 */ /* 0x000fe200078e00ff */
[----:B------:R-:W-:Y:S02]  /*0070*/  UISETP.NE.U32.AND UP0, UPT, URZ, UR4, UPT ;  /* 0x000000043f00728c */ /* 0x000fe4000bf05070 */
[----:B------:R-:W-:Y:S02]  /*0080*/  ULDC.64 UR6, c[0x0][0x370] ;  /* 0x0000dc0000067ab9 */ /* 0x000fe40000000a00 */
[----:B------:R-:W-:Y:S02]  /*0090*/  UISETP.NE.AND.EX UP0, UPT, URZ, UR5, UPT, UP0 ;  /* 0x000000053f00728c */ /* 0x000fe4000bf05300 */
[----:B------:R-:W-:-:S04]  /*00a0*/  ULDC.64 UR8, c[0x0][0x118] ;  /* 0x0000460000087ab9 */ /* 0x000fc80000000a00 */
[----:B------:R-:W-:-:S05]  /*00b0*/  PLOP3.LUT P0, PT, PT, PT, UP0, 0x80, 0x0 ;  /* 0x000000000000781c */ /* 0x000fca0003f0f008 */
[----:B------:R-:W-:Y:S02]  /*00c0*/  @UP0 UMOV UR4, 0x4 ;  /* 0x0000000400040882 */ /* 0x000fe40000000000 */
[----:B------:R-:W-:-:S06]  /*00d0*/  @UP0 UIMAD.WIDE UR4, UR10, UR4, UR6 ;  /* 0x000000040a0402a5 */ /* 0x000fcc000f8e0206 */
[----:B------:R-:W-:Y:S02]  /*00e0*/  IMAD.U32 R2, RZ, RZ, UR4 ;  /* 0x00000004ff027e24 */ /* 0x000fe4000f8e00ff */
[----:B------:R-:W-:-:S05]  /*00f0*/  IMAD.U32 R3, RZ, RZ, UR5 ;  /* 0x00000005ff037e24 */ /* 0x000fca000f8e00ff */
[----:B------:R1:W2:Y:S01]  /*0100*/  @P0 LDG.E R21, [R2.64] ;  /* 0x0000000802150981 */ /* 0x0002a2000c1e1900 */
[----:B------:R-:W-:Y:S01]  /*0110*/  IMAD.MOV.U32 R7, RZ, RZ, c[0x0][0x2c4] ;  /* 0x0000b100ff077624 */ /* 0x000fe200078e00ff */
[----:B------:R-:W3:Y:S01]  /*0120*/  S2UR UR7, SR_CTAID.Y ;  /* 0x00000000000779c3 */ /* 0x000ee20000002600 */
[----:B------:R-:W-:Y:S01]  /*0130*/  IMAD.MOV.U32 R4, RZ, RZ, 0x1 ;  /* 0x00000001ff047424 */ /* 0x000fe200078e00ff */
[----:B------:R-:W4:Y:S01]  /*0140*/  S2R R0, SR_CTAID.X ;  /* 0x0000000000007919 */ /* 0x000f220000002500 */
[----:B------:R-:W-:Y:S02]  /*0150*/  LOP3.LUT R24, R24, 0xffffefff, RZ, 0xc0, !PT ;  /* 0xffffefff18187812 */ /* 0x000fe400078ec0ff */
[----:B------:R-:W-:Y:S01]  /*0160*/  ISETP.NE.AND P1, PT, R7, 0x1, PT ;  /* 0x000000010700780c */ /* 0x000fe20003f25270 */
[----:B------:R-:W2:Y:S01]  /*0170*/  S2R R44, SR_TID.X ;  /* 0x00000000002c7919 */ /* 0x000ea20000002100 */
[----:B------:R-:W-:-:S11]  /*0180*/  ISETP.LE.AND P2, PT, R4, c[0x0][0x32c], PT ;  /* 0x0000cb0004007a0c */ /* 0x000fd60003f43270 */
[----:B------:R-:W-:-:S04]  /*0190*/  @P1 LOP3.LUT R24, R24, 0x1000, RZ, 0xfc, !PT ;  /* 0x0000100018181812 */ /* 0x000fc800078efcff */
[----:B------:R-:W-:Y:S01]  /*01a0*/  LOP3.LUT R24, R24, 0xfffffbff, RZ, 0xc0, !PT ;  /* 0xfffffbff18187812 */ /* 0x000fe200078ec0ff */
[----:B-1----:R-:W-:Y:S01]  /*01b0*/  IMAD.MOV.U32 R2, RZ, RZ, c[0x0][0x2ac] ;  /* 0x0000ab00ff027624 */ /* 0x002fe200078e00ff */
[----:B---3--:R-:W-:Y:S01]  /*01c0*/  USHF.R.S32.HI UR6, URZ, 0x1f, UR7 ;  /* 0x0000001f3f067899 */ /* 0x008fe20008011407 */
[----:B----4-:R-:W-:Y:S01]  /*01d0*/  IMAD.SHL.U32 R129, R0, 0x80, RZ ;  /* 0x0000008000817824 */ /* 0x010fe200078e00ff */
[----:B------:R-:W-:Y:S01]  /*01e0*/  @P2 LOP3.LUT R24, R24, 0x400, RZ, 0xfc, !PT ;  /* 0x0000040018182812 */ /* 0x000fe200078efcff */
[----:B------:R-:W-:-:S03]  /*01f0*/  IMAD R20, R2, c[0x0][0x1d0], RZ ;  /* 0x0000740002147a24 */ /* 0x000fc600078e02ff */
[C---:B------:R-:W-:Y:S02]  /*0200*/  @P1 IADD3 R0, R129.reuse, 0x7f, RZ ;  /* 0x0000007f81001810 */ /* 0x040fe40007ffe0ff */
[----:B------:R-:W-:-:S03]  /*0210*/  IADD3 R2, R129, 0x7f, RZ ;  /* 0x0000007f81027810 */ /* 0x000fc60007ffe0ff */
[----:B------:R-:W-:-:S05]  /*0220*/  @P1 IMAD.HI.U32 R0, R0, c[0x0][0x2c8], RZ ;  /* 0x0000b20000001a27 */ /* 0x000fca00078e00ff */
[----:B------:R-:W-:Y:S02]  /*0230*/  @P1 SHF.R.U32.HI R2, RZ, c[0x0][0x2cc], R0 ;  /* 0x0000b300ff021a19 */ /* 0x000fe40000011600 */
[----:B------:R-:W-:-:S05]  /*0240*/  IADD3 R0, R20, -c[0x0][0x168], R4 ;  /* 0x80005a0014007a10 */ /* 0x000fca0007ffe004 */
[----:B------:R-:W-:-:S05]  /*0250*/  IMAD.IADD R0, R0, 0x1, R2 ;  /* 0x0000000100007824 */ /* 0x000fca00078e0202 */
[----:B------:R-:W-:Y:S01]  /*0260*/  IADD3 R3, R0, c[0x0][0x328], RZ ;  /* 0x0000ca0000037a10 */ /* 0x000fe20007ffe0ff */
[----:B--2---:R1:W-:Y:S01]  /*0270*/  STL [R1+0x20], R21 ;  /* 0x0000201501007387 */ /* 0x0043e20000100800 */
[----:B------:R-:W-:Y:S05]  /*0280*/  @!P2 BRA `(.L_x_161) ;  /* 0x000000f00000a947 */ /* 0x000fea0003800000 */
[C---:B------:R-:W-:Y:S02]  /*0290*/  ISETP.GT.AND P0, PT, R0.reuse, RZ, PT ;  /* 0x000000ff0000720c */ /* 0x040fe40003f04270 */
[----:B------:R-:W-:-:S11]  /*02a0*/  IADD3 R2, R0, -0x1, RZ ;  /* 0xffffffff00027810 */ /* 0x000fd60007ffe0ff */
[----:B------:R-:W-:Y:S05]  /*02b0*/  @P0 BRA `(.L_x_162) ;  /* 0x0000006000000947 */ /* 0x000fea0003800000 */
[----:B------:R-:W-:Y:S01]  /*02c0*/  ISETP.NE.AND P0, PT, R4, c[0x0][0x32c], PT ;  /* 0x0000cb0004007a0c */ /* 0x000fe20003f05270 */
[----:B------:R-:W-:-:S12]  /*02d0*/  IMAD.MOV R0, RZ, RZ, -R0 ;  /* 0x000000ffff007224 */ /* 0x000fd800078e0a00 */
[----:B------:R-:W-:-:S05]  /*02e0*/  @P0 IMAD.HI.U32 R2, R0, c[0x0][0x330], RZ ;  /* 0x0000cc0000020a27 */ /* 0x000fca00078e00ff */
[----:B------:R-:W-:-:S04]  /*02f0*/  @P0 SHF.R.U32.HI R0, RZ, c[0x0][0x334], R2 ;  /* 0x0000cd00ff000a19 */ /* 0x000fc80000011602 */
[----:B------:R-:W-:Y:S01]  /*0300*/  LOP3.LUT R2, RZ, R0, RZ, 0x33, !PT ;  /* 0x00000000ff027212 */ /* 0x000fe200078e33ff */
[----:B------:R-:W-:Y:S05]  /*0310*/  BRA `(.L_x_163) ;  /* 0x0000003000007947 */ /* 0x000fea0003800000 */
.L_x_162:
[----:B------:R-:W-:-:S13]  /*0320*/  ISETP.NE.AND P0, PT, R4, c[0x0][0x32c], PT ;  /* 0x0000cb0004007a0c */ /* 0x000fda0003f05270 */
[----:B------:R-:W-:-:S05]  /*0330*/  @P0 IMAD.HI.U32 R0, R2, c[0x0][0x330], RZ ;  /* 0x0000cc0002000a27 */ /* 0x000fca00078e00ff */
[----:B------:R-:W-:Y:S02]  /*0340*/  @P0 SHF.R.U32.HI R2, RZ, c[0x0][0x334], R0 ;  /* 0x0000cd00ff020a19 */ /* 0x000fe40000011600 */
.L_x_163:
[----:B------:R-:W-:-:S05]  /*0350*/  MOV R0, c[0x0][0x32c] ;  /* 0x0000cb0000007a02 */ /* 0x000fca0000000f00 */
[----:B------:R-:W-:-:S05]  /*0360*/  IMAD R2, R2, R0, c[0x0][0x32c] ;  /* 0x0000cb0002027624 */ /* 0x000fca00078e0200 */
[----:B------:R-:W-:-:S04]  /*0370*/  IMNMX R3, R3, R2, PT ;  /* 0x0000000203037217 */ /* 0x000fc80003800200 */
.L_x_161:
[----:B------:R-:W-:Y:S01]  /*0380*/  IADD3 R2, R3, 0x2f, RZ ;  /* 0x0000002f03027810 */ /* 0x000fe20007ffe0ff */
[----:B------:R-:W-:Y:S01]  /*0390*/  @P1 IMAD.HI.U32 R3, R129, c[0x0][0x2c8], RZ ;  /* 0x0000b20081031a27 */ /* 0x000fe200078e00ff */
[C---:B------:R-:W-:Y:S02]  /*03a0*/  IADD3 R4, R20.reuse, 0x2f, RZ ;  /* 0x0000002f14047810 */ /* 0x040fe40007ffe0ff */
[----:B------:R-:W-:Y:S01]  /*03b0*/  IADD3 R244, R20, -c[0x0][0x168], RZ ;  /* 0x80005a0014f47a10 */ /* 0x000fe20007ffe0ff */
[----:B------:R-:W-:-:S04]  /*03c0*/  IMAD.HI R5, R2, 0x2aaaaaab, RZ ;  /* 0x2aaaaaab02057827 */ /* 0x000fc800078e02ff */
[----:B------:R-:W-:Y:S01]  /*03d0*/  IMAD.HI R2, R4, 0x2aaaaaab, RZ ;  /* 0x2aaaaaab04027827 */ /* 0x000fe200078e02ff */
[----:B------:R-:W-:-:S03]  /*03e0*/  SHF.R.U32.HI R4, RZ, 0x1f, R5 ;  /* 0x0000001fff047819 */ /* 0x000fc60000011605 */
[----:B------:R-:W-:Y:S01]  /*03f0*/  IMAD.MOV.U32 R0, RZ, RZ, R129 ;  /* 0x000000ffff007224 */ /* 0x000fe200078e0081 */
[----:B------:R-:W-:Y:S02]  /*0400*/  @P1 SHF.R.U32.HI R0, RZ, c[0x0][0x2cc], R3 ;  /* 0x0000b300ff001a19 */ /* 0x000fe40000011603 */
[----:B------:R-:W-:Y:S02]  /*0410*/  SHF.R.U32.HI R3, RZ, 0x1f, R2 ;  /* 0x0000001fff037819 */ /* 0x000fe40000011602 */
[----:B------:R-:W-:Y:S01]  /*0420*/  LEA.HI.SX32 R4, R5, R4, 0x1d ;  /* 0x0000000405047211 */ /* 0x000fe200078feaff */
[----:B------:R-:W-:Y:S01]  /*0430*/  IMAD.IADD R0, R244, 0x1, R0 ;  /* 0x00000001f4007824 */ /* 0x000fe200078e0200 */
[----:B------:R-:W-:-:S04]  /*0440*/  LEA.HI.SX32 R2, R2, R3, 0x1d ;  /* 0x0000000302027211 */ /* 0x000fc800078feaff */
[----:B------:R-:W-:Y:S02]  /*0450*/  IADD3 R3, R0, -c[0x0][0x324], RZ ;  /* 0x8000c90000037a10 */ /* 0x000fe40007ffe0ff */
[----:B------:R-:W-:Y:S01]  /*0460*/  IMNMX R207, R2, R4, PT ;  /* 0x0000000402cf7217 */ /* 0x000fe20003800200 */
[----:B------:R-:W-:Y:S05]  /*0470*/  @!P2 BRA `(.L_x_164) ;  /* 0x000000f00000a947 */ /* 0x000fea0003800000 */
[----:B------:R-:W-:-:S13]  /*0480*/  ISETP.GT.AND P0, PT, R0, -0x1, PT ;  /* 0xffffffff0000780c */ /* 0x000fda0003f04270 */
[----:B------:R-:W-:Y:S05]  /*0490*/  @P0 BRA `(.L_x_165) ;  /* 0x0000007000000947 */ /* 0x000fea0003800000 */
[----:B------:R-:W-:Y:S01]  /*04a0*/  IMAD.MOV.U32 R2, RZ, RZ, c[0x0][0x32c] ;  /* 0x0000cb00ff027624 */ /* 0x000fe200078e00ff */
[----:B------:R-:W-:-:S04]  /*04b0*/  LOP3.LUT R0, RZ, R0, RZ, 0x33, !PT ;  /* 0x00000000ff007212 */ /* 0x000fc800078e33ff */
[----:B------:R-:W-:-:S13]  /*04c0*/  ISETP.NE.AND P0, PT, R2, 0x1, PT ;  /* 0x000000010200780c */ /* 0x000fda0003f05270 */
[----:B------:R-:W-:-:S05]  /*04d0*/  @P0 IMAD.HI.U32 R2, R0, c[0x0][0x330], RZ ;  /* 0x0000cc0000020a27 */ /* 0x000fca00078e00ff */
[----:B------:R-:W-:-:S04]  /*04e0*/  @P0 SHF.R.U32.HI R0, RZ, c[0x0][0x334], R2 ;  /* 0x0000cd00ff000a19 */ /* 0x000fc80000011602 */
[----:B------:R-:W-:Y:S01]  /*04f0*/  LOP3.LUT R0, RZ, R0, RZ, 0x33, !PT ;  /* 0x00000000ff007212 */ /* 0x000fe200078e33ff */
[----:B------:R-:W-:Y:S05]  /*0500*/  BRA `(.L_x_166) ;  /* 0x0000004000007947 */ /* 0x000fea0003800000 */
.L_x_165:
[----:B------:R-:W-:-:S04]  /*0510*/  MOV R2, c[0x0][0x32c] ;  /* 0x0000cb0000027a02 */ /* 0x000fc80000000f00 */
[----:B------:R-:W-:-:S13]  /*0520*/  ISETP.NE.AND P0, PT, R2, 0x1, PT ;  /* 0x000000010200780c */ /* 0x000fda0003f05270 */
[----:B------:R-:W-:-:S05]  /*0530*/  @P0 IMAD.HI.U32 R2, R0, c[0x0][0x330], RZ ;  /* 0x0000cc0000020a27 */ /* 0x000fca00078e00ff */
[----:B------:R-:W-:-:S05]  /*0540*/  @P0 SHF.R.U32.HI R0, RZ, c[0x0][0x334], R2 ;  /* 0x0000cd00ff000a19 */ /* 0x000fca0000011602 */
.L_x_166:
[----:B------:R-:W-:-:S05]  /*0550*/  IMAD R0, R0, c[0x0][0x32c], RZ ;  /* 0x0000cb0000007a24 */ /* 0x000fca00078e02ff */
[----:B------:R-:W-:-:S05]  /*0560*/  IMNMX R3, R3, R0, !PT ;  /* 0x0000000003037217 */ /* 0x000fca0007800200 */
.L_x_164:
[----:B------:R-:W-:Y:S01]  /*0570*/  IMAD.HI R0, R3, 0x2aaaaaab, RZ ;  /* 0x2aaaaaab03007827 */ /* 0x000fe200078e02ff */
[----:B------:R-:W-:Y:S01]  /*0580*/  PLOP3.LUT P4, PT, PT, PT, PT, 0x80, 0x0 ;  /* 0x000000000000781c */ /* 0x000fe20003f8f070 */
[----:B------:R-:W-:Y:S01]  /*0590*/  CS2R R94, SRZ ;  /* 0x00000000005e7805 */ /* 0x000fe2000001ff00 */
[----:B------:R-:W-:Y:S01]  /*05a0*/  CS2R R92, SRZ ;  /* 0x00000000005c7805 */ /* 0x000fe2000001ff00 */
[----:B------:R-:W-:Y:S01]  /*05b0*/  CS2R R22, SRZ ;  /* 0x0000000000167805 */ /* 0x000fe2000001ff00 */
[----:B------:R-:W-:Y:S01]  /*05c0*/  SHF.R.U32.HI R2, RZ, 0x1f, R0 ;  /* 0x0000001fff027819 */ /* 0x000fe20000011600 */
[----:B------:R-:W-:Y:S01]  /*05d0*/  IMAD.MOV.U32 R98, RZ, RZ, RZ ;  /* 0x000000ffff627224 */ /* 0x000fe200078e00ff */
[----:B------:R-:W-:Y:S01]  /*05e0*/  CS2R R90, SRZ ;  /* 0x00000000005a7805 */ /* 0x000fe2000001ff00 */
[----:B------:R-:W-:Y:S01]  /*05f0*/  IMAD.MOV.U32 R96, RZ, RZ, RZ ;  /* 0x000000ffff607224 */ /* 0x000fe200078e00ff */
[----:B------:R-:W-:Y:S01]  /*0600*/  LEA.HI.SX32 R0, R0, R2, 0x1d ;  /* 0x0000000200007211 */ /* 0x000fe200078feaff */
[----:B------:R-:W-:Y:S01]  /*0610*/  CS2R R88, SRZ ;  /* 0x0000000000587805 */ /* 0x000fe2000001ff00 */
[----:B------:R-:W-:Y:S01]  /*0620*/  CS2R R86, SRZ ;  /* 0x0000000000567805 */ /* 0x000fe2000001ff00 */
[----:B------:R-:W-:Y:S01]  /*0630*/  MOV R25, RZ ;  /* 0x000000ff00197202 */ /* 0x000fe20000000f00 */
[----:B------:R-:W-:Y:S01]  /*0640*/  IMAD.MOV.U32 R84, RZ, RZ, RZ ;  /* 0x000000ffff547224 */ /* 0x000fe200078e00ff */
[----:B------:R-:W-:Y:S01]  /*0650*/  IMNMX R4, RZ, R0, !PT ;  /* 0x00000000ff047217 */ /* 0x000fe20007800200 */
[----:B------:R-:W-:Y:S01]  /*0660*/  CS2R R78, SRZ ;  /* 0x00000000004e7805 */ /* 0x000fe2000001ff00 */
[----:B------:R-:W-:Y:S01]  /*0670*/  CS2R R76, SRZ ;  /* 0x00000000004c7805 */ /* 0x000fe2000001ff00 */
[----:B------:R-:W-:Y:S01]  /*0680*/  CS2R R82, SRZ ;  /* 0x0000000000527805 */ /* 0x000fe2000001ff00 */
[----:B------:R-:W-:Y:S01]  /*0690*/  ISETP.GT.AND P0, PT, R207, R4, PT ;  /* 0x00000004cf00720c */ /* 0x000fe20003f04270 */
[----:B------:R2:W-:Y:S01]  /*06a0*/  STL [R1+0x10], R4 ;  /* 0x0000100401007387 */ /* 0x0005e20000100800 */
[----:B------:R-:W-:Y:S01]  /*06b0*/  CS2R R26, SRZ ;  /* 0x00000000001a7805 */ /* 0x000fe2000001ff00 */
[----:B------:R-:W-:Y:S01]  /*06c0*/  IMAD.MOV.U32 R80, RZ, RZ, RZ ;  /* 0x000000ffff507224 */ /* 0x000fe200078e00ff */
[----:B------:R-:W-:Y:S01]  /*06d0*/  CS2R R74, SRZ ;  /* 0x00000000004a7805 */ /* 0x000fe2000001ff00 */
[----:B------:R-:W-:Y:S01]  /*06e0*/  CS2R R72, SRZ ;  /* 0x0000000000487805 */ /* 0x000fe2000001ff00 */
[----:B------:R-:W-:Y:S01]  /*06f0*/  CS2R R70, SRZ ;  /* 0x0000000000467805 */ /* 0x000fe2000001ff00 */
[----:B------:R-:W-:Y:S01]  /*0700*/  MOV R68, RZ ;  /* 0x000000ff00447202 */ /* 0x000fe20000000f00 */
[----:B------:R-:W-:Y:S01]  /*0710*/  CS2R R62, SRZ ;  /* 0x00000000003e7805 */ /* 0x000fe2000001ff00 */
[----:B------:R-:W-:Y:S01]  /*0720*/  CS2R R60, SRZ ;  /* 0x00000000003c7805 */ /* 0x000fe2000001ff00 */
[----:B------:R-:W-:Y:S01]  /*0730*/  CS2R R66, SRZ ;  /* 0x0000000000427805 */ /* 0x000fe2000001ff00 */
        /* <DEDUP_REMOVED lines=33> */
[----:B------:R-:W-:Y:S05]  /*0950*/  @!P0 BRA `(.L_x_167) ;  /* 0x0001061000008947 */ /* 0x000fea0003800000 */
[----:B--2---:R-:W-:Y:S02]  /*0960*/  ULDC.64 UR4, c[0x0][0x340] ;  /* 0x0000d00000047ab9 */ /* 0x004fe40000000a00 */
[----:B------:R-:W-:-:S02]  /*0970*/  UISETP.NE.U32.AND UP0, UPT, URZ, UR4, UPT ;  /* 0x000000043f00728c */ /* 0x000fc4000bf05070 */
[----:B------:R-:W-:Y:S02]  /*0980*/  ULDC.64 UR12, c[0x0][0x340] ;  /* 0x0000d000000c7ab9 */ /* 0x000fe40000000a00 */
[----:B------:R-:W-:-:S06]  /*0990*/  UISETP.NE.AND.EX UP0, UPT, URZ, UR5, UPT, UP0 ;  /* 0x000000053f00728c */ /* 0x000fcc000bf05300 */
[----:B------:R-:W-:-:S05]  /*09a0*/  PLOP3.LUT P2, PT, PT, PT, UP0, 0x80, 0x0 ;  /* 0x000000000000781c */ /* 0x000fca0003f4f008 */
[----:B------:R-:W-:Y:S02]  /*09b0*/  @UP0 UMOV UR4, 0x4 ;  /* 0x0000000400040882 */ /* 0x000fe40000000000 */
[----:B------:R-:W-:-:S06]  /*09c0*/  @UP0 UIMAD.WIDE UR4, UR10, UR4, UR12 ;  /* 0x000000040a0402a5 */ /* 0x000fcc000f8e020c */
[----:B------:R-:W-:Y:S02]  /*09d0*/  IMAD.U32 R2, RZ, RZ, UR4 ;  /* 0x00000004ff027e24 */ /* 0x000fe4000f8e00ff */
[----:B------:R-:W-:Y:S01]  /*09e0*/  IMAD.U32 R3, RZ, RZ, UR5 ;  /* 0x00000005ff037e24 */ /* 0x000fe2000f8e00ff */
[----:B------:R-:W-:Y:S01]  /*09f0*/  SHF.R.S32.HI R18, RZ, 0x1f, R44 ;  /* 0x0000001fff127819 */ /* 0x000fe2000001142c */
[----:B------:R-:W-:Y:S02]  /*0a00*/  ULDC.64 UR4, c[0x0][0x1b8] ;  /* 0x00006e0000047ab9 */ /* 0x000fe40000000a00 */
[----:B------:R-:W-:Y:S01]  /*0a10*/  UIMAD UR11, UR6, UR4, URZ ;  /* 0x00000004060b72a4 */ /* 0x000fe2000f8e023f */
[----:B------:R2:W3:Y:S01]  /*0a20*/  @P2 LDG.E R8, [R2.64] ;  /* 0x0000000802082981 */ /* 0x0004e2000c1e1900 */
[----:B------:R-:W-:Y:S01]  /*0a30*/  UIMAD.WIDE.U32 UR14, UR7, UR4, URZ ;  /* 0x00000004070e72a5 */ /* 0x000fe2000f8e003f */
[CC--:B------:R-:W-:Y:S01]  /*0a40*/  LEA.HI R16, R18.reuse, R44.reuse, RZ, 0x3 ;  /* 0x0000002c12107211 */ /* 0x0c0fe200078f18ff */
[----:B------:R-:W-:Y:S01]  /*0a50*/  UIMAD UR11, UR7, UR5, UR11 ;  /* 0x00000005070b72a4 */ /* 0x000fe2000f8e020b */
[----:B------:R-:W-:Y:S01]  /*0a60*/  IMAD R15, R7, c[0x0][0x168], RZ ;  /* 0x00005a00070f7a24 */ /* 0x000fe200078e02ff */
[----:B------:R-:W-:Y:S01]  /*0a70*/  USHF.R.S32.HI UR12, URZ, 0x1f, UR10 ;  /* 0x0000001f3f0c7899 */ /* 0x000fe2000801140a */
[----:B------:R-:W-:Y:S01]  /*0a80*/  SHF.R.S32.HI R17, RZ, 0x3, R16 ;  /* 0x00000003ff117819 */ /* 0x000fe20000011410 */
[----:B------:R-:W-:Y:S01]  /*0a90*/  ULDC.64 UR4, c[0x0][0x1c0] ;  /* 0x0000700000047ab9 */ /* 0x000fe20000000a00 */
[----:B------:R-:W-:Y:S01]  /*0aa0*/  LEA.HI R130, R18, R44, RZ, 0x5 ;  /* 0x0000002c12827211 */ /* 0x000fe200078f28ff */
[----:B------:R-:W-:Y:S01]  /*0ab0*/  UIADD3 UR15, UR15, UR11, URZ ;  /* 0x0000000b0f0f7290 */ /* 0x000fe2000fffe03f */
[----:B------:R-:W-:Y:S01]  /*0ac0*/  IMAD.MOV.U32 R48, RZ, RZ, 0x30 ;  /* 0x00000030ff307424 */ /* 0x000fe200078e00ff */
[----:B------:R-:W-:Y:S01]  /*0ad0*/  UIMAD UR12, UR12, UR4, URZ ;  /* 0x000000040c0c72a4 */ /* 0x000fe2000f8e023f */
[----:B------:R-:W-:Y:S01]  /*0ae0*/  SHF.R.S32.HI R127, RZ, 0x5, R130 ;  /* 0x00000005ff7f7819 */ /* 0x000fe20000011482 */
[----:B------:R-:W-:Y:S01]  /*0af0*/  UIMAD.WIDE.U32 UR14, UR10, UR4, UR14 ;  /* 0x000000040a0e72a5 */ /* 0x000fe2000f8e000e */
[----:B------:R-:W-:Y:S01]  /*0b00*/  IMAD.MOV.U32 R22, RZ, RZ, c[0x0][0x2b8] ;  /* 0x0000ae00ff167624 */ /* 0x000fe200078e00ff */
[----:B------:R-:W-:Y:S01]  /*0b10*/  UIMAD UR5, UR10, UR5, UR12 ;  /* 0x000000050a0572a4 */ /* 0x000fe2000f8e020c */
[----:B------:R-:W-:-:S02]  /*0b20*/  IMAD R126, R207, R48, -0x30 ;  /* 0xffffffd0cf7e7424 */ /* 0x000fc400078e0230 */
[----:B------:R-:W-:Y:S01]  /*0b30*/  IMAD.MOV.U32 R222, RZ, RZ, RZ ;  /* 0x000000ffffde7224 */ /* 0x000fe200078e00ff */
[----:B------:R-:W-:Y:S01]  /*0b40*/  UIADD3 UR5, UR15, UR5, URZ ;  /* 0x000000050f057290 */ /* 0x000fe2000fffe03f */
[----:B------:R-:W-:Y:S02]  /*0b50*/  ISETP.NE.AND P5, PT, R22, 0x1, PT ;  /* 0x000000011600780c */ /* 0x000fe40003fa5270 */
[----:B--2---:R-:W-:Y:S01]  /*0b60*/  LEA.HI R2, R18, R44, RZ, 0x2 ;  /* 0x0000002c12027211 */ /* 0x004fe200078f10ff */
[----:B------:R-:W-:Y:S02]  /*0b70*/  IMAD.U32 R3, RZ, RZ, UR15 ;  /* 0x0000000fff037e24 */ /* 0x000fe4000f8e00ff */
[----:B------:R-:W-:Y:S01]  /*0b80*/  IMAD.U32 R3, RZ, RZ, UR5 ;  /* 0x00000005ff037e24 */ /* 0x000fe2000f8e00ff */
[----:B------:R-:W-:Y:S01]  /*0b90*/  LOP3.LUT R0, R2, 0xfffffffc, RZ, 0xc0, !PT ;  /* 0xfffffffc02007812 */ /* 0x000fe200078ec0ff */
[----:B------:R-:W-:Y:S01]  /*0ba0*/  ULDC.64 UR4, c[0x0][0x2b0] ;  /* 0x0000ac0000047ab9 */ /* 0x000fe20000000a00 */
[----:B------:R-:W-:Y:S01]  /*0bb0*/  SHF.R.S32.HI R19, RZ, 0x2, R2 ;  /* 0x00000002ff137819 */ /* 0x000fe20000011402 */
[----:B------:R-:W-:-:S02]  /*0bc0*/  IMAD.U32 R2, RZ, RZ, UR14 ;  /* 0x0000000eff027e24 */ /* 0x000fc4000f8e00ff */
[----:B------:R-:W-:Y:S02]  /*0bd0*/  IMAD.IADD R49, R44, 0x1, -R0 ;  /* 0x000000012c317824 */ /* 0x000fe400078e0a00 */
[--C-:B------:R-:W-:Y:S02]  /*0be0*/  IMAD.IADD R14, R129, 0x1, R19.reuse ;  /* 0x00000001810e7824 */ /* 0x100fe400078e0213 */
[C---:B------:R-:W-:Y:S02]  /*0bf0*/  IMAD R27, R49.reuse, 0x20, R19 ;  /* 0x00000020311b7824 */ /* 0x040fe400078e0213 */
[----:B------:R-:W-:Y:S02]  /*0c00*/  IMAD.SHL.U32 R226, R49, 0x8, RZ ;  /* 0x0000000831e27824 */ /* 0x000fe400078e00ff */
[----:B------:R-:W-:Y:S01]  /*0c10*/  IMAD.IADD R5, R129, 0x1, R27 ;  /* 0x0000000181057824 */ /* 0x000fe200078e021b */
[----:B------:R-:W-:Y:S02]  /*0c20*/  STL [R1+0x14], R27 ;  /* 0x0000141b01007387 */ /* 0x000fe40000100800 */
[C---:B------:R-:W-:Y:S01]  /*0c30*/  IADD3 R31, R226.reuse, 0x20, RZ ;  /* 0x00000020e21f7810 */ /* 0x040fe20007ffe0ff */
[----:B------:R-:W-:Y:S01]  /*0c40*/  @P1 IMAD.HI.U32 R0, R5, c[0x0][0x2c8], RZ ;  /* 0x0000b20005001a27 */ /* 0x000fe200078e00ff */
[----:B------:R-:W-:-:S02]  /*0c50*/  IADD3 R30, R226, 0x40, RZ ;  /* 0x00000040e21e7810 */ /* 0x000fc40007ffe0ff */
[----:B------:R-:W-:Y:S01]  /*0c60*/  ISETP.GE.AND P3, PT, R31, c[0x0][0x198], PT ;  /* 0x000066001f007a0c */ /* 0x000fe20003f66270 */
[----:B------:R-:W-:Y:S01]  /*0c70*/  IMAD.MOV.U32 R4, RZ, RZ, R5 ;  /* 0x000000ffff047224 */ /* 0x000fe200078e0005 */
[----:B------:R-:W-:Y:S02]  /*0c80*/  @P1 SHF.R.U32.HI R4, RZ, c[0x0][0x2cc], R0 ;  /* 0x0000b300ff041a19 */ /* 0x000fe40000011600 */
[----:B------:R-:W-:Y:S02]  /*0c90*/  ISETP.GE.AND P4, PT, R30, c[0x0][0x198], PT ;  /* 0x000066001e007a0c */ /* 0x000fe40003f86270 */
[--C-:B------:R-:W-:Y:S01]  /*0ca0*/  SHF.R.S32.HI R6, RZ, 0x1f, R4.reuse ;  /* 0x0000001fff067819 */ /* 0x100fe20000011404 */
[----:B------:R-:W-:Y:S02]  /*0cb0*/  IMAD.MOV R0, RZ, RZ, -R4 ;  /* 0x000000ffff007224 */ /* 0x000fe400078e0a04 */
[----:B------:R-:W-:-:S04]  /*0cc0*/  IMAD.WIDE.U32 R2, R4, c[0x0][0x1b0], R2 ;  /* 0x00006c0004027a25 */ /* 0x000fc800078e0002 */
[----:B------:R-:W-:Y:S02]  /*0cd0*/  IMAD R0, R0, c[0x0][0x2c4], R5 ;  /* 0x0000b10000007a24 */ /* 0x000fe400078e0205 */
[----:B------:R-:W-:-:S03]  /*0ce0*/  IMAD R6, R6, c[0x0][0x1b0], RZ ;  /* 0x00006c0006067a24 */ /* 0x000fc600078e02ff */
[----:B------:R-:W-:Y:S01]  /*0cf0*/  SHF.R.S32.HI R5, RZ, 0x1f, R0 ;  /* 0x0000001fff057819 */ /* 0x000fe20000011400 */
[----:B------:R-:W-:-:S04]  /*0d00*/  IMAD R4, R4, c[0x0][0x1b4], R6 ;  /* 0x00006d0004047a24 */ /* 0x000fc800078e0206 */
[----:B------:R-:W-:Y:S02]  /*0d10*/  IMAD.IADD R3, R3, 0x1, R4 ;  /* 0x0000000103037824 */ /* 0x000fe400078e0204 */
[----:B------:R-:W-:Y:S02]  /*0d20*/  IMAD R4, R5, c[0x0][0x1a8], RZ ;  /* 0x00006a0005047a24 */ /* 0x000fe400078e02ff */
[----:B------:R-:W-:Y:S02]  /*0d30*/  IMAD.SHL.U32 R5, R17, 0x40, RZ ;  /* 0x0000004011057824 */ /* 0x000fe400078e00ff */
[C---:B------:R-:W-:Y:S02]  /*0d40*/  IMAD R6, R0.reuse, c[0x0][0x1ac], R4 ;  /* 0x00006b0000067a24 */ /* 0x040fe400078e0204 */
[----:B------:R-:W-:Y:S01]  /*0d50*/  IMAD.WIDE.U32 R2, R0, c[0x0][0x1a8], R2 ;  /* 0x00006a0000027a25 */ /* 0x000fe200078e0002 */
[----:B------:R-:W-:-:S04]  /*0d60*/  LOP3.LUT R0, R5, 0xc0, RZ, 0xc0, !PT ;  /* 0x000000c005007812 */ /* 0x000fc800078ec0ff */
[----:B------:R-:W-:Y:S02]  /*0d70*/  SHF.R.U32.HI R5, RZ, 0x3, R0 ;  /* 0x00000003ff057819 */ /* 0x000fe40000011600 */
[----:B------:R-:W-:Y:S01]  /*0d80*/  LOP3.LUT R4, R0, 0x18, R226, 0xf8, !PT ;  /* 0x0000001800047812 */ /* 0x000fe200078ef8e2 */
[----:B------:R-:W-:Y:S01]  /*0d90*/  IMAD.IADD R0, R3, 0x1, R6 ;  /* 0x0000000103007824 */ /* 0x000fe200078e0206 */
[C---:B------:R-:W-:Y:S02]  /*0da0*/  LEA R13, P0, R2.reuse, c[0x0][0x160], 0x1 ;  /* 0x00005800020d7a11 */ /* 0x040fe400078008ff */
[----:B------:R-:W-:Y:S02]  /*0db0*/  LEA.HI R6, R19, R19, RZ, 0x1 ;  /* 0x0000001313067211 */ /* 0x000fe400078f08ff */
[----:B------:R-:W-:Y:S02]  /*0dc0*/  LEA.HI.X R12, R2, c[0x0][0x164], R0, 0x1, P0 ;  /* 0x00005900020c7a11 */ /* 0x000fe400000f0c00 */
[----:B------:R-:W-:-:S02]  /*0dd0*/  LOP3.LUT R0, R6, 0x7fffffe, RZ, 0xc0, !PT ;  /* 0x07fffffe06007812 */ /* 0x000fc400078ec0ff */
[----:B------:R-:W-:Y:S01]  /*0de0*/  SHFL.IDX PT, R6, R13, RZ, 0x1c1f ;  /* 0x001c1fff0d067589 */ /* 0x000fe200000e0000 */
[----:B------:R-:W-:Y:S02]  /*0df0*/  IADD3 R2, R14, 0x20, RZ ;  /* 0x000000200e027810 */ /* 0x000fe40007ffe0ff */
[----:B------:R-:W-:Y:S01]  /*0e00*/  IMAD.IADD R0, R19, 0x1, -R0 ;  /* 0x0000000113007824 */ /* 0x000fe200078e0a00 */
[----:B------:R-:W2:Y:S01]  /*0e10*/  SHFL.IDX PT, R7, R12, RZ, 0x1c1f ;  /* 0x001c1fff0c077589 */ /* 0x000ea200000e0000 */
[----:B------:R-:W-:Y:S02]  /*0e20*/  LOP3.LUT R3, R4, R5, RZ, 0x3c, !PT ;  /* 0x0000000504037212 */ /* 0x000fe400078e3cff */
[----:B------:R-:W-:Y:S01]  /*0e30*/  IMAD R0, R127, 0x8, R0 ;  /* 0x000000087f007824 */ /* 0x000fe200078e0200 */
[----:B------:R-:W-:Y:S01]  /*0e40*/  SHFL.IDX PT, R4, R13, 0x1, 0x1c1f ;  /* 0x003c1f000d047f89 */ /* 0x000fe200000e0000 */
[-C--:B------:R-:W-:Y:S02]  /*0e50*/  ISETP.GE.AND P1, PT, R2, R15.reuse, PT ;  /* 0x0000000f0200720c */ /* 0x080fe40003f26270 */
[----:B------:R-:W-:Y:S01]  /*0e60*/  ISETP.GE.AND P0, PT, R14, R15, PT ;  /* 0x0000000f0e00720c */ /* 0x000fe20003f06270 */
[----:B------:R-:W4:Y:S01]  /*0e70*/  SHFL.IDX PT, R5, R12, 0x1, 0x1c1f ;  /* 0x003c1f000c057f89 */ /* 0x000f2200000e0000 */
[----:B------:R-:W-:Y:S01]  /*0e80*/  SHF.R.S32.HI R2, RZ, 0x1f, R31 ;  /* 0x0000001fff027819 */ /* 0x000fe2000001141f */
[----:B------:R-:W-:Y:S01]  /*0e90*/  IMAD.U32 R3, R0, 0x20, R3 ;  /* 0x0000002000037824 */ /* 0x000fe200078e0003 */
[----:B------:R-:W-:-:S02]  /*0ea0*/  SHF.R.S32.HI R0, RZ, 0x1f, R30 ;  /* 0x0000001fff007819 */ /* 0x000fc4000001141e */
[----:B------:R-:W-:Y:S01]  /*0eb0*/  LEA.HI R2, R2, R31, RZ, 0x3 ;  /* 0x0000001f02027211 */ /* 0x000fe200078f18ff */
[----:B------:R-:W-:Y:S01]  /*0ec0*/  IMAD.SHL.U32 R223, R3, 0x2, RZ ;  /* 0x0000000203df7824 */ /* 0x000fe200078e00ff */
[----:B------:R-:W-:Y:S01]  /*0ed0*/  LEA.HI R0, R0, R30, RZ, 0x3 ;  /* 0x0000001e00007211 */ /* 0x000fe200078f18ff */
[----:B------:R-:W-:Y:S01]  /*0ee0*/  SHFL.IDX PT, R3, R12, 0x2, 0x1c1f ;  /* 0x005c1f000c037f89 */ /* 0x000fe200000e0000 */
[----:B------:R-:W-:Y:S02]  /*0ef0*/  LOP3.LUT R29, R2, 0xfffffff8, RZ, 0xc0, !PT ;  /* 0xfffffff8021d7812 */ /* 0x000fe400078ec0ff */
[----:B------:R-:W-:Y:S01]  /*0f00*/  LOP3.LUT R28, R0, 0xfffffff8, RZ, 0xc0, !PT ;  /* 0xfffffff8001c7812 */ /* 0x000fe200078ec0ff */
[----:B------:R-:W5:Y:S01]  /*0f10*/  SHFL.IDX PT, R2, R13, 0x2, 0x1c1f ;  /* 0x005c1f000d027f89 */ /* 0x000f6200000e0000 */
[----:B------:R-:W-:Y:S01]  /*0f20*/  IADD3 R0, R14, 0x40, RZ ;  /* 0x000000400e007810 */ /* 0x000fe20007ffe0ff */
[C---:B--2---:R-:W-:Y:S01]  /*0f30*/  @!P0 IMAD.WIDE R10, R226.reuse, 0x2, R6 ;  /* 0x00000002e20a8825 */ /* 0x044fe200078e0206 */
[----:B---3--:R2:W3:Y:S01]  /*0f40*/  @P2 R2UR UR11, R8 ;  /* 0x00000000080b23c2 */ /* 0x0084e200000e0000 */
[----:B------:R-:W-:Y:S01]  /*0f50*/  ISETP.GE.AND P2, PT, R226, c[0x0][0x198], PT ;  /* 0x00006600e2007a0c */ /* 0x000fe20003f46270 */
[----:B---3--:R-:W-:-:S02]  /*0f60*/  @!UP0 UMOV UR11, UR10 ;  /* 0x0000000a000b8c82 */ /* 0x008fc40008000000 */
[----:B------:R-:W-:Y:S02]  /*0f70*/  USHF.R.S32.HI UR10, URZ, 0x1f, UR11 ;  /* 0x0000001f3f0a7899 */ /* 0x000fe4000801140b */
[----:B------:R-:W-:Y:S02]  /*0f80*/  UIMAD.WIDE.U32 UR12, UR11, UR4, URZ ;  /* 0x000000040b0c72a5 */ /* 0x000fe4000f8e003f */
[----:B------:R-:W-:-:S04]  /*0f90*/  UIMAD UR10, UR10, UR4, URZ ;  /* 0x000000040a0a72a4 */ /* 0x000fc8000f8e023f */
[----:B------:R-:W-:Y:S02]  /*0fa0*/  UIMAD UR10, UR11, UR5, UR10 ;  /* 0x000000050b0a72a4 */ /* 0x000fe4000f8e020a */
[----:B------:R3:W-:Y:S01]  /*0fb0*/  @!P0 LDGSTS.E.BYPASS.LTC128B.128 [R223+0x6080], [R10.64], !P2 ;  /* 0x060800000adf8fae */ /* 0x0007e2000d101d48 */
[----:B------:R-:W-:Y:S02]  /*0fc0*/  ULDC.64 UR4, c[0x0][0x1e8] ;  /* 0x00007a0000047ab9 */ /* 0x000fe40000000a00 */
[----:B------:R-:W-:Y:S01]  /*0fd0*/  UIADD3 UR10, UR13, UR10, URZ ;  /* 0x0000000a0d0a7290 */ /* 0x000fe2000fffe03f */
[----:B--2---:R-:W-:-:S04]  /*0fe0*/  @!P0 IMAD.WIDE R8, R29, 0x2, R6 ;  /* 0x000000021d088825 */ /* 0x004fc800078e0206 */
[----:B------:R-:W-:Y:S01]  /*0ff0*/  @!P0 IMAD.WIDE R6, R28, 0x2, R6 ;  /* 0x000000021c068825 */ /* 0x000fe200078e0206 */
[----:B------:R4:W-:Y:S04]  /*1000*/  @!P0 LDGSTS.E.BYPASS.LTC128B.128 [R223+0x8080], [R8.64], !P3 ;  /* 0x0808000008df8fae */ /* 0x0009e8000d901d48 */
[----:B------:R2:W-:Y:S01]  /*1010*/  @!P0 LDGSTS.E.BYPASS.LTC128B.128 [R223+0xa080], [R6.64], !P4 ;  /* 0x0a08000006df8fae */ /* 0x0005e2000e101d48 */
[----:B------:R-:W-:Y:S02]  /*1020*/  ISETP.GE.AND P0, PT, R0, R15, PT ;  /* 0x0000000f0000720c */ /* 0x000fe40003f06270 */
[----:B------:R-:W-:Y:S01]  /*1030*/  IADD3 R0, R14, 0x60, RZ ;  /* 0x000000600e007810 */ /* 0x000fe20007ffe0ff */
[----:B---3--:R-:W-:Y:S04]  /*1040*/  SHFL.IDX PT, R10, R13, 0x3, 0x1c1f ;  /* 0x007c1f000d0a7f89 */ /* 0x008fe800000e0000 */
[----:B------:R-:W3:Y:S01]  /*1050*/  SHFL.IDX PT, R11, R12, 0x3, 0x1c1f ;  /* 0x007c1f000c0b7f89 */ /* 0x000ee200000e0000 */
[----:B----4-:R-:W-:-:S04]  /*1060*/  @!P1 IMAD.WIDE R8, R226, 0x2, R4 ;  /* 0x00000002e2089825 */ /* 0x010fc800078e0204 */
[--C-:B--2---:R-:W-:Y:S01]  /*1070*/  @!P1 IMAD.WIDE R6, R29, 0x2, R4.reuse ;  /* 0x000000021d069825 */ /* 0x104fe200078e0204 */
[----:B------:R2:W-:Y:S03]  /*1080*/  @!P1 LDGSTS.E.BYPASS.LTC128B.128 [R223+0x6880], [R8.64], !P2 ;  /* 0x0688000008df9fae */ /* 0x0005e6000d101d48 */
[----:B------:R-:W-:Y:S01]  /*1090*/  @!P1 IMAD.WIDE R4, R28, 0x2, R4 ;  /* 0x000000021c049825 */ /* 0x000fe200078e0204 */
[----:B------:R5:W-:Y:S04]  /*10a0*/  @!P1 LDGSTS.E.BYPASS.LTC128B.128 [R223+0x8880], [R6.64], !P3 ;  /* 0x0888000006df9fae */ /* 0x000be8000d901d48 */
[----:B------:R4:W-:Y:S01]  /*10b0*/  @!P1 LDGSTS.E.BYPASS.LTC128B.128 [R223+0xa880], [R4.64], !P4 ;  /* 0x0a88000004df9fae */ /* 0x0009e2000e101d48 */
[----:B------:R-:W-:Y:S01]  /*10c0*/  ISETP.GE.AND P1, PT, R0, R15, PT ;  /* 0x0000000f0000720c */ /* 0x000fe20003f26270 */
[----:B------:R-:W-:-:S02]  /*10d0*/  IMAD.IADD R0, R27, 0x1, R126 ;  /* 0x000000011b007824 */ /* 0x000fc400078e027e */
[----:B-----5:R-:W-:-:S04]  /*10e0*/  @!P0 IMAD.WIDE R6, R226, 0x2, R2 ;  /* 0x00000002e2068825 */ /* 0x020fc800078e0202 */
[--C-:B----4-:R-:W-:Y:S01]  /*10f0*/  @!P0 IMAD.WIDE R4, R29, 0x2, R2.reuse ;  /* 0x000000021d048825 */ /* 0x110fe200078e0202 */
[----:B------:R4:W-:Y:S03]  /*1100*/  @!P0 LDGSTS.E.BYPASS.LTC128B.128 [R223+0x7080], [R6.64], !P2 ;  /* 0x0708000006df8fae */ /* 0x0009e6000d101d48 */
[----:B------:R-:W-:Y:S01]  /*1110*/  @!P0 IMAD.WIDE R2, R28, 0x2, R2 ;  /* 0x000000021c028825 */ /* 0x000fe200078e0202 */
[----:B------:R3:W-:Y:S04]  /*1120*/  @!P0 LDGSTS.E.BYPASS.LTC128B.128 [R223+0x9080], [R4.64], !P3 ;  /* 0x0908000004df8fae */ /* 0x0007e8000d901d48 */
[----:B------:R5:W-:Y:S01]  /*1130*/  @!P0 LDGSTS.E.BYPASS.LTC128B.128 [R223+0xb080], [R2.64], !P4 ;  /* 0x0b08000002df8fae */ /* 0x000be2000e101d48 */
[----:B------:R-:W-:-:S04]  /*1140*/  ISETP.GE.AND P0, PT, R0, R20, PT ;  /* 0x000000140000720c */ /* 0x000fc80003f06270 */
[----:B------:R-:W-:Y:S01]  /*1150*/  ISETP.GT.OR P0, PT, R27, 0x2f, P0 ;  /* 0x0000002f1b00780c */ /* 0x000fe20000704670 */
[----:B----4-:R-:W-:Y:S02]  /*1160*/  IMAD.IADD R7, R0, 0x1, R21 ;  /* 0x0000000100077824 */ /* 0x010fe400078e0215 */
[----:B---3--:R-:W-:-:S04]  /*1170*/  @!P1 IMAD.WIDE R4, R28, 0x2, R10 ;  /* 0x000000021c049825 */ /* 0x008fc800078e020a */
[----:B-----5:R-:W-:-:S04]  /*1180*/  @!P1 IMAD.WIDE R2, R226, 0x2, R10 ;  /* 0x00000002e2029825 */ /* 0x020fc800078e020a */
[----:B------:R-:W-:Y:S01]  /*1190*/  @P5 IMAD.HI.U32 R0, R7, c[0x0][0x2bc], RZ ;  /* 0x0000af0007005a27 */ /* 0x000fe200078e00ff */
[----:B------:R3:W-:Y:S03]  /*11a0*/  @!P1 LDGSTS.E.BYPASS.LTC128B.128 [R223+0x7880], [R2.64], !P2 ;  /* 0x0788000002df9fae */ /* 0x0007e6000d101d48 */
[----:B------:R-:W-:Y:S01]  /*11b0*/  IMAD.MOV.U32 R6, RZ, RZ, R7 ;  /* 0x000000ffff067224 */ /* 0x000fe200078e0007 */
[----:B------:R-:W-:-:S04]  /*11c0*/  @P5 SHF.R.U32.HI R6, RZ, c[0x0][0x2c0], R0 ;  /* 0x0000b000ff065a19 */ /* 0x000fc80000011600 */
[----:B------:R-:W-:Y:S01]  /*11d0*/  @!P0 IADD3 R0, P2, R6, UR12, RZ ;  /* 0x0000000c06008c10 */ /* 0x000fe2000ff5e0ff */
[----:B---3--:R-:W-:-:S05]  /*11e0*/  @!P1 IMAD.WIDE R2, R29, 0x2, R10 ;  /* 0x000000021d029825 */ /* 0x008fca00078e020a */
[----:B------:R3:W-:Y:S04]  /*11f0*/  @!P1 LDGSTS.E.BYPASS.LTC128B.128 [R223+0x9880], [R2.64], !P3 ;  /* 0x0988000002df9fae */ /* 0x0007e8000d901d48 */
[----:B------:R4:W-:Y:S04]  /*1200*/  @!P1 LDGSTS.E.BYPASS.LTC128B.128 [R223+0xb880], [R4.64], !P4 ;  /* 0x0b88000004df9fae */ /* 0x0009e8000e101d48 */
[----:B------:R-:W0:Y:S01]  /*1210*/  LDGDEPBAR ;  /* 0x00000000000079af */ /* 0x000e220000000000 */
[----:B---3--:R-:W-:Y:S02]  /*1220*/  @!P0 LEA.HI.X.SX32 R3, R6, UR10, 0x1, P2 ;  /* 0x0000000a06038c11 */ /* 0x008fe400090f0eff */
[----:B------:R-:W-:-:S04]  /*1230*/  @!P0 LEA R2, P2, R0, c[0x0][0x2a0], 0x2 ;  /* 0x0000a80000028a11 */ /* 0x000fc800078410ff */
[----:B------:R-:W-:Y:S01]  /*1240*/  @!P0 LEA.HI.X R3, R0, c[0x0][0x2a4], R3, 0x2, P2 ;  /* 0x0000a90000038a11 */ /* 0x000fe200010f1403 */
[----:B------:R-:W-:Y:S06]  /*1250*/  BAR.SYNC.DEFER_BLOCKING 0x0 ;  /* 0x0000000000007b1d */ /* 0x000fec0000010000 */
[----:B------:R3:W5:Y:S01]  /*1260*/  @!P0 LDG.E R222, [R2.64] ;  /* 0x0000000802de8981 */ /* 0x000762000c1e1900 */
[----:B------:R-:W-:Y:S01]  /*1270*/  IMAD.MOV R0, RZ, RZ, -R6 ;  /* 0x000000ffff007224 */ /* 0x000fe200078e0a06 */
[----:B------:R-:W-:Y:S01]  /*1280*/  UIMAD UR11, UR6, UR4, URZ ;  /* 0x00000004060b72a4 */ /* 0x000fe2000f8e023f */
[----:B------:R-:W-:Y:S01]  /*1290*/  IMAD R48, R207, -0x30, R48 ;  /* 0xffffffd0cf307824 */ /* 0x000fe200078e0230 */
[----:B------:R-:W-:Y:S01]  /*12a0*/  UIMAD.WIDE.U32 UR16, UR7, UR4, URZ ;  /* 0x00000004071072a5 */ /* 0x000fe2000f8e003f */
[----:B------:R-:W-:Y:S01]  /*12b0*/  IMAD R224, R0, c[0x0][0x2b8], R7 ;  /* 0x0000ae0000e07a24 */ /* 0x000fe200078e0207 */
[----:B------:R-:W-:Y:S01]  /*12c0*/  UIMAD UR5, UR7, UR5, UR11 ;  /* 0x00000005070572a4 */ /* 0x000fe2000f8e020b */
[----:B------:R-:W-:Y:S01]  /*12d0*/  IMAD.IADD R50, R48, 0x1, R20 ;  /* 0x0000000130327824 */ /* 0x000fe200078e0214 */
[----:B------:R-:W-:Y:S01]  /*12e0*/  ISETP.GE.AND P3, PT, R226, c[0x0][0x1d4], PT ;  /* 0x00007500e2007a0c */ /* 0x000fe20003f66270 */
[----:B------:R-:W-:Y:S01]  /*12f0*/  BSSY B0, `(.L_x_168) ;  /* 0x00000b3000007945 */ /* 0x000fe20003800000 */
[----:B------:R-:W-:Y:S01]  /*1300*/  SHF.R.S32.HI R11, RZ, 0x1f, R224 ;  /* 0x0000001fff0b7819 */ /* 0x000fe200000114e0 */
[----:B------:R-:W-:Y:S01]  /*1310*/  UIADD3 UR14, UR17, UR5, URZ ;  /* 0x00000005110e7290 */ /* 0x000fe2000fffe03f */
[----:B------:R-:W-:-:S02]  /*1320*/  ISETP.GE.AND P6, PT, R31, c[0x0][0x1d4], PT ;  /* 0x000075001f007a0c */ /* 0x000fc40003fc6270 */
[----:B------:R-:W-:Y:S01]  /*1330*/  ISETP.GE.AND P5, PT, R30, c[0x0][0x1d4], PT ;  /* 0x000075001e007a0c */ /* 0x000fe20003fa6270 */
[----:B------:R-:W-:Y:S01]  /*1340*/  IMAD R0, R11, c[0x0][0x1e0], RZ ;  /* 0x000078000b007a24 */ /* 0x000fe200078e02ff */
[----:B------:R-:W-:Y:S01]  /*1350*/  LEA.HI R14, R18, R44, RZ, 0x4 ;  /* 0x0000002c120e7211 */ /* 0x000fe200078f20ff */
[----:B------:R-:W-:Y:S01]  /*1360*/  ULDC.64 UR4, c[0x0][0x210] ;  /* 0x0000840000047ab9 */ /* 0x000fe20000000a00 */
[----:B------:R-:W-:Y:S01]  /*1370*/  ISETP.GE.AND P2, PT, R31, c[0x0][0x1d4], PT ;  /* 0x000075001f007a0c */ /* 0x000fe20003f46270 */
[----:B------:R-:W-:Y:S01]  /*1380*/  IMAD R0, R224, c[0x0][0x1e4], R0 ;  /* 0x00007900e0007a24 */ /* 0x000fe200078e0200 */
[----:B------:R-:W-:Y:S01]  /*1390*/  UIMAD UR11, UR6, UR4, URZ ;  /* 0x00000004060b72a4 */ /* 0x000fe2000f8e023f */
[----:B------:R-:W-:Y:S01]  /*13a0*/  ISETP.GT.AND P4, PT, R44, 0x3f, PT ;  /* 0x0000003f2c00780c */ /* 0x000fe20003f84270 */
[----:B------:R-:W-:Y:S01]  /*13b0*/  UIMAD.WIDE.U32 UR18, UR7, UR4, URZ ;  /* 0x00000004071272a5 */ /* 0x000fe2000f8e003f */
[----:B------:R-:W-:Y:S01]  /*13c0*/  IADD3 R128, R207, -0x1, RZ ;  /* 0xffffffffcf807810 */ /* 0x000fe20007ffe0ff */
[----:B------:R-:W-:Y:S01]  /*13d0*/  UIMAD UR5, UR7, UR5, UR11 ;  /* 0x00000005070572a4 */ /* 0x000fe2000f8e020b */
[----:B---3--:R-:W-:-:S03]  /*13e0*/  IMAD.WIDE.U32 R2, R224, c[0x0][0x1e0], RZ ;  /* 0x00007800e0027a25 */ /* 0x008fc600078e00ff */
[----:B------:R-:W-:Y:S01]  /*13f0*/  UIADD3 UR5, UR19, UR5, URZ ;  /* 0x0000000513057290 */ /* 0x000fe2000fffe03f */
[----:B------:R-:W-:Y:S01]  /*1400*/  IMAD.IADD R3, R3, 0x1, R0 ;  /* 0x0000000103037824 */ /* 0x000fe200078e0200 */
[----:B-----5:R-:W-:-:S03]  /*1410*/  SHF.R.S32.HI R15, RZ, 0x1f, R222 ;  /* 0x0000001fff0f7819 */ /* 0x020fc600000114de */
[----:B------:R-:W-:-:S04]  /*1420*/  IMAD.WIDE.U32 R2, R222, c[0x0][0x1f0], R2 ;  /* 0x00007c00de027a25 */ /* 0x000fc800078e0002 */
[----:B------:R-:W-:Y:S01]  /*1430*/  IMAD R0, R15, c[0x0][0x1f0], RZ ;  /* 0x00007c000f007a24 */ /* 0x000fe200078e02ff */
[----:B----4-:R-:W-:-:S03]  /*1440*/  IADD3 R4, P1, R2, UR16, RZ ;  /* 0x0000001002047c10 */ /* 0x010fc6000ff3e0ff */
[----:B------:R-:W-:Y:S01]  /*1450*/  IMAD R2, R222, c[0x0][0x1f4], R0 ;  /* 0x00007d00de027a24 */ /* 0x000fe200078e0200 */
[----:B--2---:R-:W-:-:S04]  /*1460*/  LEA R8, P0, R4, c[0x0][0x1c8], 0x1 ;  /* 0x0000720004087a11 */ /* 0x004fc800078008ff */
[----:B------:R-:W-:Y:S02]  /*1470*/  IADD3.X R2, R3, UR14, R2, P1, !PT ;  /* 0x0000000e03027c10 */ /* 0x000fe40008ffe402 */
[----:B------:R-:W-:Y:S02]  /*1480*/  ISETP.GE.AND P1, PT, R30, c[0x0][0x1d4], PT ;  /* 0x000075001e007a0c */ /* 0x000fe40003f26270 */
[----:B------:R-:W-:Y:S02]  /*1490*/  LEA.HI.X R0, R4, c[0x0][0x1cc], R2, 0x1, P0 ;  /* 0x0000730004007a11 */ /* 0x000fe400000f0c02 */
[----:B------:R-:W-:Y:S01]  /*14a0*/  SHFL.IDX PT, R2, R8, RZ, 0x1c1f ;  /* 0x001c1fff08027589 */ /* 0x000fe200000e0000 */
[----:B------:R-:W-:-:S03]  /*14b0*/  IMNMX R4, R50, 0x30, PT ;  /* 0x0000003032047817 */ /* 0x000fc60003800200 */
[----:B------:R-:W2:Y:S02]  /*14c0*/  SHFL.IDX PT, R3, R0, RZ, 0x1c1f ;  /* 0x001c1fff00037589 */ /* 0x000ea400000e0000 */
[----:B------:R-:W-:Y:S02]  /*14d0*/  IMAD.IADD R10, R4, 0x1, -R19 ;  /* 0x00000001040a7824 */ /* 0x000fe400078e0a13 */
[----:B------:R-:W-:Y:S03]  /*14e0*/  SHFL.IDX PT, R8, R8, 0x1, 0x1c1f ;  /* 0x003c1f0008087f89 */ /* 0x000fe600000e0000 */
[----:B------:R-:W-:Y:S01]  /*14f0*/  ISETP.GE.AND P0, PT, R10, 0x1, PT ;  /* 0x000000010a00780c */ /* 0x000fe20003f06270 */
[----:B------:R3:W4:-:S12]  /*1500*/  SHFL.IDX PT, R9, R0, 0x1, 0x1c1f ;  /* 0x003c1f0000097f89 */ /* 0x00071800000e0000 */
[----:B--2---:R-:W-:-:S04]  /*1510*/  @P0 IMAD.WIDE R6, R226, 0x2, R2 ;  /* 0x00000002e2060825 */ /* 0x004fc800078e0202 */
[--C-:B------:R-:W-:Y:S01]  /*1520*/  @P0 IMAD.WIDE R4, R29, 0x2, R2.reuse ;  /* 0x000000021d040825 */ /* 0x100fe200078e0202 */
[----:B------:R2:W-:Y:S01]  /*1530*/  @P0 LDGSTS.E.BYPASS.LTC128B.128 [R223+0x3c80], [R6.64], !P3 ;  /* 0x03c8000006df0fae */ /* 0x0005e2000d901d48 */
[----:B---3--:R-:W-:Y:S02]  /*1540*/  LOP3.LUT R0, R16, 0xfffffff8, RZ, 0xc0, !PT ;  /* 0xfffffff810007812 */ /* 0x008fe400078ec0ff */
[----:B------:R-:W-:Y:S01]  /*1550*/  @P0 IMAD.WIDE R2, R28, 0x2, R2 ;  /* 0x000000021c020825 */ /* 0x000fe200078e0202 */
[----:B------:R3:W-:Y:S04]  /*1560*/  @P0 LDGSTS.E.BYPASS.LTC128B.128 [R223+0x4880], [R4.64], !P6 ;  /* 0x0488000004df0fae */ /* 0x0007e8000f101d48 */
[----:B------:R5:W-:Y:S01]  /*1570*/  @P0 LDGSTS.E.BYPASS.LTC128B.128 [R223+0x5480], [R2.64], !P5 ;  /* 0x0548000002df0fae */ /* 0x000be2000e901d48 */
[----:B------:R-:W-:-:S02]  /*1580*/  ISETP.GT.AND P0, PT, R10, 0x20, PT ;  /* 0x000000200a00780c */ /* 0x000fc40003f04270 */
[----:B--2---:R-:W-:-:S04]  /*1590*/  SHF.R.S32.HI R6, RZ, 0x4, R14 ;  /* 0x00000004ff067819 */ /* 0x004fc8000001140e */
[----:B---3--:R-:W-:Y:S01]  /*15a0*/  LEA.HI R5, R14, R6, RZ, 0x1 ;  /* 0x000000060e057211 */ /* 0x008fe200078f08ff */
[----:B------:R-:W-:Y:S02]  /*15b0*/  IMAD.IADD R4, R44, 0x1, -R0 ;  /* 0x000000012c047824 */ /* 0x000fe400078e0a00 */
[----:B------:R-:W-:Y:S01]  /*15c0*/  IMAD R0, R11, c[0x0][0x208], RZ ;  /* 0x000082000b007a24 */ /* 0x000fe200078e02ff */
[----:B------:R-:W-:Y:S01]  /*15d0*/  LOP3.LUT R5, R5, 0xfffffffe, RZ, 0xc0, !PT ;  /* 0xfffffffe05057812 */ /* 0x000fe200078ec0ff */
[----:B-----5:R-:W-:Y:S01]  /*15e0*/  IMAD.WIDE.U32 R2, R224, c[0x0][0x208], RZ ;  /* 0x00008200e0027a25 */ /* 0x020fe200078e00ff */
[----:B------:R-:W-:-:S03]  /*15f0*/  LEA.HI R12, R4, R4, RZ, 0x1 ;  /* 0x00000004040c7211 */ /* 0x000fc600078f08ff */
[----:B------:R-:W-:Y:S02]  /*1600*/  IMAD R0, R224, c[0x0][0x20c], R0 ;  /* 0x00008300e0007a24 */ /* 0x000fe400078e0200 */
[----:B------:R-:W-:Y:S01]  /*1610*/  IMAD.IADD R13, R6, 0x1, -R5 ;  /* 0x00000001060d7824 */ /* 0x000fe200078e0a05 */
[----:B------:R-:W-:Y:S01]  /*1620*/  LOP3.LUT R5, R12, 0x3fffffe, RZ, 0xc0, !PT ;  /* 0x03fffffe0c057812 */ /* 0x000fe200078ec0ff */
[----:B------:R-:W-:Y:S01]  /*1630*/  IMAD.IADD R3, R3, 0x1, R0 ;  /* 0x0000000103037824 */ /* 0x000fe200078e0200 */
[----:B------:R-:W-:Y:S01]  /*1640*/  LOP3.LUT R0, R14, 0xfffffff0, RZ, 0xc0, !PT ;  /* 0xfffffff00e007812 */ /* 0x000fe200078ec0ff */
[----:B----4-:R-:W-:Y:S01]  /*1650*/  @P0 IMAD.WIDE R6, R226, 0x2, R8 ;  /* 0x00000002e2060825 */ /* 0x010fe200078e0208 */
[----:B------:R-:W-:-:S03]  /*1660*/  SHF.R.S32.HI R12, RZ, 0x1, R12 ;  /* 0x00000001ff0c7819 */ /* 0x000fc6000001140c */
[----:B------:R-:W-:Y:S01]  /*1670*/  IMAD.IADD R16, R4, 0x1, -R5 ;  /* 0x0000000104107824 */ /* 0x000fe200078e0a05 */
[----:B------:R2:W-:Y:S01]  /*1680*/  @P0 LDGSTS.E.BYPASS.LTC128B.128 [R223+0x4480], [R6.64], !P3 ;  /* 0x0448000006df0fae */ /* 0x0005e2000d901d48 */
[----:B------:R-:W-:Y:S01]  /*1690*/  IMAD.IADD R10, R44, 0x1, -R0 ;  /* 0x000000012c0a7824 */ /* 0x000fe200078e0a00 */
[----:B------:R-:W-:Y:S01]  /*16a0*/  ISETP.GE.AND P3, PT, R226, c[0x0][0x1d4], PT ;  /* 0x00007500e2007a0c */ /* 0x000fe20003f66270 */
[----:B------:R-:W-:-:S03]  /*16b0*/  @P0 IMAD.WIDE R4, R29, 0x2, R8 ;  /* 0x000000021d040825 */ /* 0x000fc600078e0208 */
[----:B------:R-:W-:Y:S01]  /*16c0*/  LEA.HI R11, R10, R10, RZ, 0x1 ;  /* 0x0000000a0a0b7211 */ /* 0x000fe200078f08ff */
[----:B------:R-:W-:Y:S01]  /*16d0*/  IMAD.WIDE.U32 R2, R222, c[0x0][0x218], R2 ;  /* 0x00008600de027a25 */ /* 0x000fe200078e0002 */
[----:B------:R3:W-:Y:S02]  /*16e0*/  @P0 LDGSTS.E.BYPASS.LTC128B.128 [R223+0x5080], [R4.64], !P6 ;  /* 0x0508000004df0fae */ /* 0x0007e4000f101d48 */
[--C-:B------:R-:W-:Y:S02]  /*16f0*/  SHF.R.S32.HI R0, RZ, 0x1f, R11.reuse ;  /* 0x0000001fff007819 */ /* 0x100fe4000001140b */
[----:B--2---:R-:W-:Y:S01]  /*1700*/  SHF.R.S32.HI R7, RZ, 0x1, R11 ;  /* 0x00000001ff077819 */ /* 0x004fe2000001140b */
[----:B---3--:R-:W-:-:S04]  /*1710*/  @P0 IMAD.WIDE R4, R28, 0x2, R8 ;  /* 0x000000021c040825 */ /* 0x008fc800078e0208 */
[----:B------:R-:W-:Y:S01]  /*1720*/  IMAD.SHL.U32 R8, R17, 0x8, RZ ;  /* 0x0000000811087824 */ /* 0x000fe200078e00ff */
[----:B------:R2:W-:Y:S04]  /*1730*/  @P0 LDGSTS.E.BYPASS.LTC128B.128 [R223+0x5c80], [R4.64], !P5 ;  /* 0x05c8000004df0fae */ /* 0x0005e8000e901d48 */
[----:B------:R-:W0:Y:S01]  /*1740*/  LDGDEPBAR ;  /* 0x00000000000079af */ /* 0x000e220000000000 */
[----:B--2---:R-:W-:Y:S01]  /*1750*/  LEA.HI R5, R0, R7, RZ, 0x2 ;  /* 0x0000000700057211 */ /* 0x004fe200078f10ff */
[----:B------:R-:W-:Y:S01]  /*1760*/  IMAD.SHL.U32 R0, R12, 0x40, RZ ;  /* 0x000000400c007824 */ /* 0x000fe200078e00ff */
[----:B------:R-:W-:-:S04]  /*1770*/  DEPBAR.LE SB0, 0x1 ;  /* 0x000080400000791a */ /* 0x000fc80000000000 */
[----:B------:R-:W-:Y:S01]  /*1780*/  IMAD R4, R15, c[0x0][0x218], RZ ;  /* 0x000086000f047a24 */ /* 0x000fe200078e02ff */
[----:B------:R-:W-:Y:S01]  /*1790*/  LOP3.LUT R6, R5, 0xfffffffc, RZ, 0xc0, !PT ;  /* 0xfffffffc05067812 */ /* 0x000fe200078ec0ff */
[----:B------:R-:W-:-:S04]  /*17a0*/  DEPBAR.LE SB0, 0x0 ;  /* 0x000080000000791a */ /* 0x000fc80000000000 */
[----:B------:R-:W-:Y:S01]  /*17b0*/  IMAD R4, R222, c[0x0][0x21c], R4 ;  /* 0x00008700de047a24 */ /* 0x000fe200078e0204 */
[----:B------:R-:W-:Y:S01]  /*17c0*/  LOP3.LUT R0, R0, 0xc0, RZ, 0xc0, !PT ;  /* 0x000000c000007812 */ /* 0x000fe200078ec0ff */
[----:B------:R-:W-:Y:S01]  /*17d0*/  IMAD.IADD R9, R7, 0x1, -R6 ;  /* 0x0000000107097824 */ /* 0x000fe200078e0a06 */
[----:B------:R-:W-:Y:S01]  /*17e0*/  BAR.SYNC.DEFER_BLOCKING 0x0 ;  /* 0x0000000000007b1d */ /* 0x000fe20000010000 */
[----:B------:R-:W-:Y:S02]  /*17f0*/  IADD3 R5, P0, R2, UR18, RZ ;  /* 0x0000001202057c10 */ /* 0x000fe4000ff1e0ff */
[----:B------:R-:W-:Y:S02]  /*1800*/  LOP3.LUT R6, R0, 0x8, R8, 0xf8, !PT ;  /* 0x0000000800067812 */ /* 0x000fe400078ef808 */
[----:B------:R-:W-:Y:S02]  /*1810*/  IADD3.X R2, R3, UR5, R4, P0, !PT ;  /* 0x0000000503027c10 */ /* 0x000fe400087fe404 */
[----:B------:R-:W-:-:S02]  /*1820*/  SHF.R.U32.HI R0, RZ, 0x3, R0 ;  /* 0x00000003ff007819 */ /* 0x000fc40000011600 */
[----:B------:R-:W-:Y:S02]  /*1830*/  SHF.R.S32.HI R4, RZ, 0x1f, R10 ;  /* 0x0000001fff047819 */ /* 0x000fe4000001140a */
[----:B------:R-:W-:Y:S02]  /*1840*/  LEA R26, P0, R5, c[0x0][0x1f8], 0x1 ;  /* 0x00007e00051a7a11 */ /* 0x000fe400078008ff */
[----:B------:R-:W-:Y:S01]  /*1850*/  LOP3.LUT R3, R6, R0, RZ, 0x3c, !PT ;  /* 0x0000000006037212 */ /* 0x000fe200078e3cff */
[----:B------:R-:W-:Y:S01]  /*1860*/  IMAD R0, R13, 0x8, R16 ;  /* 0x000000080d007824 */ /* 0x000fe200078e0210 */
[----:B------:R-:W-:Y:S01]  /*1870*/  LEA.HI R4, R4, R10, RZ, 0x3 ;  /* 0x0000000a04047211 */ /* 0x000fe200078f18ff */
[----:B------:R-:W-:Y:S01]  /*1880*/  SHFL.IDX PT, R6, R26, RZ, 0x1c1f ;  /* 0x001c1fff1a067589 */ /* 0x000fe200000e0000 */
[----:B------:R-:W-:Y:S01]  /*1890*/  LEA.HI.X R25, R5, c[0x0][0x1fc], R2, 0x1, P0 ;  /* 0x00007f0005197a11 */ /* 0x000fe200000f0c02 */
[----:B------:R-:W-:Y:S01]  /*18a0*/  IMAD.U32 R0, R0, 0x20, R3 ;  /* 0x0000002000007824 */ /* 0x000fe200078e0003 */
[----:B------:R-:W-:Y:S01]  /*18b0*/  LOP3.LUT P0, RZ, R12, 0x2, RZ, 0xc0, !PT ;  /* 0x000000020cff7812 */ /* 0x000fe2000780c0ff */
[----:B------:R-:W-:Y:S01]  /*18c0*/  IMAD.SHL.U32 R2, R4, 0x20, RZ ;  /* 0x0000002004027824 */ /* 0x000fe200078e00ff */
[----:B------:R-:W-:Y:S01]  /*18d0*/  LOP3.LUT R4, R11, 0x7fffffe, RZ, 0xc0, !PT ;  /* 0x07fffffe0b047812 */ /* 0x000fe200078ec0ff */
[----:B------:R-:W-:Y:S01]  /*18e0*/  IMAD.SHL.U32 R3, R9, 0x40, RZ ;  /* 0x0000004009037824 */ /* 0x000fe200078e00ff */
[----:B------:R-:W2:Y:S01]  /*18f0*/  SHFL.IDX PT, R7, R25, RZ, 0x1c1f ;  /* 0x001c1fff19077589 */ /* 0x000ea200000e0000 */
[----:B------:R-:W-:Y:S01]  /*1900*/  IMAD.SHL.U32 R5, R13, 0x8, RZ ;  /* 0x000000080d057824 */ /* 0x000fe200078e00ff */
[----:B------:R-:W-:Y:S01]  /*1910*/  LOP3.LUT R125, R2, 0xffffff00, RZ, 0xc0, !PT ;  /* 0xffffff00027d7812 */ /* 0x000fe200078ec0ff */
[----:B------:R-:W-:Y:S01]  /*1920*/  IMAD.SHL.U32 R208, R0, 0x2, RZ ;  /* 0x0000000200d07824 */ /* 0x000fe200078e00ff */
[----:B------:R-:W-:Y:S01]  /*1930*/  LOP3.LUT R2, R3, 0xc0, RZ, 0xc0, !PT ;  /* 0x000000c003027812 */ /* 0x000fe200078ec0ff */
[----:B------:R-:W-:-:S02]  /*1940*/  IMAD.IADD R124, R10, 0x1, -R4 ;  /* 0x000000010a7c7824 */ /* 0x000fc400078e0a04 */
[----:B------:R-:W-:Y:S01]  /*1950*/  IMAD R4, R127, 0x200, R125 ;  /* 0x000002007f047824 */ /* 0x000fe200078e027d */
[----:B------:R-:W-:Y:S01]  /*1960*/  LOP3.LUT R0, R2, 0x8, R5, 0xf8, !PT ;  /* 0x0000000802007812 */ /* 0x000fe200078ef805 */
[----:B------:R3:W4:Y:S01]  /*1970*/  LDSM.16.M88.4 R40, [R208+0x3c80] ;  /* 0x003c8000d028783b */ /* 0x0007220000000200 */
[----:B------:R-:W-:Y:S02]  /*1980*/  SHF.R.U32.HI R2, RZ, 0x3, R2 ;  /* 0x00000003ff027819 */ /* 0x000fe40000011602 */
[----:B------:R-:W-:Y:S01]  /*1990*/  IADD3 R3, R208, 0x3c80, RZ ;  /* 0x00003c80d0037810 */ /* 0x000fe20007ffe0ff */
[----:B------:R3:W1:Y:S01]  /*19a0*/  LDSM.16.M88.4 R36, [R208+0x4080] ;  /* 0x00408000d024783b */ /* 0x0006620000000200 */
[----:B------:R-:W-:Y:S01]  /*19b0*/  LOP3.LUT R51, R0, R2, RZ, 0x3c, !PT ;  /* 0x0000000200337212 */ /* 0x000fe200078e3cff */
[----:B------:R-:W-:Y:S01]  /*19c0*/  IMAD R0, R124, 0x20, R4 ;  /* 0x000000207c007824 */ /* 0x000fe200078e0204 */
[----:B------:R-:W-:Y:S01]  /*19d0*/  IADD3 R213, R208, 0x3ca0, RZ ;  /* 0x00003ca0d0d57810 */ /* 0x000fe20007ffe0ff */
[----:B------:R-:W-:Y:S01]  /*19e0*/  IMAD.MOV.U32 R4, RZ, RZ, 0x10 ;  /* 0x00000010ff047424 */ /* 0x000fe200078e00ff */
[----:B------:R-:W-:Y:S01]  /*19f0*/  @P0 IADD3 R213, R3, -0x20, RZ ;  /* 0xffffffe003d50810 */ /* 0x000fe20007ffe0ff */
[----:B------:R-:W-:Y:S01]  /*1a00*/  IMAD.IADD R0, R51, 0x1, R0 ;  /* 0x0000000133007824 */ /* 0x000fe200078e0200 */
[----:B------:R-:W-:Y:S01]  /*1a10*/  LOP3.LUT P0, RZ, R9, 0x2, RZ, 0xc0, !PT ;  /* 0x0000000209ff7812 */ /* 0x000fe2000780c0ff */
[----:B------:R3:W1:Y:S01]  /*1a20*/  LDSM.16.M88.4 R32, [R208+0x4480] ;  /* 0x00448000d020783b */ /* 0x0006620000000200 */
[----:B------:R-:W-:Y:S01]  /*1a30*/  SHF.R.S32.HI R5, RZ, 0x1f, R226 ;  /* 0x0000001fff057819 */ /* 0x000fe200000114e2 */
[----:B------:R-:W-:Y:S01]  /*1a40*/  IMAD.SHL.U32 R211, R0, 0x2, RZ ;  /* 0x0000000200d37824 */ /* 0x000fe200078e00ff */
[----:B------:R-:W-:Y:S01]  /*1a50*/  SEL R4, R4, 0xfffffff0, !P0 ;  /* 0xfffffff004047807 */ /* 0x000fe20004000000 */
[----:B------:R-:W-:Y:S01]  /*1a60*/  IMAD.IADD R0, R50, 0x1, -R19 ;  /* 0x0000000132007824 */ /* 0x000fe200078e0a13 */
[----:B------:R3:W1:Y:S01]  /*1a70*/  LDSM.16.M88.4 R64, [R213] ;  /* 0x00000000d540783b */ /* 0x0006620000000200 */
[----:B--2---:R-:W-:Y:S01]  /*1a80*/  IMAD.WIDE R2, R226, 0x2, R6 ;  /* 0x00000002e2027825 */ /* 0x004fe200078e0206 */
[----:B------:R-:W-:-:S02]  /*1a90*/  IADD3 R221, R213, 0x400, RZ ;  /* 0x00000400d5dd7810 */ /* 0x000fc40007ffe0ff */
[----:B------:R-:W-:Y:S01]  /*1aa0*/  ISETP.LT.OR P0, PT, R0, 0x1, P3 ;  /* 0x000000010000780c */ /* 0x000fe20001f01670 */
[----:B------:R-:W-:Y:S01]  /*1ab0*/  IMAD R212, R4, 0x2, R211 ;  /* 0x0000000204d47824 */ /* 0x000fe200078e02d3 */
[----:B------:R3:W2:Y:S01]  /*1ac0*/  LDSM.16.M88.4 R16, [R211+0x6080] ;  /* 0x00608000d310783b */ /* 0x0006a20000000200 */
[----:B------:R-:W-:-:S03]  /*1ad0*/  IADD3 R220, R213, 0x800, RZ ;  /* 0x00000800d5dc7810 */ /* 0x000fc60007ffe0ff */
[----:B------:R3:W1:Y:S04]  /*1ae0*/  LDSM.16.M88.4 R12, [R211+0x7080] ;  /* 0x00708000d30c783b */ /* 0x0006680000000200 */
[----:B-1----:R3:W1:Y:S04]  /*1af0*/  LDSM.16.M88.4 R20, [R212+0x6080] ;  /* 0x00608000d414783b */ /* 0x0026680000000200 */
[----:B------:R3:W1:Y:S04]  /*1b00*/  LDSM.16.M88.4 R8, [R212+0x7080] ;  /* 0x00708000d408783b */ /* 0x0006680000000200 */
[----:B------:R3:W1:Y:S04]  /*1b10*/  LDSM.16.M88.4 R72, [R213+0x400] ;  /* 0x00040000d548783b */ /* 0x0006680000000200 */
[----:B------:R3:W1:Y:S04]  /*1b20*/  LDSM.16.M88.4 R80, [R213+0x800] ;  /* 0x00080000d550783b */ /* 0x0006680000000200 */
[----:B------:R-:W-:Y:S01]  /*1b30*/  @!PT LDS RZ, [RZ] ;  /* 0x00000000fffff984 */ /* 0x000fe20000000800 */
[----:B------:R-:W-:Y:S01]  /*1b40*/  @!PT LDS RZ, [RZ] ;  /* 0x00000000fffff984 */ /* 0x000fe20000000800 */
[----:B------:R-:W-:Y:S01]  /*1b50*/  @!PT LDS RZ, [RZ] ;  /* 0x00000000fffff984 */ /* 0x000fe20000000800 */
[----:B------:R5:W-:Y:S01]  /*1b60*/  LDGSTS.E.BYPASS.LTC128B.128 [R223+0x1880], [R2.64], !P0 ;  /* 0x0188000002df7fae */ /* 0x000be2000c101d48 */
[----:B------:R-:W-:Y:S01]  /*1b70*/  ISETP.LT.OR P0, PT, R0, 0x1, P2 ;  /* 0x000000010000780c */ /* 0x000fe20001701670 */
[----:B-----5:R-:W-:-:S12]  /*1b80*/  IMAD.WIDE R2, R29, 0x2, R6 ;  /* 0x000000021d027825 */ /* 0x020fd800078e0206 */
[----:B------:R5:W-:Y:S01]  /*1b90*/  LDGSTS.E.BYPASS.LTC128B.128 [R223+0x2480], [R2.64], !P0 ;  /* 0x0248000002df7fae */ /* 0x000be2000c101d48 */
[----:B------:R-:W-:Y:S01]  /*1ba0*/  ISETP.LT.OR P0, PT, R0, 0x1, P1 ;  /* 0x000000010000780c */ /* 0x000fe20000f01670 */
[----:B-----5:R-:W-:-:S12]  /*1bb0*/  IMAD.WIDE R2, R28, 0x2, R6 ;  /* 0x000000021c027825 */ /* 0x020fd800078e0206 */
[----:B------:R5:W-:Y:S01]  /*1bc0*/  LDGSTS.E.BYPASS.LTC128B.128 [R223+0x3080], [R2.64], !P0 ;  /* 0x0308000002df7fae */ /* 0x000be2000c101d48 */
[----:B------:R-:W-:Y:S02]  /*1bd0*/  ISETP.GT.AND P0, PT, R27, 0x2f, PT ;  /* 0x0000002f1b00780c */ /* 0x000fe40003f04270 */
[----:B-----5:R-:W-:Y:S02]  /*1be0*/  SHF.R.S32.HI R3, RZ, 0x1f, R29 ;  /* 0x0000001fff037819 */ /* 0x020fe4000001141d */
[----:B------:R-:W-:-:S03]  /*1bf0*/  SHF.R.S32.HI R2, RZ, 0x1f, R28 ;  /* 0x0000001fff027819 */ /* 0x000fc6000001141c */
[----:B------:R3:W-:Y:S04]  /*1c00*/  STL [R1+0x28], R3 ;  /* 0x0000280301007387 */ /* 0x0007e80000100800 */
[----:B------:R3:W-:Y:S01]  /*1c10*/  STL [R1+0x24], R2 ;  /* 0x0000240201007387 */ /* 0x0007e20000100800 */
[----:B------:R-:W-:Y:S05]  /*1c20*/  @P4 BRA `(.L_x_169) ;  /* 0x000001f000004947 */ /* 0x000fea0003800000 */
[----:B-12-4-:R-:W-:Y:S05]  /*1c30*/  BRA.DIV ~URZ, `(.L_x_170) ;  /* 0x000114727f007947 */ /* 0x016fea000b800000 */
[----:B------:R1:W2:Y:S04]  /*1c40*/  SHFL.IDX PT, R5, R25, 0x1, 0x1c1f ;  /* 0x003c1f0019057f89 */ /* 0x0002a800000e0000 */
[----:B---3--:R1:W3:Y:S02]  /*1c50*/  SHFL.IDX PT, R2, R26, 0x1, 0x1c1f ;  /* 0x003c1f001a027f89 */ /* 0x0082e400000e0000 */
.L_x_259:
[----:B------:R-:W4:Y:S04]  /*1c60*/  LDL R30, [R1+0x28] ;  /* 0x00002800011e7983 */ /* 0x000f280000100800 */
[----:B------:R-:W5:Y:S01]  /*1c70*/  LDL R28, [R1+0x24] ;  /* 0x00002400011c7983 */ /* 0x000f620000100800 */
[----:B------:R-:W-:-:S02]  /*1c80*/  IADD3 R3, R226, 0x20, RZ ;  /* 0x00000020e2037810 */ /* 0x000fc40007ffe0ff */
[C---:B------:R-:W-:Y:S02]  /*1c90*/  IADD3 R29, R226.reuse, 0x20, RZ ;  /* 0x00000020e21d7810 */ /* 0x040fe40007ffe0ff */
[----:B------:R-:W-:Y:S02]  /*1ca0*/  SHF.R.S32.HI R3, RZ, 0x1f, R3 ;  /* 0x0000001fff037819 */ /* 0x000fe40000011403 */
[C---:B-1----:R-:W-:Y:S02]  /*1cb0*/  IADD3 R26, R226.reuse, 0x40, RZ ;  /* 0x00000040e21a7810 */ /* 0x042fe40007ffe0ff */
[----:B------:R-:W-:Y:S02]  /*1cc0*/  LEA.HI R3, R3, R29, RZ, 0x3 ;  /* 0x0000001d03037211 */ /* 0x000fe400078f18ff */
[----:B------:R-:W-:Y:S02]  /*1cd0*/  IADD3 R27, R226, 0x40, RZ ;  /* 0x00000040e21b7810 */ /* 0x000fe40007ffe0ff */
[----:B------:R-:W-:-:S02]  /*1ce0*/  SHF.R.S32.HI R26, RZ, 0x1f, R26 ;  /* 0x0000001fff1a7819 */ /* 0x000fc4000001141a */
[-C--:B---3--:R-:W-:Y:S02]  /*1cf0*/  LEA R24, P0, R226, R2.reuse, 0x1 ;  /* 0x00000002e2187211 */ /* 0x088fe400078008ff */
[----:B------:R-:W-:Y:S02]  /*1d00*/  SHF.R.S32.HI R6, RZ, 0x1f, R226 ;  /* 0x0000001fff067819 */ /* 0x000fe400000114e2 */
[----:B------:R-:W-:Y:S02]  /*1d10*/  LOP3.LUT R3, R3, 0xfffffff8, RZ, 0xc0, !PT ;  /* 0xfffffff803037812 */ /* 0x000fe400078ec0ff */
[----:B------:R-:W-:Y:S02]  /*1d20*/  LEA.HI R26, R26, R27, RZ, 0x3 ;  /* 0x0000001b1a1a7211 */ /* 0x000fe400078f18ff */
[----:B--2---:R-:W-:Y:S02]  /*1d30*/  LEA.HI.X R25, R226, R5, R6, 0x1, P0 ;  /* 0x00000005e2197211 */ /* 0x004fe400000f0c06 */
[----:B------:R-:W-:-:S02]  /*1d40*/  LEA R6, P0, R3, R2, 0x1 ;  /* 0x0000000203067211 */ /* 0x000fc400078008ff */
[----:B------:R-:W-:Y:S02]  /*1d50*/  LOP3.LUT R26, R26, 0xfffffff8, RZ, 0xc0, !PT ;  /* 0xfffffff81a1a7812 */ /* 0x000fe400078ec0ff */
[----:B----4-:R-:W-:Y:S02]  /*1d60*/  LEA.HI.X R7, R3, R5, R30, 0x1, P0 ;  /* 0x0000000503077211 */ /* 0x010fe400000f0c1e */
[----:B------:R-:W-:-:S04]  /*1d70*/  LEA R2, P0, R26, R2, 0x1 ;  /* 0x000000021a027211 */ /* 0x000fc800078008ff */
[----:B-----5:R-:W-:Y:S02]  /*1d80*/  LEA.HI.X R3, R26, R5, R28, 0x1, P0 ;  /* 0x000000051a037211 */ /* 0x020fe400000f0c1c */
[----:B------:R-:W-:-:S13]  /*1d90*/  ISETP.LT.OR P0, PT, R0, 0x21, P3 ;  /* 0x000000210000780c */ /* 0x000fda0001f01670 */
[----:B------:R-:W-:Y:S01]  /*1da0*/  @!PT LDS RZ, [RZ] ;  /* 0x00000000fffff984 */ /* 0x000fe20000000800 */
[----:B------:R-:W-:Y:S01]  /*1db0*/  @!PT LDS RZ, [RZ] ;  /* 0x00000000fffff984 */ /* 0x000fe20000000800 */
[----:B------:R-:W-:Y:S01]  /*1dc0*/  @!PT LDS RZ, [RZ] ;  /* 0x00000000fffff984 */ /* 0x000fe20000000800 */
[----:B------:R1:W-:Y:S01]  /*1dd0*/  LDGSTS.E.BYPASS.LTC128B.128 [R223+0x2080], [R24.64], !P0 ;  /* 0x0208000018df7fae */ /* 0x0003e2000c101d48 */
[----:B------:R-:W-:-:S13]  /*1de0*/  ISETP.LT.OR P0, PT, R0, 0x21, P2 ;  /* 0x000000210000780c */ /* 0x000fda0001701670 */
[----:B------:R1:W-:Y:S01]  /*1df0*/  LDGSTS.E.BYPASS.LTC128B.128 [R223+0x2c80], [R6.64], !P0 ;  /* 0x02c8000006df7fae */ /* 0x0003e2000c101d48 */
[----:B------:R-:W-:-:S13]  /*1e00*/  ISETP.LT.OR P0, PT, R0, 0x21, P1 ;  /* 0x000000210000780c */ /* 0x000fda0000f01670 */
[----:B------:R1:W-:Y:S02]  /*1e10*/  LDGSTS.E.BYPASS.LTC128B.128 [R223+0x3880], [R2.64], !P0 ;  /* 0x0388000002df7fae */ /* 0x0003e4000c101d48 */
.L_x_169:
[----:B-12-4-:R-:W-:Y:S05]  /*1e20*/  BSYNC B0 ;  /* 0x0000000000007941 */ /* 0x016fea0003800000 */
.L_x_168:
[----:B------:R-:W2:Y:S01]  /*1e30*/  LDL R245, [R1+0x10] ;  /* 0x0000100001f57983 */ /* 0x000ea20000100800 */
[----:B------:R-:W-:Y:S01]  /*1e40*/  IMAD R0, R124, 0x20, R125 ;  /* 0x000000207c007824 */ /* 0x000fe200078e027d */
[----:B------:R-:W-:Y:S02]  /*1e50*/  IADD3 R219, R213, 0xc00, RZ ;  /* 0x00000c00d5db7810 */ /* 0x000fe40007ffe0ff */
[----:B------:R-:W0:Y:S01]  /*1e60*/  LDGDEPBAR ;  /* 0x00000000000079af */ /* 0x000e220000000000 */
[----:B------:R-:W-:Y:S01]  /*1e70*/  WARPSYNC 0xffffffff ;  /* 0xffffffff00007948 */ /* 0x000fe20003800000 */
[----:B------:R-:W-:Y:S01]  /*1e80*/  HMMA.16816.F32.BF16 R56, R12, R40, RZ ;  /* 0x000000280c38723c */ /* 0x000fe200000418ff */
[----:B------:R-:W-:Y:S01]  /*1e90*/  IMAD.IADD R0, R51, 0x1, R0 ;  /* 0x0000000133007824 */ /* 0x000fe200078e0200 */
[C---:B------:R-:W-:Y:S02]  /*1ea0*/  IADD3 R218, R213.reuse, 0x1000, RZ ;  /* 0x00001000d5da7810 */ /* 0x040fe40007ffe0ff */
[----:B------:R-:W-:-:S02]  /*1eb0*/  IADD3 R217, R213, 0x1400, RZ ;  /* 0x00001400d5d97810 */ /* 0x000fc40007ffe0ff */
[C---:B------:R-:W-:Y:S02]  /*1ec0*/  IADD3 R216, R213.reuse, 0x1800, RZ ;  /* 0x00001800d5d87810 */ /* 0x040fe40007ffe0ff */
[----:B------:R-:W-:Y:S01]  /*1ed0*/  HMMA.16816.F32.BF16 R44, R12, R36, RZ ;  /* 0x000000240c2c723c */ /* 0x000fe200000418ff */
[C---:B------:R-:W-:Y:S02]  /*1ee0*/  IADD3 R215, R213.reuse, 0x1c00, RZ ;  /* 0x00001c00d5d77810 */ /* 0x040fe40007ffe0ff */
[----:B------:R-:W-:-:S05]  /*1ef0*/  IADD3 R214, R213, 0x2000, RZ ;  /* 0x00002000d5d67810 */ /* 0x000fca0007ffe0ff */
[C---:B------:R-:W-:Y:S08]  /*1f00*/  HMMA.16816.F32.BF16 R24, R12.reuse, R32, RZ ;  /* 0x000000200c18723c */ /* 0x040ff000000418ff */
[C---:B------:R-:W-:Y:S08]  /*1f10*/  HMMA.16816.F32.BF16 R52, R12.reuse, R42, RZ ;  /* 0x0000002a0c34723c */ /* 0x040ff000000418ff */
[C---:B------:R-:W-:Y:S08]  /*1f20*/  HMMA.16816.F32.BF16 R28, R12.reuse, R38, RZ ;  /* 0x000000260c1c723c */ /* 0x040ff000000418ff */
[----:B------:R-:W-:Y:S08]  /*1f30*/  HMMA.16816.F32.BF16 R12, R12, R34, RZ ;  /* 0x000000220c0c723c */ /* 0x000ff000000418ff */
[C---:B------:R-:W-:Y:S08]  /*1f40*/  HMMA.16816.F32.BF16 R60, R16.reuse, R40, RZ ;  /* 0x00000028103c723c */ /* 0x040ff000000418ff */
[C---:B------:R-:W-:Y:S08]  /*1f50*/  HMMA.16816.F32.BF16 R40, R16.reuse, R42, RZ ;  /* 0x0000002a1028723c */ /* 0x040ff000000418ff */
[C---:B------:R-:W-:Y:S08]  /*1f60*/  HMMA.16816.F32.BF16 R76, R16.reuse, R36, RZ ;  /* 0x00000024104c723c */ /* 0x040ff000000418ff */
[C---:B------:R-:W-:Y:S08]  /*1f70*/  HMMA.16816.F32.BF16 R88, R16.reuse, R32, RZ ;  /* 0x000000201058723c */ /* 0x040ff000000418ff */
[C---:B------:R-:W-:Y:S01]  /*1f80*/  HMMA.16816.F32.BF16 R92, R16.reuse, R38, RZ ;  /* 0x00000026105c723c */ /* 0x040fe200000418ff */
[----:B------:R-:W-:Y:S07]  /*1f90*/  LDSM.16.M88.4 R36, [R208+0x4880] ;  /* 0x00488000d024783b */ /* 0x000fee0000000200 */
[----:B------:R-:W-:Y:S01]  /*1fa0*/  HMMA.16816.F32.BF16 R100, R16, R34, RZ ;  /* 0x000000221064723c */ /* 0x000fe200000418ff */
[----:B------:R-:W-:Y:S04]  /*1fb0*/  LDSM.16.M88.4 R16, [R208+0x5080] ;  /* 0x00508000d010783b */ /* 0x000fe80000000200 */
[----:B------:R-:W-:Y:S03]  /*1fc0*/  LDSM.16.M88.4 R32, [R208+0x4c80] ;  /* 0x004c8000d020783b */ /* 0x000fe60000000200 */
[C---:B------:R-:W-:Y:S01]  /*1fd0*/  HMMA.16816.F32.BF16 R116, R8.reuse, R64, R56 ;  /* 0x000000400874723c */ /* 0x040fe20000041838 */
[----:B------:R-:W-:Y:S07]  /*1fe0*/  LDSM.16.M88.4 R56, [R213+0x1000] ;  /* 0x00100000d538783b */ /* 0x000fee0000000200 */
[C---:B------:R-:W-:Y:S08]  /*1ff0*/  HMMA.16816.F32.BF16 R112, R8.reuse, R72, R44 ;  /* 0x000000480870723c */ /* 0x040ff0000004182c */
[C---:B------:R-:W-:Y:S01]  /*2000*/  HMMA.16816.F32.BF16 R108, R8.reuse, R80, R24 ;  /* 0x00000050086c723c */ /* 0x040fe20000041818 */
[----:B------:R-:W-:Y:S07]  /*2010*/  LDSM.16.M88.4 R24, [R212+0x9080] ;  /* 0x00908000d418783b */ /* 0x000fee0000000200 */
[C---:B------:R-:W-:Y:S08]  /*2020*/  HMMA.16816.F32.BF16 R104, R8.reuse, R66, R52 ;  /* 0x000000420868723c */ /* 0x040ff00000041834 */
[C---:B------:R-:W-:Y:S01]  /*2030*/  HMMA.16816.F32.BF16 R96, R8.reuse, R74, R28 ;  /* 0x0000004a0860723c */ /* 0x040fe2000004181c */
[----:B------:R-:W-:Y:S07]  /*2040*/  LDSM.16.M88.4 R28, [R212+0x8080] ;  /* 0x00808000d41c783b */ /* 0x000fee0000000200 */
[----:B------:R-:W-:Y:S01]  /*2050*/  HMMA.16816.F32.BF16 R84, R8, R82, R12 ;  /* 0x000000520854723c */ /* 0x000fe2000004180c */
[----:B------:R-:W1:Y:S04]  /*2060*/  LDSM.16.M88.4 R8, [R211+0x9080] ;  /* 0x00908000d308783b */ /* 0x000e680000000200 */
[----:B------:R-:W4:Y:S03]  /*2070*/  LDSM.16.M88.4 R12, [R211+0x8080] ;  /* 0x00808000d30c783b */ /* 0x000f260000000200 */
[C---:B------:R-:W-:Y:S01]  /*2080*/  HMMA.16816.F32.BF16 R68, R20.reuse, R64, R60 ;  /* 0x000000401444723c */ /* 0x040fe2000004183c */
[----:B------:R-:W5:Y:S07]  /*2090*/  LDSM.16.M88.4 R60, [R213+0xc00] ;  /* 0x000c0000d53c783b */ /* 0x000f6e0000000200 */
[C---:B------:R-:W-:Y:S01]  /*20a0*/  HMMA.16816.F32.BF16 R52, R20.reuse, R66, R40 ;  /* 0x000000421434723c */ /* 0x040fe20000041828 */
[----:B------:R-:W3:Y:S07]  /*20b0*/  LDSM.16.M88.4 R64, [R213+0x1400] ;  /* 0x00140000d540783b */ /* 0x000eee0000000200 */
[C---:B------:R-:W-:Y:S08]  /*20c0*/  HMMA.16816.F32.BF16 R44, R20.reuse, R72, R76 ;  /* 0x00000048142c723c */ /* 0x040ff0000004184c */
[C---:B------:R-:W-:Y:S08]  /*20d0*/  HMMA.16816.F32.BF16 R76, R20.reuse, R80, R88 ;  /* 0x00000050144c723c */ /* 0x040ff00000041858 */
[C---:B------:R-:W-:Y:S08]  /*20e0*/  HMMA.16816.F32.BF16 R40, R20.reuse, R74, R92 ;  /* 0x0000004a1428723c */ /* 0x040ff0000004185c */
[----:B------:R-:W-:Y:S08]  /*20f0*/  HMMA.16816.F32.BF16 R20, R20, R82, R100 ;  /* 0x000000521414723c */ /* 0x000ff00000041864 */
[C---:B-1----:R-:W-:Y:S08]  /*2100*/  HMMA.16816.F32.BF16 R104, R8.reuse, R38, R104 ;  /* 0x000000260868723c */ /* 0x042ff00000041868 */
[C---:B------:R-:W-:Y:S08]  /*2110*/  HMMA.16816.F32.BF16 R108, R8.reuse, R16, R108 ;  /* 0x00000010086c723c */ /* 0x040ff0000004186c */
[C---:B------:R-:W-:Y:S08]  /*2120*/  HMMA.16816.F32.BF16 R112, R8.reuse, R32, R112 ;  /* 0x000000200870723c */ /* 0x040ff00000041870 */
[C---:B------:R-:W-:Y:S08]  /*2130*/  HMMA.16816.F32.BF16 R88, R8.reuse, R18, R84 ;  /* 0x000000120858723c */ /* 0x040ff00000041854 */
[C---:B------:R-:W-:Y:S08]  /*2140*/  HMMA.16816.F32.BF16 R72, R8.reuse, R36, R116 ;  /* 0x000000240848723c */ /* 0x040ff00000041874 */
[----:B------:R-:W-:Y:S08]  /*2150*/  HMMA.16816.F32.BF16 R96, R8, R34, R96 ;  /* 0x000000220860723c */ /* 0x000ff00000041860 */
[C---:B----4-:R-:W-:Y:S08]  /*2160*/  HMMA.16816.F32.BF16 R84, R12.reuse, R36, R68 ;  /* 0x000000240c54723c */ /* 0x050ff00000041844 */
[C---:B------:R-:W-:Y:S01]  /*2170*/  HMMA.16816.F32.BF16 R80, R12.reuse, R38, R52 ;  /* 0x000000260c50723c */ /* 0x040fe20000041834 */
[----:B------:R-:W-:Y:S07]  /*2180*/  LDSM.16.M88.4 R52, [R208+0x5480] ;  /* 0x00548000d034783b */ /* 0x000fee0000000200 */
[C---:B------:R-:W-:Y:S01]  /*2190*/  HMMA.16816.F32.BF16 R36, R12.reuse, R32, R44 ;  /* 0x000000200c24723c */ /* 0x040fe2000004182c */
[----:B------:R-:W-:Y:S07]  /*21a0*/  LDSM.16.M88.4 R44, [R208+0x5880] ;  /* 0x00588000d02c783b */ /* 0x000fee0000000200 */
[C---:B------:R-:W-:Y:S01]  /*21b0*/  HMMA.16816.F32.BF16 R32, R12.reuse, R34, R40 ;  /* 0x000000220c20723c */ /* 0x040fe20000041828 */
[----:B------:R-:W-:Y:S07]  /*21c0*/  LDSM.16.M88.4 R40, [R208+0x5c80] ;  /* 0x005c8000d028783b */ /* 0x000fee0000000200 */
[C---:B------:R-:W-:Y:S08]  /*21d0*/  HMMA.16816.F32.BF16 R8, R12.reuse, R16, R76 ;  /* 0x000000100c08723c */ /* 0x040ff0000004184c */
[----:B------:R-:W-:Y:S01]  /*21e0*/  HMMA.16816.F32.BF16 R12, R12, R18, R20 ;  /* 0x000000120c0c723c */ /* 0x000fe20000041814 */
[----:B------:R-:W1:Y:S04]  /*21f0*/  LDSM.16.M88.4 R16, [R211+0xb080] ;  /* 0x00b08000d310783b */ /* 0x000e680000000200 */
[----:B------:R-:W4:Y:S03]  /*2200*/  LDSM.16.M88.4 R20, [R211+0xa080] ;  /* 0x00a08000d314783b */ /* 0x000f260000000200 */
[----:B-----5:R-:W-:Y:S01]  /*2210*/  HMMA.16816.F32.BF16 R68, R24, R62, R104 ;  /* 0x0000003e1844723c */ /* 0x020fe20000041868 */
[----:B--2---:R-:W-:-:S07]  /*2220*/  ISETP.GT.AND P0, PT, R128, R245, PT ;  /* 0x000000f58000720c */ /* 0x004fce0003f04270 */
[C---:B---3--:R-:W-:Y:S08]  /*2230*/  HMMA.16816.F32.BF16 R120, R24.reuse, R64, R108 ;  /* 0x000000401878723c */ /* 0x048ff0000004186c */
[C---:B------:R-:W-:Y:S08]  /*2240*/  HMMA.16816.F32.BF16 R116, R24.reuse, R56, R112 ;  /* 0x000000381874723c */ /* 0x040ff00000041870 */
[C---:B------:R-:W-:Y:S08]  /*2250*/  HMMA.16816.F32.BF16 R108, R24.reuse, R66, R88 ;  /* 0x00000042186c723c */ /* 0x040ff00000041858 */
[C---:B------:R-:W-:Y:S08]  /*2260*/  HMMA.16816.F32.BF16 R72, R24.reuse, R60, R72 ;  /* 0x0000003c1848723c */ /* 0x040ff00000041848 */
[----:B------:R-:W-:Y:S01]  /*2270*/  HMMA.16816.F32.BF16 R112, R24, R58, R96 ;  /* 0x0000003a1870723c */ /* 0x000fe20000041860 */
[----:B------:R-:W-:Y:S07]  /*2280*/  LDSM.16.M88.4 R24, [R213+0x2000] ;  /* 0x00200000d518783b */ /* 0x000fee0000000200 */
[C---:B------:R-:W-:Y:S08]  /*2290*/  HMMA.16816.F32.BF16 R104, R28.reuse, R60, R84 ;  /* 0x0000003c1c68723c */ /* 0x040ff00000041854 */
[C---:B------:R-:W-:Y:S08]  /*22a0*/  HMMA.16816.F32.BF16 R100, R28.reuse, R62, R80 ;  /* 0x0000003e1c64723c */ /* 0x040ff00000041850 */
[C---:B------:R-:W-:Y:S01]  /*22b0*/  HMMA.16816.F32.BF16 R96, R28.reuse, R56, R36 ;  /* 0x000000381c60723c */ /* 0x040fe20000041824 */
[----:B------:R-:W-:Y:S07]  /*22c0*/  LDSM.16.M88.4 R36, [R213+0x1800] ;  /* 0x00180000d524783b */ /* 0x000fee0000000200 */
[C---:B------:R-:W-:Y:S01]  /*22d0*/  HMMA.16816.F32.BF16 R92, R28.reuse, R58, R32 ;  /* 0x0000003a1c5c723c */ /* 0x040fe20000041820 */
[----:B------:R-:W-:Y:S07]  /*22e0*/  LDSM.16.M88.4 R32, [R213+0x1c00] ;  /* 0x001c0000d520783b */ /* 0x000fee0000000200 */
[C---:B------:R-:W-:Y:S01]  /*22f0*/  HMMA.16816.F32.BF16 R88, R28.reuse, R64, R8 ;  /* 0x000000401c58723c */ /* 0x040fe20000041808 */
[----:B------:R-:W2:Y:S07]  /*2300*/  LDSM.16.M88.4 R8, [R212+0xb080] ;  /* 0x00b08000d408783b */ /* 0x000eae0000000200 */
[----:B------:R-:W-:Y:S01]  /*2310*/  HMMA.16816.F32.BF16 R84, R28, R66, R12 ;  /* 0x000000421c54723c */ /* 0x000fe2000004180c */
[----:B------:R-:W3:Y:S01]  /*2320*/  LDSM.16.M88.4 R12, [R212+0xa080] ;  /* 0x00a08000d40c783b */ /* 0x000ee20000000200 */
[----:B------:R-:W-:-:S06]  /*2330*/  DEPBAR.LE SB0, 0x0 ;  /* 0x000080000000791a */ /* 0x000fcc0000000000 */
[C---:B-1----:R-:W-:Y:S08]  /*2340*/  HMMA.16816.F32.BF16 R76, R16.reuse, R54, R68 ;  /* 0x00000036104c723c */ /* 0x042ff00000041844 */
[C---:B------:R-:W-:Y:S08]  /*2350*/  HMMA.16816.F32.BF16 R64, R16.reuse, R40, R120 ;  /* 0x000000281040723c */ /* 0x040ff00000041878 */
[C---:B------:R-:W-:Y:S08]  /*2360*/  HMMA.16816.F32.BF16 R60, R16.reuse, R42, R108 ;  /* 0x0000002a103c723c */ /* 0x040ff0000004186c */
[-C--:B------:R-:W-:Y:S08]  /*2370*/  HMMA.16816.F32.BF16 R80, R16, R52.reuse, R72 ;  /* 0x000000341050723c */ /* 0x080ff00000041848 */
[----:B----4-:R-:W-:Y:S08]  /*2380*/  HMMA.16816.F32.BF16 R56, R20, R52, R104 ;  /* 0x000000341438723c */ /* 0x010ff00000041868 */
[C---:B------:R-:W-:Y:S08]  /*2390*/  HMMA.16816.F32.BF16 R72, R16.reuse, R44, R116 ;  /* 0x0000002c1048723c */ /* 0x040ff00000041874 */
[----:B------:R-:W-:Y:S08]  /*23a0*/  HMMA.16816.F32.BF16 R68, R16, R46, R112 ;  /* 0x0000002e1044723c */ /* 0x000ff00000041870 */
[C---:B------:R-:W-:Y:S08]  /*23b0*/  HMMA.16816.F32.BF16 R52, R20.reuse, R54, R100 ;  /* 0x000000361434723c */ /* 0x040ff00000041864 */
[C---:B------:R-:W-:Y:S08]  /*23c0*/  HMMA.16816.F32.BF16 R28, R20.reuse, R44, R96 ;  /* 0x0000002c141c723c */ /* 0x040ff00000041860 */
[C---:B------:R-:W-:Y:S08]  /*23d0*/  HMMA.16816.F32.BF16 R44, R20.reuse, R46, R92 ;  /* 0x0000002e142c723c */ /* 0x040ff0000004185c */
[C---:B------:R-:W-:Y:S08]  /*23e0*/  HMMA.16816.F32.BF16 R16, R20.reuse, R40, R88 ;  /* 0x000000281410723c */ /* 0x040ff00000041858 */
[----:B------:R-:W-:Y:S08]  /*23f0*/  HMMA.16816.F32.BF16 R20, R20, R42, R84 ;  /* 0x0000002a1414723c */ /* 0x000ff00000041854 */
[C---:B--2---:R-:W-:Y:S08]  /*2400*/  HMMA.16816.F32.BF16 R88, R8.reuse, R38, R76 ;  /* 0x000000260858723c */ /* 0x044ff0000004184c */
[C---:B------:R-:W-:Y:S08]  /*2410*/  HMMA.16816.F32.BF16 R76, R8.reuse, R24, R64 ;  /* 0x00000018084c723c */ /* 0x040ff00000041840 */
[----:B------:R-:W-:Y:S08]  /*2420*/  HMMA.16816.F32.BF16 R64, R8, R26, R60 ;  /* 0x0000001a0840723c */ /* 0x000ff0000004183c */
[-C--:B---3--:R-:W-:Y:S08]  /*2430*/  HMMA.16816.F32.BF16 R60, R12, R36.reuse, R56 ;  /* 0x000000240c3c723c */ /* 0x088ff00000041838 */
[----:B------:R-:W-:Y:S08]  /*2440*/  HMMA.16816.F32.BF16 R92, R8, R36, R80 ;  /* 0x00000024085c723c */ /* 0x000ff00000041850 */
[----:B------:R-:W-:Y:S08]  /*2450*/  HMMA.16816.F32.BF16 R56, R12, R38, R52 ;  /* 0x000000260c38723c */ /* 0x000ff00000041834 */
[C---:B------:R-:W-:Y:S08]  /*2460*/  HMMA.16816.F32.BF16 R84, R8.reuse, R32, R72 ;  /* 0x000000200854723c */ /* 0x040ff00000041848 */
[----:B------:R-:W-:Y:S08]  /*2470*/  HMMA.16816.F32.BF16 R80, R8, R34, R68 ;  /* 0x000000220850723c */ /* 0x000ff00000041844 */
[C---:B------:R-:W-:Y:S08]  /*2480*/  HMMA.16816.F32.BF16 R28, R12.reuse, R32, R28 ;  /* 0x000000200c1c723c */ /* 0x040ff0000004181c */
[C---:B------:R-:W-:Y:S08]  /*2490*/  HMMA.16816.F32.BF16 R52, R12.reuse, R34, R44 ;  /* 0x000000220c34723c */ /* 0x040ff0000004182c */
[C---:B------:R-:W-:Y:S08]  /*24a0*/  HMMA.16816.F32.BF16 R44, R12.reuse, R24, R16 ;  /* 0x000000180c2c723c */ /* 0x040ff00000041810 */
[----:B------:R-:W-:Y:S01]  /*24b0*/  HMMA.16816.F32.BF16 R32, R12, R26, R20 ;  /* 0x0000001a0c20723c */ /* 0x000fe20000041814 */
[----:B------:R-:W-:Y:S06]  /*24c0*/  BAR.SYNC.DEFER_BLOCKING 0x0 ;  /* 0x0000000000007b1d */ /* 0x000fec0000010000 */
[----:B------:R-:W-:Y:S05]  /*24d0*/  @!P0 BRA `(.L_x_171) ;  /* 0x0000056000008947 */ /* 0x000fea0003800000 */
[----:B------:R-:W2:Y:S04]  /*24e0*/  LDL R3, [R1+0x24] ;  /* 0x0000240001037983 */ /* 0x000ea80000100800 */
[----:B------:R-:W3:Y:S04]  /*24f0*/  LDL R2, [R1+0x28] ;  /* 0x0000280001027983 */ /* 0x000ee80000100800 */
[----:B------:R-:W1:Y:S01]  /*2500*/  S2R R7, SR_TID.X ;  /* 0x0000000000077919 */ /* 0x000e620000002100 */
[----:B--2---:R-:W-:-:S03]  /*2510*/  IMAD.MOV.U32 R5, RZ, RZ, R3 ;  /* 0x000000ffff057224 */ /* 0x004fc600078e0003 */
[----:B------:R-:W2:Y:S01]  /*2520*/  LDL R3, [R1+0x20] ;  /* 0x0000200001037983 */ /* 0x000ea20000100800 */
[----:B-1----:R-:W-:Y:S01]  /*2530*/  SHF.R.S32.HI R6, RZ, 0x1f, R7 ;  /* 0x0000001fff067819 */ /* 0x002fe20000011407 */
[----:B------:R-:W-:Y:S02]  /*2540*/  IMAD.MOV.U32 R133, RZ, RZ, R5 ;  /* 0x000000ffff857224 */ /* 0x000fe400078e0005 */
[----:B---3--:R-:W-:Y:S01]  /*2550*/  IMAD.MOV.U32 R136, RZ, RZ, R2 ;  /* 0x000000ffff887224 */ /* 0x008fe200078e0002 */
[----:B------:R-:W-:Y:S01]  /*2560*/  LEA.HI R6, R6, R7, RZ, 0x2 ;  /* 0x0000000706067211 */ /* 0x000fe200078f10ff */
[----:B------:R-:W-:Y:S02]  /*2570*/  IMAD.MOV.U32 R7, RZ, RZ, c[0x0][0x2b8] ;  /* 0x0000ae00ff077624 */ /* 0x000fe400078e00ff */
[----:B------:R-:W-:Y:S01]  /*2580*/  IMAD.MOV.U32 R222, RZ, RZ, RZ ;  /* 0x000000ffffde7224 */ /* 0x000fe200078e00ff */
[----:B------:R-:W-:Y:S02]  /*2590*/  SHF.R.S32.HI R6, RZ, 0x2, R6 ;  /* 0x00000002ff067819 */ /* 0x000fe40000011406 */
[----:B------:R-:W-:-:S03]  /*25a0*/  ISETP.NE.AND P2, PT, R7, 0x1, PT ;  /* 0x000000010700780c */ /* 0x000fc60003f45270 */
[----:B------:R-:W-:-:S05]  /*25b0*/  IMAD R6, R49, 0x20, R6 ;  /* 0x0000002031067824 */ /* 0x000fca00078e0206 */
[C---:B------:R-:W-:Y:S02]  /*25c0*/  ISETP.GT.AND P1, PT, R6.reuse, 0x2f, PT ;  /* 0x0000002f0600780c */ /* 0x040fe40003f24270 */
[----:B--2---:R-:W-:-:S04]  /*25d0*/  IADD3 R3, R6, R126, R3 ;  /* 0x0000007e06037210 */ /* 0x004fc80007ffe003 */
[----:B------:R-:W-:-:S05]  /*25e0*/  IADD3 R3, R3, -0x30, RZ ;  /* 0xffffffd003037810 */ /* 0x000fca0007ffe0ff */
        /* <DEDUP_REMOVED lines=9> */
[----:B------:R-:W-:Y:S02]  /*2680*/  IADD3 R134, R226, 0x20, RZ ;  /* 0x00000020e2867810 */ /* 0x000fe40007ffe0ff */
[----:B------:R-:W3:Y:S01]  /*2690*/  S2R R131, SR_TID.X ;  /* 0x0000000000837919 */ /* 0x000ee20000002100 */
[----:B------:R-:W-:Y:S01]  /*26a0*/  IMAD R224, R2, c[0x0][0x2b8], R3 ;  /* 0x0000ae0002e07a24 */ /* 0x000fe200078e0203 */
[----:B------:R-:W-:Y:S02]  /*26b0*/  IADD3 R135, R226, 0x20, RZ ;  /* 0x00000020e2877810 */ /* 0x000fe40007ffe0ff */
[----:B------:R-:W-:Y:S02]  /*26c0*/  SHF.R.S32.HI R134, RZ, 0x1f, R134 ;  /* 0x0000001fff867819 */ /* 0x000fe40000011486 */
[----:B------:R-:W-:-:S02]  /*26d0*/  SHF.R.S32.HI R2, RZ, 0x1f, R224 ;  /* 0x0000001fff027819 */ /* 0x000fc400000114e0 */
[----:B------:R-:W-:Y:S02]  /*26e0*/  LEA.HI R134, R134, R135, RZ, 0x3 ;  /* 0x0000008786867211 */ /* 0x000fe400078f18ff */
[----:B------:R-:W-:Y:S01]  /*26f0*/  IADD3 R132, R226, 0x40, RZ ;  /* 0x00000040e2847810 */ /* 0x000fe20007ffe0ff */
[----:B------:R-:W-:Y:S01]  /*2700*/  IMAD R5, R2, c[0x0][0x1e0], RZ ;  /* 0x0000780002057a24 */ /* 0x000fe200078e02ff */
[----:B------:R-:W-:Y:S01]  /*2710*/  SHF.R.S32.HI R137, RZ, 0x1f, R226 ;  /* 0x0000001fff897819 */ /* 0x000fe200000114e2 */
[----:B------:R-:W-:Y:S01]  /*2720*/  IMAD.WIDE.U32 R2, R224, c[0x0][0x1e0], RZ ;  /* 0x00007800e0027a25 */ /* 0x000fe200078e00ff */
[----:B------:R-:W-:Y:S02]  /*2730*/  LOP3.LUT R134, R134, 0xfffffff8, RZ, 0xc0, !PT ;  /* 0xfffffff886867812 */ /* 0x000fe400078ec0ff */
[----:B------:R-:W-:Y:S01]  /*2740*/  IADD3 R17, R226, 0x20, RZ ;  /* 0x00000020e2117810 */ /* 0x000fe20007ffe0ff */
[----:B------:R-:W-:Y:S01]  /*2750*/  IMAD R5, R224, c[0x0][0x1e4], R5 ;  /* 0x00007900e0057a24 */ /* 0x000fe200078e0205 */
[----:B------:R-:W-:-:S02]  /*2760*/  IADD3 R16, R226, 0x40, RZ ;  /* 0x00000040e2107810 */ /* 0x000fc40007ffe0ff */
[----:B------:R-:W-:Y:S01]  /*2770*/  ISETP.GE.AND P5, PT, R226, c[0x0][0x1d4], PT ;  /* 0x00007500e2007a0c */ /* 0x000fe20003fa6270 */
[----:B------:R-:W-:Y:S01]  /*2780*/  IMAD.IADD R3, R3, 0x1, R5 ;  /* 0x0000000103037824 */ /* 0x000fe200078e0205 */
[----:B------:R-:W-:Y:S02]  /*2790*/  ISETP.GE.AND P4, PT, R17, c[0x0][0x1d4], PT ;  /* 0x0000750011007a0c */ /* 0x000fe40003f86270 */
[----:B---3--:R-:W-:Y:S02]  /*27a0*/  SHF.R.S32.HI R8, RZ, 0x1f, R131 ;  /* 0x0000001fff087819 */ /* 0x008fe40000011483 */
[----:B------:R-:W-:Y:S02]  /*27b0*/  ISETP.GE.AND P3, PT, R16, c[0x0][0x1d4], PT ;  /* 0x0000750010007a0c */ /* 0x000fe40003f66270 */
[----:B------:R-:W-:Y:S02]  /*27c0*/  LEA.HI R8, R8, R131, RZ, 0x2 ;  /* 0x0000008308087211 */ /* 0x000fe400078f10ff */
[----:B------:R-:W-:-:S02]  /*27d0*/  IADD3 R131, R226, 0x40, RZ ;  /* 0x00000040e2837810 */ /* 0x000fc40007ffe0ff */
[----:B------:R-:W-:Y:S02]  /*27e0*/  SHF.R.S32.HI R8, RZ, 0x2, R8 ;  /* 0x00000002ff087819 */ /* 0x000fe40000011408 */
[----:B------:R-:W-:Y:S02]  /*27f0*/  SHF.R.S32.HI R131, RZ, 0x1f, R131 ;  /* 0x0000001fff837819 */ /* 0x000fe40000011483 */
[----:B-1----:R-:W-:Y:S02]  /*2800*/  IADD3 R7, -R8, 0x30, RZ ;  /* 0x0000003008077810 */ /* 0x002fe40007ffe1ff */
[----:B------:R-:W-:Y:S02]  /*2810*/  LEA.HI R131, R131, R132, RZ, 0x3 ;  /* 0x0000008483837211 */ /* 0x000fe400078f18ff */
[----:B------:R-:W-:Y:S02]  /*2820*/  ISETP.GE.AND P1, PT, R7, 0x1, PT ;  /* 0x000000010700780c */ /* 0x000fe40003f26270 */
[----:B------:R-:W-:-:S02]  /*2830*/  LOP3.LUT R131, R131, 0xfffffff8, RZ, 0xc0, !PT ;  /* 0xfffffff883837812 */ /* 0x000fc400078ec0ff */
[----:B--2---:R-:W-:Y:S01]  /*2840*/  SHF.R.S32.HI R5, RZ, 0x1f, R222 ;  /* 0x0000001fff057819 */ /* 0x004fe200000114de */
[----:B------:R-:W-:-:S04]  /*2850*/  IMAD.WIDE.U32 R2, R222, c[0x0][0x1f0], R2 ;  /* 0x00007c00de027a25 */ /* 0x000fc800078e0002 */
[----:B------:R-:W-:Y:S01]  /*2860*/  IMAD R5, R5, c[0x0][0x1f0], RZ ;  /* 0x00007c0005057a24 */ /* 0x000fe200078e02ff */
[----:B------:R-:W-:-:S03]  /*2870*/  IADD3 R2, P0, R2, UR16, RZ ;  /* 0x0000001002027c10 */ /* 0x000fc6000ff1e0ff */
[----:B------:R-:W-:-:S05]  /*2880*/  IMAD R5, R222, c[0x0][0x1f4], R5 ;  /* 0x00007d00de057a24 */ /* 0x000fca00078e0205 */
[----:B------:R-:W-:Y:S02]  /*2890*/  IADD3.X R3, R3, UR14, R5, P0, !PT ;  /* 0x0000000e03037c10 */ /* 0x000fe400087fe405 */
[----:B------:R-:W-:-:S04]  /*28a0*/  LEA R6, P0, R2, c[0x0][0x1c8], 0x1 ;  /* 0x0000720002067a11 */ /* 0x000fc800078008ff */
[----:B------:R-:W-:Y:S02]  /*28b0*/  LEA.HI.X R5, R2, c[0x0][0x1cc], R3, 0x1, P0 ;  /* 0x0000730002057a11 */ /* 0x000fe400000f0c03 */
[----:B------:R-:W1:Y:S04]  /*28c0*/  SHFL.IDX PT, R2, R6, RZ, 0x1c1f ;  /* 0x001c1fff06027589 */ /* 0x000e6800000e0000 */
[----:B------:R-:W2:Y:S01]  /*28d0*/  SHFL.IDX PT, R3, R5, RZ, 0x1c1f ;  /* 0x001c1fff05037589 */ /* 0x000ea200000e0000 */
[----:B-1----:R-:W-:-:S04]  /*28e0*/  @P1 LEA R14, P0, R226, R2, 0x1 ;  /* 0x00000002e20e1211 */ /* 0x002fc800078008ff */
[----:B--2---:R-:W-:Y:S02]  /*28f0*/  @P1 LEA.HI.X R15, R226, R3, R137, 0x1, P0 ;  /* 0x00000003e20f1211 */ /* 0x004fe400000f0c89 */
[----:B------:R-:W-:-:S03]  /*2900*/  @P1 LEA R12, P0, R134, R2, 0x1 ;  /* 0x00000002860c1211 */ /* 0x000fc600078008ff */
[----:B------:R-:W-:Y:S01]  /*2910*/  @!PT LDS RZ, [RZ] ;  /* 0x00000000fffff984 */ /* 0x000fe20000000800 */
[----:B------:R1:W-:Y:S01]  /*2920*/  @P1 LDGSTS.E.BYPASS.LTC128B.128 [R223+0x3c80], [R14.64], !P5 ;  /* 0x03c800000edf1fae */ /* 0x0003e2000e901d48 */
[-C--:B------:R-:W-:Y:S02]  /*2930*/  @P1 LEA.HI.X R13, R134, R3.reuse, R136, 0x1, P0 ;  /* 0x00000003860d1211 */ /* 0x080fe400000f0c88 */
[C---:B------:R-:W-:Y:S02]  /*2940*/  @P1 LEA R10, P0, R131.reuse, R2, 0x1 ;  /* 0x00000002830a1211 */ /* 0x040fe400078008ff */
[----:B------:R-:W2:Y:S02]  /*2950*/  SHFL.IDX PT, R2, R6, 0x1, 0x1c1f ;  /* 0x003c1f0006027f89 */ /* 0x000ea400000e0000 */
[----:B------:R-:W-:Y:S02]  /*2960*/  @P1 LEA.HI.X R11, R131, R3, R133, 0x1, P0 ;  /* 0x00000003830b1211 */ /* 0x000fe400000f0c85 */
[----:B------:R-:W3:Y:S01]  /*2970*/  SHFL.IDX PT, R3, R5, 0x1, 0x1c1f ;  /* 0x003c1f0005037f89 */ /* 0x000ee200000e0000 */
[----:B------:R-:W-:-:S03]  /*2980*/  ISETP.GE.AND P0, PT, R7, 0x21, PT ;  /* 0x000000210700780c */ /* 0x000fc60003f06270 */
[----:B------:R1:W-:Y:S04]  /*2990*/  @P1 LDGSTS.E.BYPASS.LTC128B.128 [R223+0x4880], [R12.64], !P4 ;  /* 0x048800000cdf1fae */ /* 0x0003e8000e101d48 */
[----:B------:R1:W-:Y:S06]  /*29a0*/  @P1 LDGSTS.E.BYPASS.LTC128B.128 [R223+0x5480], [R10.64], !P3 ;  /* 0x054800000adf1fae */ /* 0x0003ec000d901d48 */
[----:B--2---:R-:W-:-:S04]  /*29b0*/  @P0 LEA R8, P2, R226, R2, 0x1 ;  /* 0x00000002e2080211 */ /* 0x004fc800078408ff */
[----:B---3--:R-:W-:Y:S02]  /*29c0*/  @P0 LEA.HI.X R9, R226, R3, R137, 0x1, P2 ;  /* 0x00000003e2090211 */ /* 0x008fe400010f0c89 */
[----:B------:R-:W-:-:S03]  /*29d0*/  @P0 LEA R6, P2, R134, R2, 0x1 ;  /* 0x0000000286060211 */ /* 0x000fc600078408ff */
[----:B------:R1:W-:Y:S01]  /*29e0*/  @P0 LDGSTS.E.BYPASS.LTC128B.128 [R223+0x4480], [R8.64], !P5 ;  /* 0x0448000008df0fae */ /* 0x0003e2000e901d48 */
[----:B------:R-:W-:Y:S02]  /*29f0*/  @P0 LEA.HI.X R7, R134, R3, R136, 0x1, P2 ;  /* 0x0000000386070211 */ /* 0x000fe400010f0c88 */
[----:B------:R-:W-:-:S03]  /*2a00*/  @P0 LEA R2, P2, R131, R2, 0x1 ;  /* 0x0000000283020211 */ /* 0x000fc600078408ff */
[----:B------:R1:W-:Y:S01]  /*2a10*/  @P0 LDGSTS.E.BYPASS.LTC128B.128 [R223+0x5080], [R6.64], !P4 ;  /* 0x0508000006df0fae */ /* 0x0003e2000e101d48 */
[----:B------:R-:W-:-:S05]  /*2a20*/  @P0 LEA.HI.X R3, R131, R3, R133, 0x1, P2 ;  /* 0x0000000383030211 */ /* 0x000fca00010f0c85 */
[----:B------:R1:W-:Y:S04]  /*2a30*/  @P0 LDGSTS.E.BYPASS.LTC128B.128 [R223+0x5c80], [R2.64], !P3 ;  /* 0x05c8000002df0fae */ /* 0x0003e8000d901d48 */
.L_x_171:
[----:B------:R-:W2:Y:S01]  /*2a40*/  S2R R5, SR_TID.X ;  /* 0x0000000000057919 */ /* 0x000ea20000002100 */
[----:B-1----:R-:W-:Y:S01]  /*2a50*/  LOP3.LUT R2, R130, 0xffffffe0, RZ, 0xc0, !PT ;  /* 0xffffffe082027812 */ /* 0x002fe200078ec0ff */
[----:B------:R-:W-:Y:S01]  /*2a60*/  IMAD.MOV.U32 R247, RZ, RZ, c[0x0][0x2c4] ;  /* 0x0000b100fff77624 */ /* 0x000fe200078e00ff */
[----:B------:R-:W-:Y:S01]  /*2a70*/  SHF.R.S32.HI R3, RZ, 0x1f, R127 ;  /* 0x0000001fff037819 */ /* 0x000fe2000001147f */
[----:B------:R-:W-:Y:S01]  /*2a80*/  IMAD.MOV.U32 R246, RZ, RZ, 0x1 ;  /* 0x00000001fff67424 */ /* 0x000fe200078e00ff */
[----:B------:R-:W-:Y:S01]  /*2a90*/  ULDC UR4, c[0x0][0x324] ;  /* 0x0000c90000047ab9 */ /* 0x000fe20000000800 */
[----:B------:R-:W0:Y:S01]  /*2aa0*/  LDGDEPBAR ;  /* 0x00000000000079af */ /* 0x000e220000000000 */
[----:B------:R-:W-:Y:S01]  /*2ab0*/  ISETP.NE.AND P0, PT, R247, 0x1, PT ;  /* 0x00000001f700780c */ /* 0x000fe20003f05270 */
[----:B------:R-:W-:Y:S01]  /*2ac0*/  ULOP3.LUT UR4, URZ, UR4, URZ, 0x33, !UPT ;  /* 0x000000043f047292 */ /* 0x000fe2000f8e333f */
[----:B------:R-:W-:Y:S01]  /*2ad0*/  ISETP.LE.AND P1, PT, R246, c[0x0][0x32c], PT ;  /* 0x0000cb00f6007a0c */ /* 0x000fe20003f23270 */
[----:B--2---:R-:W-:Y:S01]  /*2ae0*/  IMAD.IADD R2, R5, 0x1, -R2 ;  /* 0x0000000105027824 */ /* 0x004fe200078e0a02 */
[----:B------:R-:W-:-:S02]  /*2af0*/  LEA.HI R5, R3, R127, RZ, 0x2 ;  /* 0x0000007f03057211 */ /* 0x000fc400078f10ff */
[----:B------:R-:W-:Y:S02]  /*2b00*/  LEA.HI R3, R49, R49, RZ, 0x1 ;  /* 0x0000003131037211 */ /* 0x000fe400078f08ff */
[----:B------:R-:W-:Y:S02]  /*2b10*/  SHF.R.S32.HI R7, RZ, 0x1f, R2 ;  /* 0x0000001fff077819 */ /* 0x000fe40000011402 */
[----:B------:R-:W-:Y:S02]  /*2b20*/  LOP3.LUT R6, R5, 0xffffffc, RZ, 0xc0, !PT ;  /* 0x0ffffffc05067812 */ /* 0x000fe400078ec0ff */
[----:B------:R-:W-:Y:S01]  /*2b30*/  LEA.HI R5, R7, R2, RZ, 0x2 ;  /* 0x0000000207057211 */ /* 0x000fe200078f10ff */
[C---:B------:R-:W-:Y:S01]  /*2b40*/  IMAD.SHL.U32 R7, R3.reuse, 0x20, RZ ;  /* 0x0000002003077824 */ /* 0x040fe200078e00ff */
[----:B------:R-:W-:Y:S01]  /*2b50*/  LOP3.LUT R8, R3, 0x1ffffffe, RZ, 0xc0, !PT ;  /* 0x1ffffffe03087812 */ /* 0x000fe200078ec0ff */
[----:B------:R-:W-:Y:S01]  /*2b60*/  IMAD.IADD R9, R127, 0x1, -R6 ;  /* 0x000000017f097824 */ /* 0x000fe200078e0a06 */
[----:B------:R-:W-:-:S02]  /*2b70*/  LEA.HI.SX32 R6, R5, R129, 0x1e ;  /* 0x0000008105067211 */ /* 0x000fc400078ff2ff */
[----:B------:R-:W-:-:S03]  /*2b80*/  LOP3.LUT R7, R7, 0xffffffc0, RZ, 0xc0, !PT ;  /* 0xffffffc007077812 */ /* 0x000fc600078ec0ff */
[----:B------:R-:W-:Y:S02]  /*2b90*/  IMAD R3, R9, 0x10, R6 ;  /* 0x0000001009037824 */ /* 0x000fe400078e0206 */
[----:B------:R-:W-:Y:S02]  /*2ba0*/  IMAD.IADD R6, R49, 0x1, -R8 ;  /* 0x0000000131067824 */ /* 0x000fe400078e0a08 */
[----:B------:R-:W-:-:S04]  /*2bb0*/  IMAD.IADD R3, R7, 0x1, R3 ;  /* 0x0000000107037824 */ /* 0x000fc800078e0203 */
[----:B------:R-:W-:Y:S02]  /*2bc0*/  IMAD R10, R6, 0x8, R3 ;  /* 0x00000008060a7824 */ /* 0x000fe400078e0203 */
[----:B------:R-:W-:Y:S02]  /*2bd0*/  IMAD.MOV.U32 R6, RZ, RZ, c[0x0][0x2ac] ;  /* 0x0000ab00ff067624 */ /* 0x000fe400078e00ff */
[----:B------:R-:W-:Y:S01]  /*2be0*/  @P0 IMAD.HI.U32 R3, R10, c[0x0][0x2c8], RZ ;  /* 0x0000b2000a030a27 */ /* 0x000fe200078e00ff */
[----:B------:R1:W-:Y:S03]  /*2bf0*/  STL [R1+0x18], R10 ;  /* 0x0000180a01007387 */ /* 0x0003e60000100800 */
[----:B------:R-:W-:Y:S01]  /*2c00*/  IMAD.MOV.U32 R8, RZ, RZ, R10 ;  /* 0x000000ffff087224 */ /* 0x000fe200078e000a */
[----:B------:R-:W-:Y:S02]  /*2c10*/  @P0 SHF.R.U32.HI R8, RZ, c[0x0][0x2cc], R3 ;  /* 0x0000b300ff080a19 */ /* 0x000fe40000011603 */
[----:B------:R-:W-:-:S03]  /*2c20*/  LOP3.LUT R3, R5, 0x7ffffffc, RZ, 0xc0, !PT ;  /* 0x7ffffffc05037812 */ /* 0x000fc600078ec0ff */
[----:B------:R-:W2:Y:S02]  /*2c30*/  SHFL.IDX PT, R5, R8, RZ, 0x1c1f ;  /* 0x001c1fff08057589 */ /* 0x000ea400000e0000 */
[----:B------:R-:W-:Y:S02]  /*2c40*/  IMAD.IADD R2, R2, 0x1, -R3 ;  /* 0x0000000102027824 */ /* 0x000fe400078e0a03 */
[----:B------:R-:W-:Y:S02]  /*2c50*/  IMAD R3, R6, c[0x0][0x1d0], R48 ;  /* 0x0000740006037a24 */ /* 0x000fe400078e0230 */
[----:B------:R-:W-:-:S04]  /*2c60*/  IMAD.SHL.U32 R250, R2, 0x2, RZ ;  /* 0x0000000202fa7824 */ /* 0x000fc800078e00ff */
[----:B------:R-:W-:Y:S01]  /*2c70*/  IMAD.IADD R12, R48, 0x1, -R250 ;  /* 0x00000001300c7824 */ /* 0x000fe200078e0afa */
[----:B------:R-:W-:-:S04]  /*2c80*/  IADD3 R2, -R250, 0x1, R50 ;  /* 0x00000001fa027810 */ /* 0x000fc80007ffe132 */
[----:B------:R-:W-:Y:S01]  /*2c90*/  IADD3 R2, R2, -c[0x0][0x168], RZ ;  /* 0x80005a0002027a10 */ /* 0x000fe20007ffe0ff */
[----:B-1----:R-:W-:-:S03]  /*2ca0*/  IMAD.IADD R10, R3, 0x1, -R250 ;  /* 0x00000001030a7824 */ /* 0x002fc600078e0afa */
[C---:B------:R-:W-:Y:S02]  /*2cb0*/  IADD3 R9, R2.reuse, c[0x0][0x328], RZ ;  /* 0x0000ca0002097a10 */ /* 0x040fe40007ffe0ff */
[----:B------:R-:W-:-:S03]  /*2cc0*/  IADD3 R11, R2, UR4, RZ ;  /* 0x00000004020b7c10 */ /* 0x000fc6000fffe0ff */
[--C-:B--2---:R-:W-:Y:S02]  /*2cd0*/  IMAD.IADD R3, R9, 0x1, R5.reuse ;  /* 0x0000000109037824 */ /* 0x104fe400078e0205 */
[----:B------:R-:W-:-:S03]  /*2ce0*/  IMAD.IADD R2, R11, 0x1, R5 ;  /* 0x000000010b027824 */ /* 0x000fc600078e0205 */
[----:B------:R-:W-:Y:S01]  /*2cf0*/  IMNMX R3, R3, R10, PT ;  /* 0x0000000a03037217 */ /* 0x000fe20003800200 */
[----:B------:R-:W-:Y:S05]  /*2d00*/  @!P1 BRA `(.L_x_172) ;  /* 0x0000016000009947 */ /* 0x000fea0003800000 */
[----:B------:R-:W-:Y:S01]  /*2d10*/  MOV R13, c[0x0][0x2ac] ;  /* 0x0000ab00000d7a02 */ /* 0x000fe20000000f00 */
[----:B------:R-:W-:Y:S04]  /*2d20*/  BSSY B0, `(.L_x_173) ;  /* 0x0000010000007945 */ /* 0x000fe80003800000 */
[----:B------:R-:W-:-:S05]  /*2d30*/  IMAD R13, R13, c[0x0][0x1d0], RZ ;  /* 0x000074000d0d7a24 */ /* 0x000fca00078e02ff */
[----:B------:R-:W-:-:S04]  /*2d40*/  IADD3 R5, R13, -c[0x0][0x168], R5 ;  /* 0x80005a000d057a10 */ /* 0x000fc80007ffe005 */
[----:B------:R-:W-:-:S13]  /*2d50*/  ISETP.GT.AND P0, PT, R5, -0x1, PT ;  /* 0xffffffff0500780c */ /* 0x000fda0003f04270 */
[----:B------:R-:W-:Y:S05]  /*2d60*/  @P0 BRA `(.L_x_174) ;  /* 0x0000007000000947 */ /* 0x000fea0003800000 */
[----:B------:R-:W-:Y:S01]  /*2d70*/  IMAD.MOV.U32 R6, RZ, RZ, 0x1 ;  /* 0x00000001ff067424 */ /* 0x000fe200078e00ff */
[----:B------:R-:W-:-:S04]  /*2d80*/  LOP3.LUT R5, RZ, R5, RZ, 0x33, !PT ;  /* 0x00000005ff057212 */ /* 0x000fc800078e33ff */
[----:B------:R-:W-:-:S13]  /*2d90*/  ISETP.NE.AND P0, PT, R6, c[0x0][0x32c], PT ;  /* 0x0000cb0006007a0c */ /* 0x000fda0003f05270 */
[----:B------:R-:W-:-:S05]  /*2da0*/  @P0 IMAD.HI.U32 R6, R5, c[0x0][0x330], RZ ;  /* 0x0000cc0005060a27 */ /* 0x000fca00078e00ff */
[----:B------:R-:W-:-:S04]  /*2db0*/  @P0 SHF.R.U32.HI R5, RZ, c[0x0][0x334], R6 ;  /* 0x0000cd00ff050a19 */ /* 0x000fc80000011606 */
[----:B------:R-:W-:Y:S01]  /*2dc0*/  LOP3.LUT R5, RZ, R5, RZ, 0x33, !PT ;  /* 0x00000005ff057212 */ /* 0x000fe200078e33ff */
[----:B------:R-:W-:Y:S05]  /*2dd0*/  BRA `(.L_x_175) ;  /* 0x0000004000007947 */ /* 0x000fea0003800000 */
.L_x_174:
[----:B------:R-:W-:-:S04]  /*2de0*/  MOV R6, 0x1 ;  /* 0x0000000100067802 */ /* 0x000fc80000000f00 */
[----:B------:R-:W-:-:S13]  /*2df0*/  ISETP.NE.AND P0, PT, R6, c[0x0][0x32c], PT ;  /* 0x0000cb0006007a0c */ /* 0x000fda0003f05270 */
[----:B------:R-:W-:-:S05]  /*2e00*/  @P0 IMAD.HI.U32 R6, R5, c[0x0][0x330], RZ ;  /* 0x0000cc0005060a27 */ /* 0x000fca00078e00ff */
[----:B------:R-:W-:Y:S02]  /*2e10*/  @P0 SHF.R.U32.HI R5, RZ, c[0x0][0x334], R6 ;  /* 0x0000cd00ff050a19 */ /* 0x000fe40000011606 */
.L_x_175:
[----:B------:R-:W-:Y:S05]  /*2e20*/  BSYNC B0 ;  /* 0x0000000000007941 */ /* 0x000fea0003800000 */
.L_x_173:
[----:B------:R-:W-:-:S05]  /*2e30*/  IMAD R5, R5, c[0x0][0x32c], R12 ;  /* 0x0000cb0005057a24 */ /* 0x000fca00078e020c */
[----:B------:R-:W-:Y:S02]  /*2e40*/  IADD3 R6, R5, c[0x0][0x32c], RZ ;  /* 0x0000cb0005067a10 */ /* 0x000fe40007ffe0ff */
[----:B------:R-:W-:Y:S02]  /*2e50*/  IMNMX R2, R2, R5, !PT ;  /* 0x0000000502027217 */ /* 0x000fe40007800200 */
[----:B------:R-:W-:Y:S02]  /*2e60*/  IMNMX R3, R3, R6, PT ;  /* 0x0000000603037217 */ /* 0x000fe40003800200 */
.L_x_172:
[----:B------:R-:W1:Y:S02]  /*2e70*/  SHFL.IDX PT, R7, R8, 0x1, 0x1c1f ;  /* 0x003c1f0008077f89 */ /* 0x000e6400000e0000 */
[----:B-1----:R-:W-:Y:S01]  /*2e80*/  IMAD.IADD R6, R9, 0x1, R7 ;  /* 0x0000000109067824 */ /* 0x002fe200078e0207 */
[----:B------:R-:W-:-:S04]  /*2e90*/  IADD3 R5, R11, R7, RZ ;  /* 0x000000070b057210 */ /* 0x000fc80007ffe0ff */
        /* <DEDUP_REMOVED lines=15> */
.L_x_178:
[----:B------:R-:W-:-:S04]  /*2f90*/  MOV R13, 0x1 ;  /* 0x00000001000d7802 */ /* 0x000fc80000000f00 */
[----:B------:R-:W-:-:S13]  /*2fa0*/  ISETP.NE.AND P0, PT, R13, c[0x0][0x32c], PT ;  /* 0x0000cb000d007a0c */ /* 0x000fda0003f05270 */
[----:B------:R-:W-:-:S05]  /*2fb0*/  @P0 IMAD.HI.U32 R13, R7, c[0x0][0x330], RZ ;  /* 0x0000cc00070d0a27 */ /* 0x000fca00078e00ff */
[----:B------:R-:W-:Y:S02]  /*2fc0*/  @P0 SHF.R.U32.HI R7, RZ, c[0x0][0x334], R13 ;  /* 0x0000cd00ff070a19 */ /* 0x000fe4000001160d */
.L_x_179:
[----:B------:R-:W-:Y:S05]  /*2fd0*/  BSYNC B0 ;  /* 0x0000000000007941 */ /* 0x000fea0003800000 */
.L_x_177:
[----:B------:R-:W-:-:S05]  /*2fe0*/  IMAD R7, R7, c[0x0][0x32c], R12 ;  /* 0x0000cb0007077a24 */ /* 0x000fca00078e020c */
[----:B------:R-:W-:Y:S02]  /*2ff0*/  IADD3 R13, R7, c[0x0][0x32c], RZ ;  /* 0x0000cb00070d7a10 */ /* 0x000fe40007ffe0ff */
[----:B------:R-:W-:Y:S02]  /*3000*/  IMNMX R5, R5, R7, !PT ;  /* 0x0000000705057217 */ /* 0x000fe40007800200 */
[----:B------:R-:W-:Y:S02]  /*3010*/  IMNMX R6, R6, R13, PT ;  /* 0x0000000d06067217 */ /* 0x000fe40003800200 */
.L_x_176:
[C---:B------:R-:W-:Y:S01]  /*3020*/  ISETP.GE.AND P0, PT, R48.reuse, 0x2, PT ;  /* 0x000000023000780c */ /* 0x040fe20003f06270 */
[----:B------:R-:W1:Y:S01]  /*3030*/  SHFL.IDX PT, R7, R8, 0x2, 0x1c1f ;  /* 0x005c1f0008077f89 */ /* 0x000e6200000e0000 */
[----:B------:R-:W-:Y:S02]  /*3040*/  ISETP.GE.AND P1, PT, R48, 0x9, PT ;  /* 0x000000093000780c */ /* 0x000fe40003f26270 */
[----:B------:R-:W-:Y:S02]  /*3050*/  P2R R17, PR, RZ, 0x1 ;  /* 0x00000001ff117803 */ /* 0x000fe40000000000 */
[----:B------:R-:W-:-:S02]  /*3060*/  ISETP.GT.AND P0, PT, R2, 0x1, !P0 ;  /* 0x000000010200780c */ /* 0x000fc40004704270 */
[----:B------:R-:W-:Y:S02]  /*3070*/  P2R R16, PR, RZ, 0x2 ;  /* 0x00000002ff107803 */ /* 0x000fe40000000000 */
[----:B------:R-:W-:Y:S02]  /*3080*/  ISETP.LT.OR P0, PT, R3, 0x2, P0 ;  /* 0x000000020300780c */ /* 0x000fe40000701670 */
[----:B------:R-:W-:Y:S02]  /*3090*/  ISETP.GE.AND P6, PT, R48, 0x11, PT ;  /* 0x000000113000780c */ /* 0x000fe40003fc6270 */
[----:B------:R-:W-:Y:S02]  /*30a0*/  FSEL R24, R61, -INF , !P0 ;  /* 0xff8000003d187808 */ /* 0x000fe40004000000 */
[----:B------:R-:W-:Y:S02]  /*30b0*/  ISETP.GT.AND P0, PT, R2, 0x8, !P1 ;  /* 0x000000080200780c */ /* 0x000fe40004f04270 */
[----:B------:R-:W-:-:S02]  /*30c0*/  ISETP.GE.AND P1, PT, R48, 0xa, PT ;  /* 0x0000000a3000780c */ /* 0x000fc40003f26270 */
[C---:B------:R-:W-:Y:S02]  /*30d0*/  ISETP.LT.OR P0, PT, R3.reuse, 0x9, P0 ;  /* 0x000000090300780c */ /* 0x040fe40000701670 */
[----:B------:R-:W-:Y:S02]  /*30e0*/  ISETP.GE.AND P5, PT, R48, 0x12, PT ;  /* 0x000000123000780c */ /* 0x000fe40003fa6270 */
[----:B------:R-:W-:Y:S02]  /*30f0*/  FSEL R25, R56, -INF , !P0 ;  /* 0xff80000038197808 */ /* 0x000fe40004000000 */
[----:B------:R-:W-:Y:S02]  /*3100*/  ISETP.GT.AND P0, PT, R2, 0x9, !P1 ;  /* 0x000000090200780c */ /* 0x000fe40004f04270 */
[----:B------:R-:W-:Y:S02]  /*3110*/  ISETP.GE.AND P4, PT, R48, 0x19, PT ;  /* 0x000000193000780c */ /* 0x000fe40003f86270 */
[----:B------:R-:W-:-:S02]  /*3120*/  ISETP.LT.OR P0, PT, R3, 0xa, P0 ;  /* 0x0000000a0300780c */ /* 0x000fc40000701670 */
[----:B------:R-:W-:Y:S02]  /*3130*/  ISETP.GE.AND P3, PT, R48, 0x1a, PT ;  /* 0x0000001a3000780c */ /* 0x000fe40003f66270 */
[----:B------:R-:W-:Y:S02]  /*3140*/  FSEL R26, R57, -INF , !P0 ;  /* 0xff800000391a7808 */ /* 0x000fe40004000000 */
[----:B------:R-:W-:Y:S02]  /*3150*/  ISETP.GT.AND P0, PT, R2, 0x10, !P6 ;  /* 0x000000100200780c */ /* 0x000fe40007704270 */
[----:B------:R-:W-:Y:S02]  /*3160*/  ISETP.GE.AND P2, PT, R48, 0x21, PT ;  /* 0x000000213000780c */ /* 0x000fe40003f46270 */
[----:B------:R-:W-:Y:S02]  /*3170*/  ISETP.LT.OR P0, PT, R3, 0x11, P0 ;  /* 0x000000110300780c */ /* 0x000fe40000701670 */
[----:B------:R-:W-:-:S02]  /*3180*/  P2R R15, PR, RZ, 0x2 ;  /* 0x00000002ff0f7803 */ /* 0x000fc40000000000 */
[----:B------:R-:W-:Y:S02]  /*3190*/  FSEL R27, R28, -INF , !P0 ;  /* 0xff8000001c1b7808 */ /* 0x000fe40004000000 */
[----:B------:R-:W-:Y:S02]  /*31a0*/  ISETP.GT.AND P0, PT, R2, 0x11, !P5 ;  /* 0x000000110200780c */ /* 0x000fe40006f04270 */
[----:B------:R-:W-:Y:S02]  /*31b0*/  ISETP.GE.AND P1, PT, R48, 0x22, PT ;  /* 0x000000223000780c */ /* 0x000fe40003f26270 */
[----:B------:R-:W-:-:S04]  /*31c0*/  ISETP.LT.OR P0, PT, R3, 0x12, P0 ;  /* 0x000000120300780c */ /* 0x000fc80000701670 */
[----:B------:R-:W-:Y:S02]  /*31d0*/  FSEL R28, R29, -INF , !P0 ;  /* 0xff8000001d1c7808 */ /* 0x000fe40004000000 */
[----:B------:R-:W-:-:S04]  /*31e0*/  ISETP.GT.AND P0, PT, R2, 0x18, !P4 ;  /* 0x000000180200780c */ /* 0x000fc80006704270 */
        /* <DEDUP_REMOVED lines=11> */
[----:B------:R-:W-:-:S04]  /*32a0*/  ISETP.GE.AND P0, PT, R48, 0x29, PT ;  /* 0x000000293000780c */ /* 0x000fc80003f06270 */
[----:B------:R-:W-:Y:S02]  /*32b0*/  P2R R14, PR, RZ, 0x1 ;  /* 0x00000001ff0e7803 */ /* 0x000fe40000000000 */
[----:B------:R-:W-:-:S04]  /*32c0*/  ISETP.GT.AND P0, PT, R2, 0x28, !P0 ;  /* 0x000000280200780c */ /* 0x000fc80004704270 */
[----:B------:R-:W-:-:S04]  /*32d0*/  ISETP.LT.OR P0, PT, R3, 0x29, P0 ;  /* 0x000000290300780c */ /* 0x000fc80000701670 */
[----:B------:R-:W-:Y:S02]  /*32e0*/  FSEL R44, R32, -INF , !P0 ;  /* 0xff800000202c7808 */ /* 0x000fe40004000000 */
[----:B------:R-:W-:-:S04]  /*32f0*/  ISETP.GE.AND P0, PT, R48, 0x1, PT ;  /* 0x000000013000780c */ /* 0x000fc80003f06270 */
[----:B------:R-:W-:Y:S02]  /*3300*/  P2R R19, PR, RZ, 0x1 ;  /* 0x00000001ff137803 */ /* 0x000fe40000000000 */
[----:B------:R-:W-:-:S04]  /*3310*/  ISETP.GT.AND P0, PT, R2, RZ, !P0 ;  /* 0x000000ff0200720c */ /* 0x000fc80004704270 */
[----:B------:R-:W-:-:S04]  /*3320*/  ISETP.LT.OR P0, PT, R3, 0x1, P0 ;  /* 0x000000010300780c */ /* 0x000fc80000701670 */
[----:B------:R-:W-:Y:S02]  /*3330*/  FSEL R22, R60, -INF , !P0 ;  /* 0xff8000003c167808 */ /* 0x000fe40004000000 */
[----:B------:R-:W-:-:S04]  /*3340*/  ISETP.GE.AND P0, PT, R48, 0x2a, PT ;  /* 0x0000002a3000780c */ /* 0x000fc80003f06270 */
[----:B------:R-:W-:Y:S02]  /*3350*/  P2R R13, PR, RZ, 0x1 ;  /* 0x00000001ff0d7803 */ /* 0x000fe40000000000 */
[----:B------:R-:W-:Y:S01]  /*3360*/  ISETP.GT.AND P0, PT, R2, 0x29, !P0 ;  /* 0x000000290200780c */ /* 0x000fe20004704270 */
[----:B-1----:R-:W-:-:S03]  /*3370*/  IMAD.IADD R2, R11, 0x1, R7 ;  /* 0x000000010b027824 */ /* 0x002fc600078e0207 */
[----:B------:R-:W-:Y:S01]  /*3380*/  ISETP.LT.OR P0, PT, R3, 0x2a, P0 ;  /* 0x0000002a0300780c */ /* 0x000fe20000701670 */
[----:B------:R-:W-:-:S03]  /*3390*/  IMAD.IADD R3, R9, 0x1, R7 ;  /* 0x0000000109037824 */ /* 0x000fc600078e0207 */
[----:B------:R-:W-:Y:S02]  /*33a0*/  FSEL R45, R33, -INF , !P0 ;  /* 0xff800000212d7808 */ /* 0x000fe40004000000 */
[----:B------:R-:W-:Y:S02]  /*33b0*/  ISETP.LE.AND P0, PT, R246, c[0x0][0x32c], PT ;  /* 0x0000cb00f6007a0c */ /* 0x000fe40003f03270 */
[----:B------:R-:W-:-:S11]  /*33c0*/  IMNMX R3, R3, R10, PT ;  /* 0x0000000a03037217 */ /* 0x000fd60003800200 */
        /* <DEDUP_REMOVED lines=14> */
.L_x_182:
[----:B------:R-:W-:-:S04]  /*34b0*/  MOV R18, 0x1 ;  /* 0x0000000100127802 */ /* 0x000fc80000000f00 */
[----:B------:R-:W-:-:S13]  /*34c0*/  ISETP.NE.AND P0, PT, R18, c[0x0][0x32c], PT ;  /* 0x0000cb0012007a0c */ /* 0x000fda0003f05270 */
[----:B------:R-:W-:-:S05]  /*34d0*/  @P0 IMAD.HI.U32 R18, R7, c[0x0][0x330], RZ ;  /* 0x0000cc0007120a27 */ /* 0x000fca00078e00ff */
[----:B------:R-:W-:Y:S02]  /*34e0*/  @P0 SHF.R.U32.HI R7, RZ, c[0x0][0x334], R18 ;  /* 0x0000cd00ff070a19 */ /* 0x000fe40000011612 */
.L_x_183:
[----:B------:R-:W-:Y:S05]  /*34f0*/  BSYNC B0 ;  /* 0x0000000000007941 */ /* 0x000fea0003800000 */
.L_x_181:
[----:B------:R-:W-:-:S05]  /*3500*/  IMAD R7, R7, c[0x0][0x32c], R12 ;  /* 0x0000cb0007077a24 */ /* 0x000fca00078e020c */
[----:B------:R-:W-:Y:S02]  /*3510*/  IADD3 R18, R7, c[0x0][0x32c], RZ ;  /* 0x0000cb0007127a10 */ /* 0x000fe40007ffe0ff */
[----:B------:R-:W-:Y:S02]  /*3520*/  IMNMX R2, R2, R7, !PT ;  /* 0x0000000702027217 */ /* 0x000fe40007800200 */
[----:B------:R-:W-:Y:S02]  /*3530*/  IMNMX R3, R3, R18, PT ;  /* 0x0000001203037217 */ /* 0x000fe40003800200 */
.L_x_180:
[----:B------:R-:W-:Y:S02]  /*3540*/  ISETP.NE.AND P0, PT, R16, RZ, PT ;  /* 0x000000ff1000720c */ /* 0x000fe40003f05270 */
[----:B------:R-:W-:Y:S02]  /*3550*/  P2R R7, PR, RZ, 0x40 ;  /* 0x00000040ff077803 */ /* 0x000fe40000000000 */
[----:B------:R-:W-:-:S04]  /*3560*/  ISETP.GT.AND P0, PT, R5, 0x8, !P0 ;  /* 0x000000080500780c */ /* 0x000fc80004704270 */
[----:B------:R-:W-:-:S04]  /*3570*/  ISETP.LT.OR P0, PT, R6, 0x9, P0 ;  /* 0x000000090600780c */ /* 0x000fc80000701670 */
[----:B------:R-:W-:Y:S02]  /*3580*/  FSEL R21, R58, -INF , !P0 ;  /* 0xff8000003a157808 */ /* 0x000fe40004000000 */
[----:B------:R-:W-:-:S04]  /*3590*/  ISETP.NE.AND P0, PT, R15, RZ, PT ;  /* 0x000000ff0f00720c */ /* 0x000fc80003f05270 */
[----:B------:R-:W-:-:S04]  /*35a0*/  ISETP.GT.AND P0, PT, R5, 0x9, !P0 ;  /* 0x000000090500780c */ /* 0x000fc80004704270 */
[----:B------:R-:W-:-:S04]  /*35b0*/  ISETP.LT.OR P0, PT, R6, 0xa, P0 ;  /* 0x0000000a0600780c */ /* 0x000fc80000701670 */
[----:B------:R-:W-:Y:S02]  /*35c0*/  FSEL R23, R59, -INF , !P0 ;  /* 0xff8000003b177808 */ /* 0x000fe40004000000 */
[----:B------:R-:W-:Y:S02]  /*35d0*/  ISETP.GT.AND P0, PT, R5, 0x10, !P6 ;  /* 0x000000100500780c */ /* 0x000fe40007704270 */
[----:B------:R-:W-:Y:S02]  /*35e0*/  ISETP.NE.AND P6, PT, R19, RZ, PT ;  /* 0x000000ff1300720c */ /* 0x000fe40003fc5270 */
        /* <DEDUP_REMOVED lines=17> */
[----:B------:R-:W-:-:S04]  /*3700*/  ISETP.NE.AND P0, PT, R17, RZ, PT ;  /* 0x000000ff1100720c */ /* 0x000fc80003f05270 */
[----:B------:R-:W-:-:S04]  /*3710*/  ISETP.GT.AND P0, PT, R5, 0x1, !P0 ;  /* 0x000000010500780c */ /* 0x000fc80004704270 */
[----:B------:R-:W-:-:S04]  /*3720*/  ISETP.LT.OR P0, PT, R6, 0x2, P0 ;  /* 0x000000020600780c */ /* 0x000fc80000701670 */
[----:B------:R-:W-:Y:S02]  /*3730*/  FSEL R20, R63, -INF , !P0 ;  /* 0xff8000003f147808 */ /* 0x000fe40004000000 */
[----:B------:R-:W-:-:S04]  /*3740*/  ISETP.GT.AND P0, PT, R5, RZ, !P6 ;  /* 0x000000ff0500720c */ /* 0x000fc80007704270 */
[----:B------:R-:W-:-:S04]  /*3750*/  ISETP.LT.OR P0, PT, R6, 0x1, P0 ;  /* 0x000000010600780c */ /* 0x000fc80000701670 */
[----:B------:R-:W-:Y:S02]  /*3760*/  FSEL R18, R62, -INF , !P0 ;  /* 0xff8000003e127808 */ /* 0x000fe40004000000 */
[----:B------:R-:W-:-:S04]  /*3770*/  ISETP.NE.AND P0, PT, R14, RZ, PT ;  /* 0x000000ff0e00720c */ /* 0x000fc80003f05270 */
[----:B------:R-:W-:-:S04]  /*3780*/  ISETP.GT.AND P0, PT, R5, 0x28, !P0 ;  /* 0x000000280500780c */ /* 0x000fc80004704270 */
[----:B------:R-:W-:-:S04]  /*3790*/  ISETP.LT.OR P0, PT, R6, 0x29, P0 ;  /* 0x000000290600780c */ /* 0x000fc80000701670 */
[----:B------:R-:W-:Y:S02]  /*37a0*/  FSEL R48, R34, -INF , !P0 ;  /* 0xff80000022307808 */ /* 0x000fe40004000000 */
[----:B------:R-:W-:-:S04]  /*37b0*/  ISETP.NE.AND P0, PT, R13, RZ, PT ;  /* 0x000000ff0d00720c */ /* 0x000fc80003f05270 */
[----:B------:R-:W-:Y:S02]  /*37c0*/  ISETP.GT.AND P0, PT, R5, 0x29, !P0 ;  /* 0x000000290500780c */ /* 0x000fe40004704270 */
[----:B------:R-:W1:Y:S02]  /*37d0*/  SHFL.IDX PT, R5, R8, 0x3, 0x1c1f ;  /* 0x007c1f0008057f89 */ /* 0x000e6400000e0000 */
[----:B------:R-:W-:-:S04]  /*37e0*/  ISETP.LT.OR P0, PT, R6, 0x2a, P0 ;  /* 0x0000002a0600780c */ /* 0x000fc80000701670 */
[----:B------:R-:W-:Y:S02]  /*37f0*/  FSEL R49, R35, -INF , !P0 ;  /* 0xff80000023317808 */ /* 0x000fe40004000000 */
[----:B------:R-:W-:Y:S02]  /*3800*/  ISETP.GT.AND P0, PT, R2, RZ, !P6 ;  /* 0x000000ff0200720c */ /* 0x000fe40007704270 */
[----:B------:R-:W-:Y:S02]  /*3810*/  ISETP.NE.AND P6, PT, R7, RZ, PT ;  /* 0x000000ff0700720c */ /* 0x000fe40003fc5270 */
[----:B------:R-:W-:-:S04]  /*3820*/  ISETP.LT.OR P0, PT, R3, 0x1, P0 ;  /* 0x000000010300780c */ /* 0x000fc80000701670 */
[----:B------:R-:W-:Y:S02]  /*3830*/  FSEL R50, R92, -INF , !P0 ;  /* 0xff8000005c327808 */ /* 0x000fe40004000000 */
[----:B------:R-:W-:-:S04]  /*3840*/  ISETP.NE.AND P0, PT, R17, RZ, PT ;  /* 0x000000ff1100720c */ /* 0x000fc80003f05270 */
[----:B------:R-:W-:-:S04]  /*3850*/  ISETP.GT.AND P0, PT, R2, 0x1, !P0 ;  /* 0x000000010200780c */ /* 0x000fc80004704270 */
        /* <DEDUP_REMOVED lines=54> */
.L_x_186:
[----:B------:R-:W-:-:S04]  /*3bc0*/  MOV R6, 0x1 ;  /* 0x0000000100067802 */ /* 0x000fc80000000f00 */
[----:B------:R-:W-:-:S13]  /*3bd0*/  ISETP.NE.AND P0, PT, R6, c[0x0][0x32c], PT ;  /* 0x0000cb0006007a0c */ /* 0x000fda0003f05270 */
[----:B------:R-:W-:-:S05]  /*3be0*/  @P0 IMAD.HI.U32 R6, R5, c[0x0][0x330], RZ ;  /* 0x0000cc0005060a27 */ /* 0x000fca00078e00ff */
[----:B------:R-:W-:Y:S02]  /*3bf0*/  @P0 SHF.R.U32.HI R5, RZ, c[0x0][0x334], R6 ;  /* 0x0000cd00ff050a19 */ /* 0x000fe40000011606 */
.L_x_187:
[----:B------:R-:W-:Y:S05]  /*3c00*/  BSYNC B0 ;  /* 0x0000000000007941 */ /* 0x000fea0003800000 */
.L_x_185:
[----:B------:R-:W-:-:S05]  /*3c10*/  IMAD R5, R5, c[0x0][0x32c], R12 ;  /* 0x0000cb0005057a24 */ /* 0x000fca00078e020c */
[----:B------:R-:W-:Y:S02]  /*3c20*/  IADD3 R6, R5, c[0x0][0x32c], RZ ;  /* 0x0000cb0005067a10 */ /* 0x000fe40007ffe0ff */
[----:B------:R-:W-:Y:S02]  /*3c30*/  IMNMX R2, R2, R5, !PT ;  /* 0x0000000502027217 */ /* 0x000fe40007800200 */
[----:B------:R-:W-:Y:S02]  /*3c40*/  IMNMX R3, R3, R6, PT ;  /* 0x0000000603037217 */ /* 0x000fe40003800200 */
.L_x_184:
[----:B------:R-:W-:Y:S01]  /*3c50*/  ISETP.NE.AND P0, PT, R16, RZ, PT ;  /* 0x000000ff1000720c */ /* 0x000fe20003f05270 */
[----:B------:R-:W-:Y:S01]  /*3c60*/  IMAD.SHL.U32 R209, R0, 0x2, RZ ;  /* 0x0000000200d17824 */ /* 0x000fe200078e00ff */
[----:B------:R-:W-:Y:S02]  /*3c70*/  FMNMX.FTZ R134, R22, R24, !PT ;  /* 0x0000001816867209 */ /* 0x000fe40007810000 */
[----:B------:R-:W-:Y:S01]  /*3c80*/  ISETP.GT.AND P0, PT, R2, 0x8, !P0 ;  /* 0x000000080200780c */ /* 0x000fe20004704270 */
[----:B------:R-:W-:Y:S01]  /*3c90*/  IMAD R210, R4, 0x2, R209 ;  /* 0x0000000204d27824 */ /* 0x000fe200078e02d1 */
[----:B------:R-:W-:Y:S01]  /*3ca0*/  FMNMX.FTZ R134, R25, R134, !PT ;  /* 0x0000008619867209 */ /* 0x000fe20007810000 */
[----:B------:R-:W-:Y:S01]  /*3cb0*/  LDSM.16.MT88.4 R148, [R209+0x1880] ;  /* 0x00188000d194783b */ /* 0x000fe20000004200 */
[----:B------:R-:W-:-:S02]  /*3cc0*/  ISETP.LT.OR P0, PT, R3, 0x9, P0 ;  /* 0x000000090300780c */ /* 0x000fc40000701670 */
[----:B------:R-:W-:Y:S01]  /*3cd0*/  FMNMX.FTZ R134, R26, R134, !PT ;  /* 0x000000861a867209 */ /* 0x000fe20007810000 */
[----:B------:R-:W-:Y:S01]  /*3ce0*/  LDSM.16.MT88.4 R108, [R210+0x1880] ;  /* 0x00188000d26c783b */ /* 0x000fe20000004200 */
[----:B------:R-:W-:Y:S02]  /*3cf0*/  FSEL R73, R90, -INF , !P0 ;  /* 0xff8000005a497808 */ /* 0x000fe40004000000 */
[----:B------:R-:W-:Y:S01]  /*3d00*/  ISETP.NE.AND P0, PT, R15, RZ, PT ;  /* 0x000000ff0f00720c */ /* 0x000fe20003f05270 */
[----:B------:R-:W-:Y:S01]  /*3d10*/  LDSM.16.MT88.4 R156, [R209+0x2480] ;  /* 0x00248000d19c783b */ /* 0x000fe20000004200 */
[----:B------:R-:W-:Y:S02]  /*3d20*/  FMNMX.FTZ R134, R27, R134, !PT ;  /* 0x000000861b867209 */ /* 0x000fe40007810000 */
[----:B------:R-:W-:Y:S01]  /*3d30*/  ISETP.GT.AND P0, PT, R2, 0x9, !P0 ;  /* 0x000000090200780c */ /* 0x000fe20004704270 */
[----:B------:R-:W-:Y:S01]  /*3d40*/  LDSM.16.MT88.4 R60, [R210+0x2480] ;  /* 0x00248000d23c783b */ /* 0x000fe20000004200 */
[----:B------:R-:W-:-:S02]  /*3d50*/  FMNMX.FTZ R134, R28, R134, !PT ;  /* 0x000000861c867209 */ /* 0x000fc40007810000 */
[----:B------:R-:W-:Y:S01]  /*3d60*/  ISETP.LT.OR P0, PT, R3, 0xa, P0 ;  /* 0x0000000a0300780c */ /* 0x000fe20000701670 */
[----:B------:R-:W-:Y:S01]  /*3d70*/  LDSM.16.MT88.4 R56, [R210+0x3080] ;  /* 0x00308000d238783b */ /* 0x000fe20000004200 */
[----:B------:R-:W-:Y:S02]  /*3d80*/  FMNMX.FTZ R134, R37, R134, !PT ;  /* 0x0000008625867209 */ /* 0x000fe40007810000 */
[----:B------:R-:W-:Y:S01]  /*3d90*/  FSEL R74, R91, -INF , !P0 ;  /* 0xff8000005b4a7808 */ /* 0x000fe20004000000 */
[----:B------:R-:W-:Y:S01]  /*3da0*/  LDSM.16.MT88.4 R164, [R209+0x3480] ;  /* 0x00348000d1a4783b */ /* 0x000fe20000004200 */
[----:B------:R-:W-:Y:S02]  /*3db0*/  ISETP.GT.AND P0, PT, R2, 0x10, !P6 ;  /* 0x000000100200780c */ /* 0x000fe40007704270 */
[----:B------:R-:W-:Y:S01]  /*3dc0*/  FMNMX.FTZ R134, R39, R134, !PT ;  /* 0x0000008627867209 */ /* 0x000fe20007810000 */
[----:B------:R-:W-:Y:S01]  /*3dd0*/  LDSM.16.MT88.4 R88, [R209+0x1c80] ;  /* 0x001c8000d158783b */ /* 0x000fe20000004200 */
[----:B------:R-:W-:-:S02]  /*3de0*/  ISETP.LT.OR P0, PT, R3, 0x11, P0 ;  /* 0x000000110300780c */ /* 0x000fc40000701670 */
[----:B------:R-:W-:Y:S01]  /*3df0*/  FMNMX.FTZ R134, R42, R134, !PT ;  /* 0x000000862a867209 */ /* 0x000fe20007810000 */
[----:B------:R-:W-:Y:S01]  /*3e00*/  LDSM.16.MT88.4 R136, [R209+0x2880] ;  /* 0x00288000d188783b */ /* 0x000fe20000004200 */
[----:B------:R-:W-:Y:S02]  /*3e10*/  FSEL R75, R86, -INF , !P0 ;  /* 0xff800000564b7808 */ /* 0x000fe40004000000 */
[----:B------:R-:W-:Y:S01]  /*3e20*/  ISETP.GT.AND P0, PT, R2, 0x11, !P5 ;  /* 0x000000110200780c */ /* 0x000fe20006f04270 */
[----:B------:R-:W-:Y:S01]  /*3e30*/  LDSM.16.MT88.4 R144, [R210+0x2880] ;  /* 0x00288000d290783b */ /* 0x000fe20000004200 */
[----:B------:R-:W-:Y:S02]  /*3e40*/  ISETP.NE.AND P5, PT, R14, RZ, PT ;  /* 0x000000ff0e00720c */ /* 0x000fe40003fa5270 */
[----:B------:R-:W-:Y:S01]  /*3e50*/  ISETP.LT.OR P0, PT, R3, 0x12, P0 ;  /* 0x000000120300780c */ /* 0x000fe20000701670 */
[----:B------:R-:W-:Y:S01]  /*3e60*/  LDSM.16.MT88.4 R172, [R210+0x3480] ;  /* 0x00348000d2ac783b */ /* 0x000fe20000004200 */
[----:B------:R-:W-:-:S02]  /*3e70*/  FMNMX.FTZ R134, R43, R134, !PT ;  /* 0x000000862b867209 */ /* 0x000fc40007810000 */
[----:B------:R-:W-:Y:S01]  /*3e80*/  FSEL R121, R87, -INF , !P0 ;  /* 0xff80000057797808 */ /* 0x000fe20004000000 */
[----:B------:R-:W-:Y:S01]  /*3e90*/  LDSM.16.MT88.4 R180, [R209+0x3880] ;  /* 0x00388000d1b4783b */ /* 0x000fe20000004200 */
[----:B------:R-:W-:Y:S02]  /*3ea0*/  ISETP.GT.AND P0, PT, R2, 0x18, !P4 ;  /* 0x000000180200780c */ /* 0x000fe40006704270 */
[----:B------:R-:W-:Y:S01]  /*3eb0*/  ISETP.NE.AND P4, PT, R19, RZ, PT ;  /* 0x000000ff1300720c */ /* 0x000fe20003f85270 */
[----:B------:R-:W-:Y:S01]  /*3ec0*/  LDSM.16.MT88.4 R104, [R209+0x2080] ;  /* 0x00208000d168783b */ /* 0x000fe20000004200 */
[----:B------:R-:W-:Y:S02]  /*3ed0*/  ISETP.LT.OR P0, PT, R3, 0x19, P0 ;  /* 0x000000190300780c */ /* 0x000fe40000701670 */
[----:B------:R-:W-:Y:S01]  /*3ee0*/  FMNMX.FTZ R134, R44, R134, !PT ;  /* 0x000000862c867209 */ /* 0x000fe20007810000 */
[----:B------:R-:W-:Y:S01]  /*3ef0*/  LDSM.16.MT88.4 R160, [R210+0x2080] ;  /* 0x00208000d2a0783b */ /* 0x000fe20000004200 */
[----:B------:R-:W-:-:S02]  /*3f00*/  FSEL R123, R82, -INF , !P0 ;  /* 0xff800000527b7808 */ /* 0x000fc40004000000 */
[C---:B------:R-:W-:Y:S01]  /*3f10*/  ISETP.GT.AND P0, PT, R2.reuse, 0x19, !P3 ;  /* 0x000000190200780c */ /* 0x040fe20005f04270 */
[----:B------:R-:W-:Y:S01]  /*3f20*/  LDSM.16.MT88.4 R168, [R209+0x2c80] ;  /* 0x002c8000d1a8783b */ /* 0x000fe20000004200 */
[----:B------:R-:W-:Y:S02]  /*3f30*/  ISETP.NE.AND P3, PT, R17, RZ, PT ;  /* 0x000000ff1100720c */ /* 0x000fe40003f65270 */
[----:B------:R-:W-:Y:S01]  /*3f40*/  ISETP.LT.OR P0, PT, R3, 0x1a, P0 ;  /* 0x0000001a0300780c */ /* 0x000fe20000701670 */
[----:B------:R-:W-:Y:S01]  /*3f50*/  LDSM.16.MT88.4 R176, [R210+0x2c80] ;  /* 0x002c8000d2b0783b */ /* 0x000fe20000004200 */
[----:B------:R-:W-:Y:S02]  /*3f60*/  ISETP.NE.AND P6, PT, R13, RZ, PT ;  /* 0x000000ff0d00720c */ /* 0x000fe40003fc5270 */
[----:B------:R-:W-:Y:S01]  /*3f70*/  FSEL R130, R83, -INF , !P0 ;  /* 0xff80000053827808 */ /* 0x000fe20004000000 */
[----:B------:R-:W-:Y:S01]  /*3f80*/  LDSM.16.MT88.4 R184, [R210+0x3880] ;  /* 0x00388000d2b8783b */ /* 0x000fe20000004200 */
[----:B------:R-:W-:-:S02]  /*3f90*/  ISETP.GT.AND P0, PT, R2, 0x20, !P2 ;  /* 0x000000200200780c */ /* 0x000fc40005704270 */
[----:B------:R-:W-:Y:S02]  /*3fa0*/  FMNMX.FTZ R134, R45, R134, !PT ;  /* 0x000000862d867209 */ /* 0x000fe40007810000 */
[----:B------:R-:W-:Y:S02]  /*3fb0*/  ISETP.LT.OR P0, PT, R3, 0x21, P0 ;  /* 0x000000210300780c */ /* 0x000fe40000701670 */
[----:B------:R-:W-:Y:S02]  /*3fc0*/  FMNMX.FTZ R132, R50, R51, !PT ;  /* 0x0000003332847209 */ /* 0x000fe40007810000 */
[----:B------:R-:W-:Y:S02]  /*3fd0*/  FSEL R188, R78, -INF , !P0 ;  /* 0xff8000004ebc7808 */ /* 0x000fe40004000000 */
[----:B------:R-:W-:Y:S02]  /*3fe0*/  ISETP.GT.AND P0, PT, R2, 0x21, !P1 ;  /* 0x000000210200780c */ /* 0x000fe40004f04270 */
[----:B------:R-:W-:-:S02]  /*3ff0*/  FMNMX.FTZ R132, R68, R132, !PT ;  /* 0x0000008444847209 */ /* 0x000fc40007810000 */
[----:B------:R-:W-:Y:S02]  /*4000*/  ISETP.LT.OR P0, PT, R3, 0x22, P0 ;  /* 0x000000220300780c */ /* 0x000fe40000701670 */
[----:B------:R-:W-:Y:S02]  /*4010*/  FMNMX.FTZ R132, R72, R132, !PT ;  /* 0x0000008448847209 */ /* 0x000fe40007810000 */
[----:B------:R-:W-:Y:S02]  /*4020*/  FSEL R189, R79, -INF , !P0 ;  /* 0xff8000004fbd7808 */ /* 0x000fe40004000000 */
[----:B------:R-:W-:Y:S01]  /*4030*/  ISETP.GT.AND P0, PT, R2, 0x1, !P3 ;  /* 0x000000010200780c */ /* 0x000fe20005f04270 */
[----:B------:R-:W-:Y:S01]  /*4040*/  LDSM.16.MT88.4 R76, [R209+0x3080] ;  /* 0x00308000d14c783b */ /* 0x000fe20000004200 */
[----:B------:R-:W-:Y:S02]  /*4050*/  FMNMX.FTZ R133, R18, R20, !PT ;  /* 0x0000001412857209 */ /* 0x000fe40007810000 */
[----:B------:R-:W-:-:S02]  /*4060*/  ISETP.LT.OR P0, PT, R3, 0x2, P0 ;  /* 0x000000020300780c */ /* 0x000fc40000701670 */
[----:B------:R-:W-:Y:S02]  /*4070*/  FMNMX.FTZ R132, R120, R132, !PT ;  /* 0x0000008478847209 */ /* 0x000fe40007810000 */
[----:B------:R-:W-:Y:S02]  /*4080*/  FSEL R15, R95, -INF , !P0 ;  /* 0xff8000005f0f7808 */ /* 0x000fe40004000000 */
[----:B------:R-:W-:Y:S02]  /*4090*/  ISETP.GT.AND P0, PT, R2, RZ, !P4 ;  /* 0x000000ff0200720c */ /* 0x000fe40006704270 */
[----:B------:R-:W-:Y:S02]  /*40a0*/  FMNMX.FTZ R133, R21, R133, !PT ;  /* 0x0000008515857209 */ /* 0x000fe40007810000 */
[----:B------:R-:W-:Y:S02]  /*40b0*/  ISETP.LT.OR P0, PT, R3, 0x1, P0 ;  /* 0x000000010300780c */ /* 0x000fe40000701670 */
[----:B------:R-:W-:-:S02]  /*40c0*/  FMNMX.FTZ R132, R122, R132, !PT ;  /* 0x000000847a847209 */ /* 0x000fc40007810000 */
[----:B------:R-:W-:Y:S02]  /*40d0*/  FSEL R14, R94, -INF , !P0 ;  /* 0xff8000005e0e7808 */ /* 0x000fe40004000000 */
[----:B------:R-:W-:Y:S01]  /*40e0*/  ISETP.GT.AND P0, PT, R2, 0x28, !P5 ;  /* 0x000000280200780c */ /* 0x000fe20006f04270 */
[----:B------:R-:W-:Y:S01]  /*40f0*/  LDSM.16.MT88.4 R92, [R210+0x1c80] ;  /* 0x001c8000d25c783b */ /* 0x000fe20000004200 */
[----:B------:R-:W-:Y:S02]  /*4100*/  FMNMX.FTZ R133, R23, R133, !PT ;  /* 0x0000008517857209 */ /* 0x000fe40007810000 */
[----:B------:R-:W-:Y:S02]  /*4110*/  ISETP.LT.OR P0, PT, R3, 0x29, P0 ;  /* 0x000000290300780c */ /* 0x000fe40000701670 */
[----:B------:R-:W-:Y:S02]  /*4120*/  FMNMX.FTZ R132, R131, R132, !PT ;  /* 0x0000008483847209 */ /* 0x000fe40007810000 */
[----:B------:R-:W-:-:S02]  /*4130*/  FSEL R191, R66, -INF , !P0 ;  /* 0xff80000042bf7808 */ /* 0x000fc40004000000 */
[----:B------:R-:W-:Y:S02]  /*4140*/  ISETP.GT.AND P0, PT, R2, 0x29, !P6 ;  /* 0x000000290200780c */ /* 0x000fe40007704270 */
[----:B------:R-:W1:Y:S01]  /*4150*/  SHFL.BFLY PT, R2, R134, 0x2, 0x1f ;  /* 0x0c401f0086027f89 */ /* 0x000e6200000e0000 */
[----:B------:R-:W-:Y:S02]  /*4160*/  FMNMX.FTZ R133, R36, R133, !PT ;  /* 0x0000008524857209 */ /* 0x000fe40007810000 */
[----:B------:R-:W-:Y:S02]  /*4170*/  FMNMX.FTZ R132, R135, R132, !PT ;  /* 0x0000008487847209 */ /* 0x000fe40007810000 */
[----:B------:R-:W-:Y:S02]  /*4180*/  FMNMX.FTZ R133, R38, R133, !PT ;  /* 0x0000008526857209 */ /* 0x000fe40007810000 */
[----:B------:R-:W-:Y:S02]  /*4190*/  FMNMX.FTZ R132, R194, R132, !PT ;  /* 0x00000084c2847209 */ /* 0x000fe40007810000 */
[----:B------:R-:W-:-:S02]  /*41a0*/  FMNMX.FTZ R133, R40, R133, !PT ;  /* 0x0000008528857209 */ /* 0x000fc40007810000 */
[----:B------:R-:W-:Y:S02]  /*41b0*/  FMNMX.FTZ R132, R193, R132, !PT ;  /* 0x00000084c1847209 */ /* 0x000fe40007810000 */
[----:B------:R-:W-:Y:S02]  /*41c0*/  FMNMX.FTZ R133, R41, R133, !PT ;  /* 0x0000008529857209 */ /* 0x000fe40007810000 */
[----:B------:R-:W-:Y:S02]  /*41d0*/  FMNMX.FTZ R132, R192, R132, !PT ;  /* 0x00000084c0847209 */ /* 0x000fe40007810000 */
[----:B------:R-:W-:Y:S02]  /*41e0*/  FMNMX.FTZ R133, R46, R133, !PT ;  /* 0x000000852e857209 */ /* 0x000fe40007810000 */
[----:B------:R-:W-:Y:S02]  /*41f0*/  FMNMX.FTZ R132, R195, R132, !PT ;  /* 0x00000084c3847209 */ /* 0x000fe40007810000 */
[----:B------:R-:W-:-:S02]  /*4200*/  FMNMX.FTZ R133, R47, R133, !PT ;  /* 0x000000852f857209 */ /* 0x000fc40007810000 */
[----:B------:R-:W-:Y:S01]  /*4210*/  ISETP.LT.OR P0, PT, R3, 0x2a, P0 ;  /* 0x0000002a0300780c */ /* 0x000fe20000701670 */
[----:B------:R-:W2:Y:S01]  /*4220*/  SHFL.BFLY PT, R5, R132, 0x2, 0x1f ;  /* 0x0c401f0084057f89 */ /* 0x000ea200000e0000 */
[----:B-1----:R-:W-:Y:S02]  /*4230*/  FMNMX.FTZ R134, R134, R2, !PT ;  /* 0x0000000286867209 */ /* 0x002fe40007810000 */
[----:B------:R-:W-:Y:S02]  /*4240*/  FMNMX.FTZ R133, R48, R133, !PT ;  /* 0x0000008530857209 */ /* 0x000fe40007810000 */
[----:B------:R-:W-:Y:S01]  /*4250*/  FSEL R190, R67, -INF , !P0 ;  /* 0xff80000043be7808 */ /* 0x000fe20004000000 */
[----:B------:R-:W1:Y:S01]  /*4260*/  SHFL.BFLY PT, R2, R134, 0x1, 0x1f ;  /* 0x0c201f0086027f89 */ /* 0x000e6200000e0000 */
[----:B------:R-:W-:Y:S02]  /*4270*/  FMNMX.FTZ R133, R49, R133, !PT ;  /* 0x0000008531857209 */ /* 0x000fe40007810000 */
[----:B------:R-:W-:-:S02]  /*4280*/  ISETP.NE.AND P6, PT, R247, 0x1, PT ;  /* 0x00000001f700780c */ /* 0x000fc40003fc5270 */
[----:B------:R-:W-:Y:S02]  /*4290*/  IADD3 R207, R207, -0x2, RZ ;  /* 0xfffffffecfcf7810 */ /* 0x000fe40007ffe0ff */
[----:B--2---:R-:W-:-:S05]  /*42a0*/  FMNMX.FTZ R132, R132, R5, !PT ;  /* 0x0000000584847209 */ /* 0x004fca0007810000 */
[----:B------:R-:W2:Y:S01]  /*42b0*/  SHFL.BFLY PT, R5, R132, 0x1, 0x1f ;  /* 0x0c201f0084057f89 */ /* 0x000ea200000e0000 */
[----:B-1----:R-:W-:-:S03]  /*42c0*/  FMNMX.FTZ R134, R134, R2, !PT ;  /* 0x0000000286867209 */ /* 0x002fc60007810000 */
[----:B------:R-:W1:Y:S01]  /*42d0*/  SHFL.BFLY PT, R2, R133, 0x2, 0x1f ;  /* 0x0c401f0085027f89 */ /* 0x000e6200000e0000 */
[C---:B------:R-:W-:Y:S01]  /*42e0*/  FSETP.NEU.FTZ.AND P0, PT, R134.reuse, -INF , PT ;  /* 0xff8000008600780b */ /* 0x040fe20003f1d000 */
[----:B------:R-:W-:-:S05]  /*42f0*/  FMUL.FTZ R3, R134, c[0x0][0x2d0] ;  /* 0x0000b40086037a20 */ /* 0x000fca0000410000 */
[----:B------:R-:W-:Y:S02]  /*4300*/  FSEL R3, R3, RZ, P0 ;  /* 0x000000ff03037208 */ /* 0x000fe40000000000 */
[----:B--2---:R-:W-:Y:S02]  /*4310*/  FMNMX.FTZ R132, R132, R5, !PT ;  /* 0x0000000584847209 */ /* 0x004fe40007810000 */
[----:B------:R-:W-:Y:S02]  /*4320*/  FMNMX.FTZ R5, R14, R15, !PT ;  /* 0x0000000f0e057209 */ /* 0x000fe40007810000 */
[----:B-1----:R-:W-:Y:S01]  /*4330*/  FMNMX.FTZ R133, R133, R2, !PT ;  /* 0x0000000285857209 */ /* 0x002fe20007810000 */
[----:B------:R-:W-:Y:S01]  /*4340*/  FMUL.FTZ R13, R132, c[0x0][0x2d0] ;  /* 0x0000b400840d7a20 */ /* 0x000fe20000410000 */
[----:B------:R-:W-:-:S03]  /*4350*/  FMNMX.FTZ R5, R73, R5, !PT ;  /* 0x0000000549057209 */ /* 0x000fc60007810000 */
[----:B------:R-:W1:Y:S01]  /*4360*/  SHFL.BFLY PT, R2, R133, 0x1, 0x1f ;  /* 0x0c201f0085027f89 */ /* 0x000e6200000e0000 */
[----:B------:R-:W-:-:S04]  /*4370*/  FMNMX.FTZ R5, R74, R5, !PT ;  /* 0x000000054a057209 */ /* 0x000fc80007810000 */
[----:B------:R-:W-:-:S04]  /*4380*/  FMNMX.FTZ R128, R75, R5, !PT ;  /* 0x000000054b807209 */ /* 0x000fc80007810000 */
[----:B------:R-:W-:-:S04]  /*4390*/  FMNMX.FTZ R128, R121, R128, !PT ;  /* 0x0000008079807209 */ /* 0x000fc80007810000 */
[----:B------:R-:W-:-:S04]  /*43a0*/  FMNMX.FTZ R128, R123, R128, !PT ;  /* 0x000000807b807209 */ /* 0x000fc80007810000 */
[----:B------:R-:W-:-:S04]  /*43b0*/  FMNMX.FTZ R128, R130, R128, !PT ;  /* 0x0000008082807209 */ /* 0x000fc80007810000 */
[----:B------:R-:W-:Y:S02]  /*43c0*/  FMNMX.FTZ R128, R188, R128, !PT ;  /* 0x00000080bc807209 */ /* 0x000fe40007810000 */
[----:B-1----:R-:W-:Y:S02]  /*43d0*/  FMNMX.FTZ R133, R133, R2, !PT ;  /* 0x0000000285857209 */ /* 0x002fe40007810000 */
[----:B------:R-:W-:Y:S02]  /*43e0*/  FMNMX.FTZ R128, R189, R128, !PT ;  /* 0x00000080bd807209 */ /* 0x000fe40007810000 */
[C---:B------:R-:W-:Y:S01]  /*43f0*/  FSETP.NEU.FTZ.AND P0, PT, R133.reuse, -INF , PT ;  /* 0xff8000008500780b */ /* 0x040fe20003f1d000 */
[----:B------:R-:W-:Y:S01]  /*4400*/  FMUL.FTZ R2, R133, c[0x0][0x2d0] ;  /* 0x0000b40085027a20 */ /* 0x000fe20000410000 */
[----:B------:R-:W-:-:S04]  /*4410*/  FMNMX.FTZ R128, R191, R128, !PT ;  /* 0x00000080bf807209 */ /* 0x000fc80007810000 */
[----:B------:R-:W-:Y:S02]  /*4420*/  FSEL R2, R2, RZ, P0 ;  /* 0x000000ff02027208 */ /* 0x000fe40000000000 */
[----:B------:R-:W-:Y:S02]  /*4430*/  FMNMX.FTZ R128, R190, R128, !PT ;  /* 0x00000080be807209 */ /* 0x000fe40007810000 */
[----:B------:R-:W-:Y:S01]  /*4440*/  FSETP.NEU.FTZ.AND P0, PT, R132, -INF , PT ;  /* 0xff8000008400780b */ /* 0x000fe20003f1d000 */
[--C-:B------:R-:W-:Y:S02]  /*4450*/  FFMA.FTZ R0, R18, c[0x0][0x2d0], -R2.reuse ;  /* 0x0000b40012007a23 */ /* 0x100fe40000010802 */
[----:B------:R-:W1:Y:S01]  /*4460*/  SHFL.BFLY PT, R5, R128, 0x2, 0x1f ;  /* 0x0c401f0080057f89 */ /* 0x000e6200000e0000 */
[----:B------:R-:W-:Y:S01]  /*4470*/  FSEL R13, R13, RZ, P0 ;  /* 0x000000ff0d0d7208 */ /* 0x000fe20000000000 */
[----:B------:R2:W-:Y:S02]  /*4480*/  MUFU.EX2 R206, R0 ;  /* 0x0000000000ce7308 */ /* 0x0005e40000000800 */
[----:B--2---:R-:W-:-:S06]  /*4490*/  FFMA.FTZ R0, R20, c[0x0][0x2d0], -R2 ;  /* 0x0000b40014007a23 */ /* 0x004fcc0000010802 */
[----:B------:R2:W3:Y:S01]  /*44a0*/  MUFU.EX2 R205, R0 ;  /* 0x0000000000cd7308 */ /* 0x0004e20000000800 */
[----:B-1----:R-:W-:-:S05]  /*44b0*/  FMNMX.FTZ R128, R128, R5, !PT ;  /* 0x0000000580807209 */ /* 0x002fca0007810000 */
[----:B------:R-:W1:Y:S01]  /*44c0*/  SHFL.BFLY PT, R5, R128, 0x1, 0x1f ;  /* 0x0c201f0080057f89 */ /* 0x000e6200000e0000 */
[----:B--2---:R-:W-:Y:S01]  /*44d0*/  FFMA.FTZ R0, R21, c[0x0][0x2d0], -R2 ;  /* 0x0000b40015007a23 */ /* 0x004fe20000010802 */
[----:B---3--:R-:W-:-:S03]  /*44e0*/  F2FP.BF16.PACK_AB R9, R205, R206 ;  /* 0x000000cecd09723e */ /* 0x008fc600000010ff */
[----:B------:R2:W-:Y:S01]  /*44f0*/  MUFU.EX2 R227, R0 ;  /* 0x0000000000e37308 */ /* 0x0005e20000000800 */
[----:B-1----:R-:W-:Y:S01]  /*4500*/  FMNMX.FTZ R128, R128, R5, !PT ;  /* 0x0000000580807209 */ /* 0x002fe20007810000 */
[----:B------:R-:W-:-:S03]  /*4510*/  FFMA.FTZ R5, R22, c[0x0][0x2d0], -R3 ;  /* 0x0000b40016057a23 */ /* 0x000fc60000010803 */
[C---:B------:R-:W-:Y:S01]  /*4520*/  FSETP.NEU.FTZ.AND P0, PT, R128.reuse, -INF , PT ;  /* 0xff8000008000780b */ /* 0x040fe20003f1d000 */
[----:B--2---:R-:W-:Y:S02]  /*4530*/  FFMA.FTZ R0, R23, c[0x0][0x2d0], -R2 ;  /* 0x0000b40017007a23 */ /* 0x004fe40000010802 */
[----:B------:R1:W-:Y:S01]  /*4540*/  MUFU.EX2 R232, R5 ;  /* 0x0000000500e87308 */ /* 0x0003e20000000800 */
[----:B------:R-:W-:-:S05]  /*4550*/  FMUL.FTZ R12, R128, c[0x0][0x2d0] ;  /* 0x0000b400800c7a20 */ /* 0x000fca0000410000 */
[----:B------:R-:W-:Y:S02]  /*4560*/  FSEL R12, R12, RZ, P0 ;  /* 0x000000ff0c0c7208 */ /* 0x000fe40000000000 */
[----:B------:R2:W3:Y:S01]  /*4570*/  MUFU.EX2 R229, R0 ;  /* 0x0000000000e57308 */ /* 0x0004e20000000800 */
[----:B-1----:R-:W-:-:S07]  /*4580*/  FFMA.FTZ R5, R24, c[0x0][0x2d0], -R3 ;  /* 0x0000b40018057a23 */ /* 0x002fce0000010803 */
[----:B------:R1:W4:Y:S01]  /*4590*/  MUFU.EX2 R230, R5 ;  /* 0x0000000500e67308 */ /* 0x0003220000000800 */
[----:B--2---:R-:W-:Y:S01]  /*45a0*/  FFMA.FTZ R0, R27, c[0x0][0x2d0], -R3 ;  /* 0x0000b4001b007a23 */ /* 0x004fe20000010803 */
[----:B---3--:R-:W-:-:S06]  /*45b0*/  F2FP.BF16.PACK_AB R11, R229, R227 ;  /* 0x000000e3e50b723e */ /* 0x008fcc00000010ff */
[----:B------:R2:W-:Y:S01]  /*45c0*/  MUFU.EX2 R235, R0 ;  /* 0x0000000000eb7308 */ /* 0x0005e20000000800 */
[----:B-1----:R-:W-:Y:S01]  /*45d0*/  FFMA.FTZ R5, R25, c[0x0][0x2d0], -R3 ;  /* 0x0000b40019057a23 */ /* 0x002fe20000010803 */
[----:B----4-:R-:W-:-:S06]  /*45e0*/  F2FP.BF16.PACK_AB R8, R230, R232 ;  /* 0x000000e8e608723e */ /* 0x010fcc00000010ff */
[----:B------:R1:W-:Y:S01]  /*45f0*/  MUFU.EX2 R239, R5 ;  /* 0x0000000500ef7308 */ /* 0x0003e20000000800 */
[----:B--2---:R-:W-:-:S07]  /*4600*/  FFMA.FTZ R0, R28, c[0x0][0x2d0], -R3 ;  /* 0x0000b4001c007a23 */ /* 0x004fce0000010803 */
[----:B------:R2:W3:Y:S01]  /*4610*/  MUFU.EX2 R238, R0 ;  /* 0x0000000000ee7308 */ /* 0x0004e20000000800 */
[----:B-1----:R-:W-:-:S07]  /*4620*/  FFMA.FTZ R5, R26, c[0x0][0x2d0], -R3 ;  /* 0x0000b4001a057a23 */ /* 0x002fce0000010803 */
[----:B------:R-:W1:Y:S01]  /*4630*/  MUFU.EX2 R240, R5 ;  /* 0x0000000500f07308 */ /* 0x000e620000000800 */
[----:B--2---:R-:W-:Y:S01]  /*4640*/  FFMA.FTZ R0, R37, c[0x0][0x2d0], -R3 ;  /* 0x0000b40025007a23 */ /* 0x004fe20000010803 */
[----:B---3--:R-:W-:-:S06]  /*4650*/  F2FP.BF16.PACK_AB R4, R238, R235 ;  /* 0x000000ebee04723e */ /* 0x008fcc00000010ff */
[----:B------:R2:W-:Y:S01]  /*4660*/  MUFU.EX2 R242, R0 ;  /* 0x0000000000f27308 */ /* 0x0005e20000000800 */
[----:B-1----:R-:W-:-:S07]  /*4670*/  F2FP.BF16.PACK_AB R10, R240, R239 ;  /* 0x000000eff00a723e */ /* 0x002fce00000010ff */
[----:B------:R-:W-:Y:S01]  /*4680*/  HMMA.16816.F32.BF16 R16, R8, R148, RZ ;  /* 0x000000940810723c */ /* 0x000fe200000418ff */
[----:B--2---:R-:W-:-:S04]  /*4690*/  FFMA.FTZ R0, R39, c[0x0][0x2d0], -R3 ;  /* 0x0000b40027007a23 */ /* 0x004fc80000010803 */
[----:B------:R1:W2:Y:S03]  /*46a0*/  MUFU.EX2 R243, R0 ;  /* 0x0000000000f37308 */ /* 0x0002a60000000800 */
[C---:B------:R-:W-:Y:S08]  /*46b0*/  HMMA.16816.F32.BF16 R32, R8.reuse, R108, RZ ;  /* 0x0000006c0820723c */ /* 0x040ff000000418ff */
[----:B------:R-:W-:Y:S01]  /*46c0*/  HMMA.16816.F32.BF16 R28, R8, R156, RZ ;  /* 0x0000009c081c723c */ /* 0x000fe200000418ff */
[----:B-1----:R-:W-:Y:S01]  /*46d0*/  FFMA.FTZ R0, R36, c[0x0][0x2d0], -R2 ;  /* 0x0000b40024007a23 */ /* 0x002fe20000010802 */
[----:B--2---:R-:W-:-:S06]  /*46e0*/  F2FP.BF16.PACK_AB R6, R243, R242 ;  /* 0x000000f2f306723e */ /* 0x004fcc00000010ff */
[C---:B------:R-:W-:Y:S01]  /*46f0*/  HMMA.16816.F32.BF16 R24, R8.reuse, R60, RZ ;  /* 0x0000003c0818723c */ /* 0x040fe200000418ff */
[----:B------:R1:W-:Y:S07]  /*4700*/  MUFU.EX2 R225, R0 ;  /* 0x0000000000e17308 */ /* 0x0003ee0000000800 */
[C---:B------:R-:W-:Y:S08]  /*4710*/  HMMA.16816.F32.BF16 R20, R8.reuse, R76, RZ ;  /* 0x0000004c0814723c */ /* 0x040ff000000418ff */
[----:B------:R-:W-:Y:S01]  /*4720*/  HMMA.16816.F32.BF16 R84, R8, R56, RZ ;  /* 0x000000380854723c */ /* 0x000fe200000418ff */
[----:B-1----:R-:W-:-:S04]  /*4730*/  FFMA.FTZ R0, R38, c[0x0][0x2d0], -R2 ;  /* 0x0000b40026007a23 */ /* 0x002fc80000010802 */
        /* <DEDUP_REMOVED lines=11> */
[----:B------:R-:W-:Y:S01]  /*47f0*/  HMMA.16816.F32.BF16 R8, R8, R58, RZ ;  /* 0x0000003a0808723c */ /* 0x000fe200000418ff */
[----:B-1----:R-:W-:Y:S01]  /*4800*/  FFMA.FTZ R0, R42, c[0x0][0x2d0], -R3 ;  /* 0x0000b4002a007a23 */ /* 0x002fe20000010803 */
[----:B--2---:R-:W-:-:S03]  /*4810*/  F2FP.BF16.PACK_AB R7, R241, R237 ;  /* 0x000000edf107723e */ /* 0x004fc600000010ff */
[----:B------:R1:W-:Y:S04]  /*4820*/  MUFU.EX2 R236, R0 ;  /* 0x0000000000ec7308 */ /* 0x0003e80000000800 */
[C---:B------:R-:W-:Y:S08]  /*4830*/  HMMA.16816.F32.BF16 R36, R4.reuse, R166, R36 ;  /* 0x000000a60424723c */ /* 0x040ff00000041824 */
[----:B------:R-:W-:Y:S01]  /*4840*/  HMMA.16816.F32.BF16 R16, R4, R88, R16 ;  /* 0x000000580410723c */ /* 0x000fe20000041810 */
[----:B-1----:R-:W-:-:S04]  /*4850*/  FFMA.FTZ R0, R43, c[0x0][0x2d0], -R3 ;  /* 0x0000b4002b007a23 */ /* 0x002fc80000010803 */
[----:B------:R1:W2:Y:S03]  /*4860*/  MUFU.EX2 R233, R0 ;  /* 0x0000000000e97308 */ /* 0x0002a60000000800 */
[C---:B------:R-:W-:Y:S08]  /*4870*/  HMMA.16816.F32.BF16 R32, R4.reuse, R92, R32 ;  /* 0x0000005c0420723c */ /* 0x040ff00000041820 */
[----:B------:R-:W-:Y:S01]  /*4880*/  HMMA.16816.F32.BF16 R28, R4, R136, R28 ;  /* 0x00000088041c723c */ /* 0x000fe2000004181c */
[----:B-1----:R-:W-:-:S07]  /*4890*/  FFMA.FTZ R0, R44, c[0x0][0x2d0], -R3 ;  /* 0x0000b4002c007a23 */ /* 0x002fce0000010803 */
[C---:B------:R-:W-:Y:S01]  /*48a0*/  HMMA.16816.F32.BF16 R24, R4.reuse, R144, R24 ;  /* 0x000000900418723c */ /* 0x040fe20000041818 */
[----:B------:R-:W-:Y:S01]  /*48b0*/  FFMA.FTZ R3, R45, c[0x0][0x2d0], -R3 ;  /* 0x0000b4002d037a23 */ /* 0x000fe20000010803 */
[----:B--2---:R-:W-:Y:S01]  /*48c0*/  F2FP.BF16.PACK_AB R96, R233, R236 ;  /* 0x000000ece960723e */ /* 0x004fe200000010ff */
[----:B------:R1:W-:Y:S05]  /*48d0*/  MUFU.EX2 R231, R0 ;  /* 0x0000000000e77308 */ /* 0x0003ea0000000800 */
[C---:B------:R-:W-:Y:S03]  /*48e0*/  HMMA.16816.F32.BF16 R20, R4.reuse, R164, R20 ;  /* 0x000000a40414723c */ /* 0x040fe60000041814 */
[----:B------:R-:W2:Y:S05]  /*48f0*/  MUFU.EX2 R228, R3 ;  /* 0x0000000300e47308 */ /* 0x000eaa0000000800 */
[----:B------:R-:W-:Y:S01]  /*4900*/  HMMA.16816.F32.BF16 R84, R4, R172, R84 ;  /* 0x000000ac0454723c */ /* 0x000fe20000041854 */
[----:B-1----:R-:W-:-:S04]  /*4910*/  FFMA.FTZ R0, R46, c[0x0][0x2d0], -R2 ;  /* 0x0000b4002e007a23 */ /* 0x002fc80000010802 */
[----:B------:R1:W-:Y:S03]  /*4920*/  MUFU.EX2 R204, R0 ;  /* 0x0000000000cc7308 */ /* 0x0003e60000000800 */
[----:B------:R-:W-:Y:S01]  /*4930*/  HMMA.16816.F32.BF16 R152, R4, R90, R152 ;  /* 0x0000005a0498723c */ /* 0x000fe20000041898 */
[----:B--2---:R-:W-:Y:S01]  /*4940*/  F2FP.BF16.PACK_AB R98, R228, R231 ;  /* 0x000000e7e462723e */ /* 0x004fe200000010ff */
[----:B------:R-:W-:-:S06]  /*4950*/  @P6 IMAD.HI.U32 R3, R129, c[0x0][0x2c8], RZ ;  /* 0x0000b20081036a27 */ /* 0x000fcc00078e00ff */
[----:B------:R-:W-:Y:S01]  /*4960*/  HMMA.16816.F32.BF16 R112, R4, R94, R112 ;  /* 0x0000005e0470723c */ /* 0x000fe20000041870 */
[----:B------:R-:W-:Y:S02]  /*4970*/  @P6 SHF.R.U32.HI R129, RZ, c[0x0][0x2cc], R3 ;  /* 0x0000b300ff816a19 */ /* 0x000fe40000011603 */
[----:B------:R-:W-:-:S03]  /*4980*/  ISETP.LE.AND P6, PT, R246, c[0x0][0x32c], PT ;  /* 0x0000cb00f6007a0c */ /* 0x000fc60003fc3270 */
[----:B------:R-:W-:Y:S02]  /*4990*/  IMAD.IADD R3, R244, 0x1, R129 ;  /* 0x00000001f4037824 */ /* 0x000fe400078e0281 */
[--C-:B-1----:R-:W-:Y:S01]  /*49a0*/  FFMA.FTZ R0, R47, c[0x0][0x2d0], -R2.reuse ;  /* 0x0000b4002f007a23 */ /* 0x102fe20000010802 */
[C---:B------:R-:W-:Y:S03]  /*49b0*/  HMMA.16816.F32.BF16 R124, R4.reuse, R138, R124 ;  /* 0x0000008a047c723c */ /* 0x040fe6000004187c */
[----:B------:R1:W2:Y:S05]  /*49c0*/  MUFU.EX2 R203, R0 ;  /* 0x0000000000cb7308 */ /* 0x0002aa0000000800 */
[C---:B------:R-:W-:Y:S08]  /*49d0*/  HMMA.16816.F32.BF16 R64, R4.reuse, R146, R64 ;  /* 0x000000920440723c */ /* 0x040ff00000041840 */
[----:B------:R-:W-:Y:S01]  /*49e0*/  HMMA.16816.F32.BF16 R8, R4, R174, R8 ;  /* 0x000000ae0408723c */ /* 0x000fe20000041808 */
[--C-:B-1----:R-:W-:Y:S01]  /*49f0*/  FFMA.FTZ R0, R48, c[0x0][0x2d0], -R2.reuse ;  /* 0x0000b40030007a23 */ /* 0x102fe20000010802 */
[----:B--2---:R-:W-:Y:S01]  /*4a00*/  F2FP.BF16.PACK_AB R97, R203, R204 ;  /* 0x000000cccb61723e */ /* 0x004fe200000010ff */
[----:B------:R-:W-:-:S02]  /*4a10*/  FFMA.FTZ R2, R49, c[0x0][0x2d0], -R2 ;  /* 0x0000b40031027a23 */ /* 0x000fc40000010802 */
[----:B------:R1:W-:Y:S08]  /*4a20*/  MUFU.EX2 R202, R0 ;  /* 0x0000000000ca7308 */ /* 0x0003f00000000800 */
[----:B------:R-:W2:Y:S01]  /*4a30*/  MUFU.EX2 R201, R2 ;  /* 0x0000000200c97308 */ /* 0x000ea20000000800 */
[----:B-1----:R-:W-:-:S07]  /*4a40*/  FFMA.FTZ R0, R50, c[0x0][0x2d0], -R13 ;  /* 0x0000b40032007a23 */ /* 0x002fce000001080d */
[----:B------:R1:W-:Y:S01]  /*4a50*/  MUFU.EX2 R200, R0 ;  /* 0x0000000000c87308 */ /* 0x0003e20000000800 */
[----:B--2---:R-:W-:-:S07]  /*4a60*/  F2FP.BF16.PACK_AB R99, R201, R202 ;  /* 0x000000cac963723e */ /* 0x004fce00000010ff */
[----:B------:R-:W-:Y:S01]  /*4a70*/  HMMA.16816.F32.BF16 R80, R96, R182, R36 ;  /* 0x000000b66050723c */ /* 0x000fe20000041824 */
[----:B-1----:R-:W-:-:S07]  /*4a80*/  FFMA.FTZ R0, R51, c[0x0][0x2d0], -R13 ;  /* 0x0000b40033007a23 */ /* 0x002fce000001080d */
[C---:B------:R-:W-:Y:S01]  /*4a90*/  HMMA.16816.F32.BF16 R140, R96.reuse, R104, R16 ;  /* 0x00000068608c723c */ /* 0x040fe20000041810 */
[----:B------:R1:W2:Y:S07]  /*4aa0*/  MUFU.EX2 R197, R0 ;  /* 0x0000000000c57308 */ /* 0x0002ae0000000800 */
[C---:B------:R-:W-:Y:S08]  /*4ab0*/  HMMA.16816.F32.BF16 R100, R96.reuse, R160, R32 ;  /* 0x000000a06064723c */ /* 0x040ff00000041820 */
[----:B------:R-:W-:Y:S01]  /*4ac0*/  HMMA.16816.F32.BF16 R116, R96, R168, R28 ;  /* 0x000000a86074723c */ /* 0x000fe2000004181c */
[----:B-1----:R-:W-:Y:S01]  /*4ad0*/  FFMA.FTZ R0, R68, c[0x0][0x2d0], -R13 ;  /* 0x0000b40044007a23 */ /* 0x002fe2000001080d */
[----:B--2---:R-:W-:-:S03]  /*4ae0*/  F2FP.BF16.PACK_AB R4, R197, R200 ;  /* 0x000000c8c504723e */ /* 0x004fc600000010ff */
[----:B------:R1:W-:Y:S03]  /*4af0*/  MUFU.EX2 R198, R0 ;  /* 0x0000000000c67308 */ /* 0x0003e60000000800 */
[C---:B------:R-:W-:Y:S08]  /*4b00*/  HMMA.16816.F32.BF16 R52, R96.reuse, R176, R24 ;  /* 0x000000b06034723c */ /* 0x040ff00000041818 */
        /* <DEDUP_REMOVED lines=12> */
[----:B------:R-:W-:Y:S01]  /*4bd0*/  HMMA.16816.F32.BF16 R96, R96, R186, R8 ;  /* 0x000000ba6060723c */ /* 0x000fe20000041808 */
[----:B------:R1:W2:Y:S02]  /*4be0*/  MUFU.EX2 R41, R0 ;  /* 0x0000000000297308 */ /* 0x0002a40000000800 */
[----:B-1----:R-:W-:Y:S01]  /*4bf0*/  FFMA.FTZ R0, R73, c[0x0][0x2d0], -R12 ;  /* 0x0000b40049007a23 */ /* 0x002fe2000001080c */
[----:B--2---:R-:W-:-:S05]  /*4c00*/  F2FP.BF16.PACK_AB R5, R41, R42 ;  /* 0x0000002a2905723e */ /* 0x004fca00000010ff */
[----:B------:R1:W-:Y:S02]  /*4c10*/  MUFU.EX2 R196, R0 ;  /* 0x0000000000c47308 */ /* 0x0003e40000000800 */
[----:B-1----:R-:W-:-:S06]  /*4c20*/  FFMA.FTZ R0, R74, c[0x0][0x2d0], -R12 ;  /* 0x0000b4004a007a23 */ /* 0x002fcc000001080c */
[----:B------:R1:W2:Y:S02]  /*4c30*/  MUFU.EX2 R40, R0 ;  /* 0x0000000000287308 */ /* 0x0002a40000000800 */
[----:B-1----:R-:W-:Y:S01]  /*4c40*/  FFMA.FTZ R0, R120, c[0x0][0x2d0], -R13 ;  /* 0x0000b40078007a23 */ /* 0x002fe2000001080d */
[----:B--2---:R-:W-:-:S05]  /*4c50*/  F2FP.BF16.PACK_AB R7, R40, R196 ;  /* 0x000000c42807723e */ /* 0x004fca00000010ff */
[----:B------:R1:W-:Y:S02]  /*4c60*/  MUFU.EX2 R50, R0 ;  /* 0x0000000000327308 */ /* 0x0003e40000000800 */
[C---:B------:R-:W-:Y:S08]  /*4c70*/  HMMA.16816.F32.BF16 R32, R4.reuse, R148, RZ ;  /* 0x000000940420723c */ /* 0x040ff000000418ff */
[----:B------:R-:W-:Y:S01]  /*4c80*/  HMMA.16816.F32.BF16 R24, R4, R108, RZ ;  /* 0x0000006c0418723c */ /* 0x000fe200000418ff */
[----:B-1----:R-:W-:-:S04]  /*4c90*/  FFMA.FTZ R0, R122, c[0x0][0x2d0], -R13 ;  /* 0x0000b4007a007a23 */ /* 0x002fc8000001080d */
[----:B------:R1:W2:Y:S03]  /*4ca0*/  MUFU.EX2 R49, R0 ;  /* 0x0000000000317308 */ /* 0x0002a60000000800 */
[C---:B------:R-:W-:Y:S08]  /*4cb0*/  HMMA.16816.F32.BF16 R8, R4.reuse, R156, RZ ;  /* 0x0000009c0408723c */ /* 0x040ff000000418ff */
[----:B------:R-:W-:Y:S01]  /*4cc0*/  HMMA.16816.F32.BF16 R16, R4, R60, RZ ;  /* 0x0000003c0410723c */ /* 0x000fe200000418ff */
[----:B-1----:R-:W-:-:S07]  /*4cd0*/  FFMA.FTZ R0, R131, c[0x0][0x2d0], -R13 ;  /* 0x0000b40083007a23 */ /* 0x002fce000001080d */
[C---:B------:R-:W-:Y:S01]  /*4ce0*/  HMMA.16816.F32.BF16 R20, R4.reuse, R76, RZ ;  /* 0x0000004c0414723c */ /* 0x040fe200000418ff */
[----:B------:R1:W-:Y:S07]  /*4cf0*/  MUFU.EX2 R48, R0 ;  /* 0x0000000000307308 */ /* 0x0003ee0000000800 */
[C---:B------:R-:W-:Y:S08]  /*4d00*/  HMMA.16816.F32.BF16 R148, R4.reuse, R150, RZ ;  /* 0x000000960494723c */ /* 0x040ff000000418ff */
[----:B------:R-:W-:Y:S01]  /*4d10*/  HMMA.16816.F32.BF16 R108, R4, R110, RZ ;  /* 0x0000006e046c723c */ /* 0x000fe200000418ff */
[----:B-1----:R-:W-:-:S04]  /*4d20*/  FFMA.FTZ R0, R135, c[0x0][0x2d0], -R13 ;  /* 0x0000b40087007a23 */ /* 0x002fc8000001080d */
[----:B------:R1:W3:Y:S03]  /*4d30*/  MUFU.EX2 R51, R0 ;  /* 0x0000000000337308 */ /* 0x0002e60000000800 */
        /* <DEDUP_REMOVED lines=8> */
[----:B------:R1:W4:Y:S02]  /*4dc0*/  MUFU.EX2 R15, R0 ;  /* 0x00000000000f7308 */ /* 0x0003240000000800 */
[----:B--2---:R-:W-:Y:S02]  /*4dd0*/  F2FP.BF16.PACK_AB R4, R49, R50 ;  /* 0x000000323104723e */ /* 0x004fe400000010ff */
[----:B---3--:R-:W-:Y:S01]  /*4de0*/  F2FP.BF16.PACK_AB R6, R51, R48 ;  /* 0x000000303306723e */ /* 0x008fe200000010ff */
[----:B-1----:R-:W-:Y:S01]  /*4df0*/  FFMA.FTZ R0, R123, c[0x0][0x2d0], -R12 ;  /* 0x0000b4007b007a23 */ /* 0x002fe2000001080c */
[----:B----4-:R-:W-:-:S03]  /*4e00*/  F2FP.BF16.PACK_AB R5, R15, R14 ;  /* 0x0000000e0f05723e */ /* 0x010fc600000010ff */
[----:B------:R1:W-:Y:S02]  /*4e10*/  MUFU.EX2 R36, R0 ;  /* 0x0000000000247308 */ /* 0x0003e40000000800 */
[----:B-1----:R-:W-:-:S06]  /*4e20*/  FFMA.FTZ R0, R130, c[0x0][0x2d0], -R12 ;  /* 0x0000b40082007a23 */ /* 0x002fcc000001080c */
[----:B------:R1:W2:Y:S02]  /*4e30*/  MUFU.EX2 R37, R0 ;  /* 0x0000000000257308 */ /* 0x0002a40000000800 */
[----:B-1----:R-:W-:Y:S01]  /*4e40*/  FFMA.FTZ R0, R194, c[0x0][0x2d0], -R13 ;  /* 0x0000b400c2007a23 */ /* 0x002fe2000001080d */
[----:B--2---:R-:W-:-:S05]  /*4e50*/  F2FP.BF16.PACK_AB R7, R37, R36 ;  /* 0x000000242507723e */ /* 0x004fca00000010ff */
[----:B------:R1:W-:Y:S02]  /*4e60*/  MUFU.EX2 R38, R0 ;  /* 0x0000000000267308 */ /* 0x0003e40000000800 */
        /* <DEDUP_REMOVED lines=8> */
[----:B--2---:R-:W-:Y:S01]  /*4ef0*/  F2FP.BF16.PACK_AB R92, R39, R38 ;  /* 0x00000026275c723e */ /* 0x004fe200000010ff */
[----:B------:R1:W-:Y:S06]  /*4f00*/  MUFU.EX2 R43, R0 ;  /* 0x00000000002b7308 */ /* 0x0003ec0000000800 */
        /* <DEDUP_REMOVED lines=12> */
[----:B-1----:R-:W-:-:S06]  /*4fd0*/  FFMA.FTZ R0, R189, c[0x0][0x2d0], -R12 ;  /* 0x0000b400bd007a23 */ /* 0x002fcc000001080c */
[----:B------:R-:W-:Y:S01]  /*4fe0*/  FADD.FTZ R5, R232, R230 ;  /* 0x000000e6e8057221 */ /* 0x000fe20000010000 */
[----:B------:R-:W1:Y:S01]  /*4ff0*/  MUFU.EX2 R8, R0 ;  /* 0x0000000000087308 */ /* 0x000e620000000800 */
[----:B------:R-:W-:Y:S02]  /*5000*/  FADD.FTZ R7, R206, R205 ;  /* 0x000000cdce077221 */ /* 0x000fe40000010000 */
[----:B------:R-:W-:Y:S02]  /*5010*/  FADD.FTZ R6, R200, R197 ;  /* 0x000000c5c8067221 */ /* 0x000fe40000010000 */
[----:B------:R-:W-:Y:S02]  /*5020*/  FADD.FTZ R4, R42, R41 ;  /* 0x000000292a047221 */ /* 0x000fe40000010000 */
[----:B------:R-:W-:Y:S02]  /*5030*/  FADD.FTZ R5, R239, R5 ;  /* 0x00000005ef057221 */ /* 0x000fe40000010000 */
[----:B------:R-:W-:-:S02]  /*5040*/  FADD.FTZ R7, R227, R7 ;  /* 0x00000007e3077221 */ /* 0x000fc40000010000 */
[----:B------:R-:W-:Y:S02]  /*5050*/  FADD.FTZ R6, R198, R6 ;  /* 0x00000006c6067221 */ /* 0x000fe40000010000 */
[----:B------:R-:W-:Y:S02]  /*5060*/  FADD.FTZ R4, R196, R4 ;  /* 0x00000004c4047221 */ /* 0x000fe40000010000 */
[----:B------:R-:W-:Y:S01]  /*5070*/  FADD.FTZ R5, R240, R5 ;  /* 0x00000005f0057221 */ /* 0x000fe20000010000 */
[----:B-1----:R-:W-:Y:S01]  /*5080*/  F2FP.BF16.PACK_AB R93, R8, R9 ;  /* 0x00000009085d723e */ /* 0x002fe200000010ff */
[----:B------:R-:W-:Y:S02]  /*5090*/  FADD.FTZ R7, R229, R7 ;  /* 0x00000007e5077221 */ /* 0x000fe40000010000 */
[----:B------:R-:W-:Y:S02]  /*50a0*/  FADD.FTZ R6, R199, R6 ;  /* 0x00000006c7067221 */ /* 0x000fe40000010000 */
[----:B------:R-:W-:-:S02]  /*50b0*/  FADD.FTZ R4, R40, R4 ;  /* 0x0000000428047221 */ /* 0x000fc40000010000 */
[----:B------:R-:W-:Y:S02]  /*50c0*/  FADD.FTZ R5, R235, R5 ;  /* 0x00000005eb057221 */ /* 0x000fe40000010000 */
[----:B------:R-:W-:Y:S02]  /*50d0*/  FADD.FTZ R11, R225, R7 ;  /* 0x00000007e10b7221 */ /* 0x000fe40000010000 */
[----:B------:R-:W-:Y:S02]  /*50e0*/  FFMA.FTZ R0, R191, c[0x0][0x2d0], -R12 ;  /* 0x0000b400bf007a23 */ /* 0x000fe4000001080c */
[----:B------:R-:W-:Y:S02]  /*50f0*/  FADD.FTZ R10, R50, R6 ;  /* 0x00000006320a7221 */ /* 0x000fe40000010000 */
[----:B------:R-:W-:Y:S01]  /*5100*/  FADD.FTZ R6, R14, R4 ;  /* 0x000000040e067221 */ /* 0x000fe20000010000 */
[----:B------:R1:W-:Y:S01]  /*5110*/  MUFU.EX2 R2, R0 ;  /* 0x0000000000027308 */ /* 0x0003e20000000800 */
[----:B------:R-:W-:-:S02]  /*5120*/  FADD.FTZ R7, R238, R5 ;  /* 0x00000005ee077221 */ /* 0x000fc40000010000 */
[----:B------:R-:W-:Y:S02]  /*5130*/  FADD.FTZ R5, R234, R11 ;  /* 0x0000000bea057221 */ /* 0x000fe40000010000 */
[----:B------:R-:W-:Y:S02]  /*5140*/  FADD.FTZ R4, R49, R10 ;  /* 0x0000000a31047221 */ /* 0x000fe40000010000 */
[----:B------:R-:W-:Y:S02]  /*5150*/  FADD.FTZ R6, R15, R6 ;  /* 0x000000060f067221 */ /* 0x000fe40000010000 */
[----:B------:R-:W-:Y:S02]  /*5160*/  FADD.FTZ R11, R242, R7 ;  /* 0x00000007f20b7221 */ /* 0x000fe40000010000 */
[----:B------:R-:W-:Y:S02]  /*5170*/  FADD.FTZ R10, R237, R5 ;  /* 0x00000005ed0a7221 */ /* 0x000fe40000010000 */
[----:B------:R-:W-:-:S02]  /*5180*/  FADD.FTZ R7, R48, R4 ;  /* 0x0000000430077221 */ /* 0x000fc40000010000 */
[----:B------:R-:W-:Y:S02]  /*5190*/  FADD.FTZ R4, R36, R6 ;  /* 0x0000000624047221 */ /* 0x000fe40000010000 */
[----:B-1----:R-:W-:Y:S02]  /*51a0*/  FFMA.FTZ R0, R190, c[0x0][0x2d0], -R12 ;  /* 0x0000b400be007a23 */ /* 0x002fe4000001080c */
[----:B------:R-:W-:Y:S02]  /*51b0*/  FADD.FTZ R5, R243, R11 ;  /* 0x0000000bf3057221 */ /* 0x000fe40000010000 */
[----:B------:R-:W-:Y:S02]  /*51c0*/  FADD.FTZ R6, R241, R10 ;  /* 0x0000000af1067221 */ /* 0x000fe40000010000 */
[----:B------:R-:W1:Y:S01]  /*51d0*/  MUFU.EX2 R0, R0 ;  /* 0x0000000000007308 */ /* 0x000e620000000800 */
[----:B------:R-:W-:Y:S02]  /*51e0*/  FADD.FTZ R7, R51, R7 ;  /* 0x0000000733077221 */ /* 0x000fe40000010000 */
[----:B------:R-:W-:-:S02]  /*51f0*/  FADD.FTZ R4, R37, R4 ;  /* 0x0000000425047221 */ /* 0x000fc40000010000 */
[----:B------:R-:W-:Y:S02]  /*5200*/  FADD.FTZ R5, R236, R5 ;  /* 0x00000005ec057221 */ /* 0x000fe40000010000 */
[----:B------:R-:W-:Y:S02]  /*5210*/  FADD.FTZ R6, R204, R6 ;  /* 0x00000006cc067221 */ /* 0x000fe40000010000 */
[----:B------:R-:W-:Y:S02]  /*5220*/  FADD.FTZ R7, R38, R7 ;  /* 0x0000000726077221 */ /* 0x000fe40000010000 */
[----:B------:R-:W-:Y:S02]  /*5230*/  FADD.FTZ R9, R9, R4 ;  /* 0x0000000409097221 */ /* 0x000fe40000010000 */
[----:B------:R-:W-:Y:S02]  /*5240*/  FADD.FTZ R4, R233, R5 ;  /* 0x00000005e9047221 */ /* 0x000fe40000010000 */
[----:B------:R-:W-:Y:S01]  /*5250*/  FADD.FTZ R5, R203, R6 ;  /* 0x00000006cb057221 */ /* 0x000fe20000010000 */
[----:B-1----:R-:W-:Y:S01]  /*5260*/  F2FP.BF16.PACK_AB R95, R0, R2 ;  /* 0x00000002005f723e */ /* 0x002fe200000010ff */
        /* <DEDUP_REMOVED lines=9> */
[----:B------:R-:W-:Y:S01]  /*5300*/  HMMA.16816.F32.BF16 R148, R92, R106, R148 ;  /* 0x0000006a5c94723c */ /* 0x000fe20000041894 */
[----:B------:R-:W-:Y:S01]  /*5310*/  FADD.FTZ R2, R13, R6 ;  /* 0x000000060d027221 */ /* 0x000fe20000010000 */
[----:B------:R-:W-:Y:S01]  /*5320*/  STL [R1+0x8], R7 ;  /* 0x0000080701007387 */ /* 0x000fe20000100800 */
[----:B------:R-:W-:-:S03]  /*5330*/  FADD.FTZ R0, R0, R8 ;  /* 0x0000000800007221 */ /* 0x000fc60000010000 */
[----:B------:R-:W-:Y:S02]  /*5340*/  STL [R1], R4 ;  /* 0x0000000401007387 */ /* 0x000fe40000100800 */
[C---:B------:R-:W-:Y:S02]  /*5350*/  HMMA.16816.F32.BF16 R104, R92.reuse, R160, R24 ;  /* 0x000000a05c68723c */ /* 0x040fe40000041818 */
[----:B------:R1:W-:Y:S04]  /*5360*/  STL [R1+0x4], R2 ;  /* 0x0000040201007387 */ /* 0x0003e80000100800 */
[----:B------:R2:W-:Y:S02]  /*5370*/  STL [R1+0xc], R0 ;  /* 0x00000c0001007387 */ /* 0x0005e40000100800 */
[C---:B------:R-:W-:Y:S08]  /*5380*/  HMMA.16816.F32.BF16 R108, R92.reuse, R162, R108 ;  /* 0x000000a25c6c723c */ /* 0x040ff0000004186c */
[C---:B------:R-:W-:Y:S08]  /*5390*/  HMMA.16816.F32.BF16 R120, R92.reuse, R168, R120 ;  /* 0x000000a85c78723c */ /* 0x040ff00000041878 */
[----:B------:R-:W-:Y:S01]  /*53a0*/  HMMA.16816.F32.BF16 R156, R92, R170, R156 ;  /* 0x000000aa5c9c723c */ /* 0x000fe2000004189c */
[----:B-1----:R-:W-:-:S07]  /*53b0*/  IADD3 R2, R3, c[0x0][0x328], RZ ;  /* 0x0000ca0003027a10 */ /* 0x002fce0007ffe0ff */
[C---:B------:R-:W-:Y:S08]  /*53c0*/  HMMA.16816.F32.BF16 R56, R92.reuse, R176, R16 ;  /* 0x000000b05c38723c */ /* 0x040ff00000041810 */
[C---:B------:R-:W-:Y:S08]  /*53d0*/  HMMA.16816.F32.BF16 R60, R92.reuse, R178, R60 ;  /* 0x000000b25c3c723c */ /* 0x040ff0000004183c */
[C---:B------:R-:W-:Y:S08]  /*53e0*/  HMMA.16816.F32.BF16 R72, R92.reuse, R180, R20 ;  /* 0x000000b45c48723c */ /* 0x040ff00000041814 */
[C---:B------:R-:W-:Y:S08]  /*53f0*/  HMMA.16816.F32.BF16 R76, R92.reuse, R182, R76 ;  /* 0x000000b65c4c723c */ /* 0x040ff0000004184c */
[C---:B------:R-:W-:Y:S08]  /*5400*/  HMMA.16816.F32.BF16 R88, R92.reuse, R184, R28 ;  /* 0x000000b85c58723c */ /* 0x040ff0000004181c */
[----:B------:R-:W-:Y:S01]  /*5410*/  HMMA.16816.F32.BF16 R92, R92, R186, R44 ;  /* 0x000000ba5c5c723c */ /* 0x000fe2000004182c */
[----:B------:R-:W-:Y:S07]  /*5420*/  @!P6 BRA `(.L_x_188) ;  /* 0x000001100000e947 */ /* 0x000fee0003800000 */
[C---:B--2---:R-:W-:Y:S02]  /*5430*/  ISETP.GT.AND P0, PT, R3.reuse, RZ, PT ;  /* 0x000000ff0300720c */ /* 0x044fe40003f04270 */
[----:B------:R-:W-:-:S11]  /*5440*/  IADD3 R0, R3, -0x1, RZ ;  /* 0xffffffff03007810 */ /* 0x000fd60007ffe0ff */
[----:B------:R-:W-:Y:S05]  /*5450*/  @P0 BRA `(.L_x_189) ;  /* 0x0000007000000947 */ /* 0x000fea0003800000 */
[----:B------:R-:W-:Y:S02]  /*5460*/  IMAD.MOV.U32 R4, RZ, RZ, 0x1 ;  /* 0x00000001ff047424 */ /* 0x000fe400078e00ff */
[----:B------:R-:W-:-:S03]  /*5470*/  IMAD.MOV R0, RZ, RZ, -R3 ;  /* 0x000000ffff007224 */ /* 0x000fc600078e0a03 */
[----:B------:R-:W-:-:S13]  /*5480*/  ISETP.NE.AND P0, PT, R4, c[0x0][0x32c], PT ;  /* 0x0000cb0004007a0c */ /* 0x000fda0003f05270 */
[----:B------:R-:W-:-:S05]  /*5490*/  @P0 IMAD.HI.U32 R3, R0, c[0x0][0x330], RZ ;  /* 0x0000cc0000030a27 */ /* 0x000fca00078e00ff */
[----:B------:R-:W-:-:S04]  /*54a0*/  @P0 SHF.R.U32.HI R0, RZ, c[0x0][0x334], R3 ;  /* 0x0000cd00ff000a19 */ /* 0x000fc80000011603 */
[----:B------:R-:W-:Y:S01]  /*54b0*/  LOP3.LUT R0, RZ, R0, RZ, 0x33, !PT ;  /* 0x00000000ff007212 */ /* 0x000fe200078e33ff */
[----:B------:R-:W-:Y:S05]  /*54c0*/  BRA `(.L_x_190) ;  /* 0x0000004000007947 */ /* 0x000fea0003800000 */
.L_x_189:
[----:B------:R-:W-:-:S04]  /*54d0*/  MOV R3, 0x1 ;  /* 0x0000000100037802 */ /* 0x000fc80000000f00 */
[----:B------:R-:W-:-:S13]  /*54e0*/  ISETP.NE.AND P0, PT, R3, c[0x0][0x32c], PT ;  /* 0x0000cb0003007a0c */ /* 0x000fda0003f05270 */
[----:B------:R-:W-:-:S05]  /*54f0*/  @P0 IMAD.HI.U32 R3, R0, c[0x0][0x330], RZ ;  /* 0x0000cc0000030a27 */ /* 0x000fca00078e00ff */
[----:B------:R-:W-:Y:S02]  /*5500*/  @P0 SHF.R.U32.HI R0, RZ, c[0x0][0x334], R3 ;  /* 0x0000cd00ff000a19 */ /* 0x000fe40000011603 */
.L_x_190:
[----:B------:R-:W-:-:S05]  /*5510*/  MOV R3, c[0x0][0x32c] ;  /* 0x0000cb0000037a02 */ /* 0x000fca0000000f00 */
[----:B------:R-:W-:-:S05]  /*5520*/  IMAD R0, R0, R3, c[0x0][0x32c] ;  /* 0x0000cb0000007624 */ /* 0x000fca00078e0203 */
[----:B------:R-:W-:-:S05]  /*5530*/  IMNMX R2, R2, R0, PT ;  /* 0x0000000002027217 */ /* 0x000fca0003800200 */
.L_x_188:
[----:B--2---:R-:W-:-:S05]  /*5540*/  IMAD.HI R2, R2, 0x2aaaaaab, RZ ;  /* 0x2aaaaaab02027827 */ /* 0x004fca00078e02ff */
[----:B------:R-:W-:-:S04]  /*5550*/  SHF.R.U32.HI R0, RZ, 0x1f, R2 ;  /* 0x0000001fff007819 */ /* 0x000fc80000011602 */
[----:B------:R-:W-:-:S04]  /*5560*/  LEA.HI.SX32 R2, R2, R0, 0x1d ;  /* 0x0000000002027211 */ /* 0x000fc800078feaff */
[----:B------:R-:W-:-:S04]  /*5570*/  IMNMX R3, R245, R2, !PT ;  /* 0x00000002f5037217 */ /* 0x000fc80007800200 */
[----:B------:R-:W-:Y:S01]  /*5580*/  ISETP.GE.AND P0, PT, R207, R3, PT ;  /* 0x00000003cf00720c */ /* 0x000fe20003f06270 */
[----:B------:R1:W-:-:S12]  /*5590*/  STL [R1+0x1c], R3 ;  /* 0x00001c0301007387 */ /* 0x0003d80000100800 */
[----:B------:R-:W-:Y:S05]  /*55a0*/  @!P0 BRA `(.L_x_191) ;  /* 0x000040f000008947 */ /* 0x000fea0003800000 */
[----:B------:R-:W2:Y:S04]  /*55b0*/  LDL R8, [R1+0x28] ;  /* 0x0000280001087983 */ /* 0x000ea80000100800 */
[----:B------:R-:W3:Y:S01]  /*55c0*/  LDL R5, [R1+0x24] ;  /* 0x0000240001057983 */ /* 0x000ee20000100800 */
[----:B-1----:R-:W-:Y:S01]  /*55d0*/  SHF.R.S32.HI R3, RZ, 0x1f, R226 ;  /* 0x0000001fff037819 */ /* 0x002fe200000114e2 */
[----:B------:R-:W-:Y:S01]  /*55e0*/  IMAD.MOV.U32 R131, RZ, RZ, R133 ;  /* 0x000000ffff837224 */ /* 0x000fe200078e0085 */
[C---:B------:R-:W-:Y:S01]  /*55f0*/  IADD3 R6, R226.reuse, 0x20, RZ ;  /* 0x00000020e2067810 */ /* 0x040fe20007ffe0ff */
[----:B------:R-:W-:Y:S01]  /*5600*/  IMAD.MOV.U32 R129, RZ, RZ, R134 ;  /* 0x000000ffff817224 */ /* 0x000fe200078e0086 */
[C---:B------:R-:W-:Y:S01]  /*5610*/  SHF.L.U64.HI R227, R226.reuse, 0x1, R3 ;  /* 0x00000001e2e37819 */ /* 0x040fe20000010203 */
[----:B------:R-:W-:Y:S01]  /*5620*/  IMAD.MOV.U32 R136, RZ, RZ, R128 ;  /* 0x000000ffff887224 */ /* 0x000fe200078e0080 */
[C---:B------:R-:W-:Y:S01]  /*5630*/  IADD3 R3, R226.reuse, 0x40, RZ ;  /* 0x00000040e2037810 */ /* 0x040fe20007ffe0ff */
[----:B------:R-:W-:Y:S01]  /*5640*/  IMAD.MOV.U32 R135, RZ, RZ, R132 ;  /* 0x000000ffff877224 */ /* 0x000fe200078e0084 */
[C---:B------:R-:W-:Y:S01]  /*5650*/  IADD3 R4, R226.reuse, 0x40, RZ ;  /* 0x00000040e2047810 */ /* 0x040fe20007ffe0ff */
[----:B------:R-:W-:Y:S01]  /*5660*/  IMAD.MOV.U32 R225, RZ, RZ, R207 ;  /* 0x000000ffffe17224 */ /* 0x000fe200078e00cf */
[----:B------:R-:W-:Y:S01]  /*5670*/  SHF.R.S32.HI R3, RZ, 0x1f, R3 ;  /* 0x0000001fff037819 */ /* 0x000fe20000011403 */
[C---:B------:R-:W-:Y:S01]  /*5680*/  IMAD.SHL.U32 R0, R226.reuse, 0x2, RZ ;  /* 0x00000002e2007824 */ /* 0x040fe200078e00ff */
[----:B------:R-:W-:-:S02]  /*5690*/  IADD3 R7, R226, 0x20, RZ ;  /* 0x00000020e2077810 */ /* 0x000fc40007ffe0ff */
[----:B------:R-:W-:Y:S02]  /*56a0*/  SHF.R.S32.HI R6, RZ, 0x1f, R6 ;  /* 0x0000001fff067819 */ /* 0x000fe40000011406 */
[----:B------:R-:W-:Y:S02]  /*56b0*/  LEA.HI R3, R3, R4, RZ, 0x3 ;  /* 0x0000000403037211 */ /* 0x000fe400078f18ff */
[----:B------:R-:W-:Y:S02]  /*56c0*/  LEA.HI R6, R6, R7, RZ, 0x3 ;  /* 0x0000000706067211 */ /* 0x000fe400078f18ff */
[----:B------:R-:W-:Y:S02]  /*56d0*/  LOP3.LUT R3, R3, 0xfffffff8, RZ, 0xc0, !PT ;  /* 0xfffffff803037812 */ /* 0x000fe400078ec0ff */
[----:B------:R-:W-:-:S03]  /*56e0*/  LOP3.LUT R6, R6, 0xfffffff8, RZ, 0xc0, !PT ;  /* 0xfffffff806067812 */ /* 0x000fc600078ec0ff */
[C---:B------:R-:W-:Y:S02]  /*56f0*/  IMAD.SHL.U32 R231, R3.reuse, 0x2, RZ ;  /* 0x0000000203e77824 */ /* 0x040fe400078e00ff */
[C---:B------:R-:W-:Y:S01]  /*5700*/  IMAD.SHL.U32 R229, R6.reuse, 0x2, RZ ;  /* 0x0000000206e57824 */ /* 0x040fe200078e00ff */
[----:B--2---:R-:W-:Y:S02]  /*5710*/  SHF.L.U64.HI R228, R6, 0x1, R8 ;  /* 0x0000000106e47819 */ /* 0x004fe40000010208 */
[----:B---3--:R-:W-:Y:S02]  /*5720*/  SHF.L.U64.HI R230, R3, 0x1, R5 ;  /* 0x0000000103e67819 */ /* 0x008fe40000010205 */
.L_x_212:
[----:B------:R-:W2:Y:S01]  /*5730*/  LDL R0, [R1+0x10] ;  /* 0x0000100001007983 */ /* 0x000ea20000100800 */
[----:B------:R-:W-:Y:S04]  /*5740*/  DEPBAR.LE SB0, 0x0 ;  /* 0x000080000000791a */ /* 0x000fe80000000000 */
[----:B------:R-:W-:Y:S06]  /*5750*/  BAR.SYNC.DEFER_BLOCKING 0x0 ;  /* 0x0000000000007b1d */ /* 0x000fec0000010000 */
        /* <DEDUP_REMOVED lines=8> */
[----:B------:R1:W1:Y:S04]  /*57e0*/  LDSM.16.M88.4 R176, [R221] ;  /* 0x00000000ddb0783b */ /* 0x0002680000000200 */
[----:B------:R1:W1:Y:S01]  /*57f0*/  LDSM.16.M88.4 R180, [R220] ;  /* 0x00000000dcb4783b */ /* 0x0002620000000200 */
[----:B--2---:R-:W-:Y:S11]  /*5800*/  ISETP.GT.AND P0, PT, R0, R225, PT ;  /* 0x000000e10000720c */ /* 0x004ff60003f04270 */
[----:B------:R-:W-:Y:S02]  /*5810*/  @!UPT UIADD3 URZ, URZ, URZ, URZ ;  /* 0x0000003f3f3ff290 */ /* 0x000fe4000fffe03f */
[----:B------:R-:W-:-:S05]  /*5820*/  @P0 BRA `(.L_x_192) ;  /* 0x0000039000000947 */ /* 0x000fca0003800000 */
[----:B-1-34-:R-:W-:Y:S01]  /*5830*/  SHF.R.S32.HI R0, RZ, 0x1f, R224 ;  /* 0x0000001fff007819 */ /* 0x01afe200000114e0 */
[----:B------:R-:W-:Y:S01]  /*5840*/  IMAD.WIDE.U32 R2, R224, c[0x0][0x208], RZ ;  /* 0x00008200e0027a25 */ /* 0x000fe200078e00ff */
[----:B------:R-:W-:Y:S01]  /*5850*/  SHF.R.S32.HI R4, RZ, 0x1f, R222 ;  /* 0x0000001fff047819 */ /* 0x000fe200000114de */
[----:B------:R-:W1:Y:S01]  /*5860*/  S2R R11, SR_TID.X ;  /* 0x00000000000b7919 */ /* 0x000e620000002100 */
[----:B------:R-:W-:Y:S01]  /*5870*/  ISETP.GE.AND P1, PT, R226, c[0x0][0x1d4], PT ;  /* 0x00007500e2007a0c */ /* 0x000fe20003f26270 */
[----:B------:R-:W-:Y:S01]  /*5880*/  IMAD R0, R0, c[0x0][0x208], RZ ;  /* 0x0000820000007a24 */ /* 0x000fe200078e02ff */
[----:B------:R-:W-:Y:S01]  /*5890*/  IADD3 R13, R226, 0x20, RZ ;  /* 0x00000020e20d7810 */ /* 0x000fe20007ffe0ff */
[----:B------:R-:W-:Y:S01]  /*58a0*/  IMAD R4, R4, c[0x0][0x218], RZ ;  /* 0x0000860004047a24 */ /* 0x000fe200078e02ff */
[----:B------:R-:W-:Y:S01]  /*58b0*/  IADD3 R12, R226, 0x40, RZ ;  /* 0x00000040e20c7810 */ /* 0x000fe20007ffe0ff */
[----:B------:R-:W-:Y:S01]  /*58c0*/  IMAD R0, R224, c[0x0][0x20c], R0 ;  /* 0x00008300e0007a24 */ /* 0x000fe200078e0200 */
[----:B------:R-:W-:Y:S01]  /*58d0*/  ISETP.GE.AND P3, PT, R13, c[0x0][0x1d4], PT ;  /* 0x000075000d007a0c */ /* 0x000fe20003f66270 */
[----:B------:R-:W-:Y:S01]  /*58e0*/  IMAD R4, R222, c[0x0][0x21c], R4 ;  /* 0x00008700de047a24 */ /* 0x000fe200078e0204 */
[----:B------:R-:W-:Y:S01]  /*58f0*/  ISETP.GE.AND P2, PT, R12, c[0x0][0x1d4], PT ;  /* 0x000075000c007a0c */ /* 0x000fe20003f46270 */
[----:B------:R-:W-:Y:S01]  /*5900*/  IMAD.IADD R3, R3, 0x1, R0 ;  /* 0x0000000103037824 */ /* 0x000fe200078e0200 */
[----:B------:R-:W-:Y:S01]  /*5910*/  BSSY B0, `(.L_x_192) ;  /* 0x000002a000007945 */ /* 0x000fe20003800000 */
[----:B------:R-:W-:Y:S02]  /*5920*/  IMAD.SHL.U32 R5, R226, 0x2, RZ ;  /* 0x00000002e2057824 */ /* 0x000fe400078e00ff */
[----:B------:R-:W-:Y:S05]  /*5930*/  IMAD.WIDE.U32 R2, R222, c[0x0][0x218], R2 ;  /* 0x00008600de027a25 */ /* 0x000fea00078e0002 */
[----:B------:R-:W-:Y:S04]  /*5940*/  IADD3 R0, P0, R2, UR18, RZ ;  /* 0x0000001202007c10 */ /* 0x000fe8000ff1e0ff */
[----:B------:R-:W-:Y:S02]  /*5950*/  IADD3.X R3, R3, UR5, R4, P0, !PT ;  /* 0x0000000503037c10 */ /* 0x000fe400087fe404 */
[C---:B------:R-:W-:Y:S04]  /*5960*/  LEA R10, P0, R0.reuse, c[0x0][0x1f8], 0x1 ;  /* 0x00007e00000a7a11 */ /* 0x040fe800078008ff */
[----:B------:R-:W-:Y:S02]  /*5970*/  LEA.HI.X R3, R0, c[0x0][0x1fc], R3, 0x1, P0 ;  /* 0x00007f0000037a11 */ /* 0x000fe400000f0c03 */
[----:B------:R-:W2:Y:S04]  /*5980*/  SHFL.IDX PT, R0, R10, RZ, 0x1c1f ;  /* 0x001c1fff0a007589 */ /* 0x000ea800000e0000 */
[----:B------:R-:W3:Y:S01]  /*5990*/  SHFL.IDX PT, R2, R3, RZ, 0x1c1f ;  /* 0x001c1fff03027589 */ /* 0x000ee200000e0000 */
[----:B--2---:R-:W-:Y:S05]  /*59a0*/  IADD3 R8, P0, R0, R5, RZ ;  /* 0x0000000500087210 */ /* 0x004fea0007f1e0ff */
[----:B---3--:R-:W-:Y:S01]  /*59b0*/  IMAD.X R9, R2, 0x1, R227, P0 ;  /* 0x0000000102097824 */ /* 0x008fe200000e06e3 */
[----:B------:R-:W-:Y:S04]  /*59c0*/  IADD3 R6, P0, R0, R229, RZ ;  /* 0x000000e500067210 */ /* 0x000fe80007f1e0ff */
[----:B------:R-:W-:Y:S01]  /*59d0*/  @!PT LDS RZ, [RZ] ;  /* 0x00000000fffff984 */ /* 0x000fe20000000800 */
[----:B------:R2:W-:Y:S01]  /*59e0*/  LDGSTS.E.BYPASS.LTC128B.128 [R223+0x1880], [R8.64], !P1 ;  /* 0x0188000008df7fae */ /* 0x0005e2000c901d48 */
[----:B------:R-:W-:Y:S01]  /*59f0*/  IMAD.X R7, R2, 0x1, R228, P0 ;  /* 0x0000000102077824 */ /* 0x000fe200000e06e4 */
[----:B------:R-:W-:Y:S02]  /*5a00*/  IADD3 R4, P0, R0, R231, RZ ;  /* 0x000000e700047210 */ /* 0x000fe40007f1e0ff */
[----:B-1----:R-:W-:Y:S02]  /*5a10*/  ISETP.GT.AND P1, PT, R11, 0x3f, PT ;  /* 0x0000003f0b00780c */ /* 0x002fe40003f24270 */
[----:B------:R2:W-:Y:S01]  /*5a20*/  LDGSTS.E.BYPASS.LTC128B.128 [R223+0x2480], [R6.64], !P3 ;  /* 0x0248000006df7fae */ /* 0x0005e2000d901d48 */
[----:B------:R-:W-:Y:S05]  /*5a30*/  IMAD.X R5, R2, 0x1, R230, P0 ;  /* 0x0000000102057824 */ /* 0x000fea00000e06e6 */
[----:B------:R2:W-:Y:S05]  /*5a40*/  LDGSTS.E.BYPASS.LTC128B.128 [R223+0x3080], [R4.64], !P2 ;  /* 0x0308000004df7fae */ /* 0x0005ea000d101d48 */
[----:B------:R-:W-:-:S05]  /*5a50*/  @P1 BRA `(.L_x_193) ;  /* 0x0000015000001947 */ /* 0x000fca0003800000 */
[----:B------:R-:W-:-:S05]  /*5a60*/  BRA.DIV ~URZ, `(.L_x_194) ;  /* 0x0000d6d27f007947 */ /* 0x000fca000b800000 */
[----:B--2---:R1:W2:Y:S04]  /*5a70*/  SHFL.IDX PT, R4, R3, 0x1, 0x1c1f ;  /* 0x003c1f0003047f89 */ /* 0x0042a800000e0000 */
[----:B------:R1:W3:Y:S02]  /*5a80*/  SHFL.IDX PT, R0, R10, 0x1, 0x1c1f ;  /* 0x003c1f000a007f89 */ /* 0x0002e400000e0000 */
.L_x_260:
[C---:B-1----:R-:W-:Y:S01]  /*5a90*/  IADD3 R10, R226.reuse, 0x20, RZ ;  /* 0x00000020e20a7810 */ /* 0x042fe20007ffe0ff */
[C---:B------:R-:W-:Y:S01]  /*5aa0*/  IMAD.SHL.U32 R2, R226.reuse, 0x2, RZ ;  /* 0x00000002e2027824 */ /* 0x040fe200078e00ff */
[----:B------:R-:W-:Y:S02]  /*5ab0*/  ISETP.GE.AND P3, PT, R226, c[0x0][0x1d4], PT ;  /* 0x00007500e2007a0c */ /* 0x000fe40003f66270 */
[----:B------:R-:W-:Y:S02]  /*5ac0*/  ISETP.GE.AND P2, PT, R10, c[0x0][0x1d4], PT ;  /* 0x000075000a007a0c */ /* 0x000fe40003f46270 */
[----:B---3--:R-:W-:Y:S02]  /*5ad0*/  IADD3 R8, P0, R0, R2, RZ ;  /* 0x0000000200087210 */ /* 0x008fe40007f1e0ff */
[----:B------:R-:W-:Y:S03]  /*5ae0*/  IADD3 R5, R226, 0x40, RZ ;  /* 0x00000040e2057810 */ /* 0x000fe60007ffe0ff */
[----:B--2---:R-:W-:Y:S01]  /*5af0*/  IMAD.X R9, R4, 0x1, R227, P0 ;  /* 0x0000000104097824 */ /* 0x004fe200000e06e3 */
[----:B------:R-:W-:Y:S02]  /*5b00*/  IADD3 R6, P0, R0, R229, RZ ;  /* 0x000000e500067210 */ /* 0x000fe40007f1e0ff */
[----:B------:R-:W-:Y:S02]  /*5b10*/  ISETP.GE.AND P1, PT, R5, c[0x0][0x1d4], PT ;  /* 0x0000750005007a0c */ /* 0x000fe40003f26270 */
[----:B------:R-:W-:Y:S01]  /*5b20*/  @!PT LDS RZ, [RZ] ;  /* 0x00000000fffff984 */ /* 0x000fe20000000800 */
[----:B------:R-:W-:Y:S01]  /*5b30*/  @!PT LDS RZ, [RZ] ;  /* 0x00000000fffff984 */ /* 0x000fe20000000800 */
[----:B------:R-:W-:Y:S01]  /*5b40*/  @!PT LDS RZ, [RZ] ;  /* 0x00000000fffff984 */ /* 0x000fe20000000800 */
[----:B------:R1:W-:Y:S01]  /*5b50*/  LDGSTS.E.BYPASS.LTC128B.128 [R223+0x2080], [R8.64], !P3 ;  /* 0x0208000008df7fae */ /* 0x0003e2000d901d48 */
[----:B------:R-:W-:Y:S01]  /*5b60*/  IMAD.X R7, R4, 0x1, R228, P0 ;  /* 0x0000000104077824 */ /* 0x000fe200000e06e4 */
[----:B------:R-:W-:Y:S04]  /*5b70*/  IADD3 R2, P0, R0, R231, RZ ;  /* 0x000000e700027210 */ /* 0x000fe80007f1e0ff */
[----:B------:R1:W-:Y:S01]  /*5b80*/  LDGSTS.E.BYPASS.LTC128B.128 [R223+0x2c80], [R6.64], !P2 ;  /* 0x02c8000006df7fae */ /* 0x0003e2000d101d48 */
[----:B------:R-:W-:Y:S05]  /*5b90*/  IMAD.X R3, R4, 0x1, R230, P0 ;  /* 0x0000000104037824 */ /* 0x000fea00000e06e6 */
[----:B------:R1:W-:Y:S03]  /*5ba0*/  LDGSTS.E.BYPASS.LTC128B.128 [R223+0x3880], [R2.64], !P1 ;  /* 0x0388000002df7fae */ /* 0x0003e6000c901d48 */
.L_x_193:
[----:B------:R-:W-:Y:S05]  /*5bb0*/  BSYNC B0 ;  /* 0x0000000000007941 */ /* 0x000fea0003800000 */
.L_x_192:
[----:B-1-34-:R-:W0:Y:S01]  /*5bc0*/  LDGDEPBAR ;  /* 0x00000000000079af */ /* 0x01ae220000000000 */
[----:B------:R-:W-:Y:S01]  /*5bd0*/  WARPSYNC 0xffffffff ;  /* 0xffffffff00007948 */ /* 0x000fe20003800000 */
[-C--:B--2---:R-:W-:Y:S06]  /*5be0*/  HMMA.16816.F32.BF16 R4, R48, R16.reuse, RZ ;  /* 0x000000103004723c */ /* 0x084fec00000418ff */
[----:B------:R-:W2:Y:S02]  /*5bf0*/  LDL R0, [R1+0x10] ;  /* 0x0000100001007983 */ /* 0x000ea40000100800 */
[C---:B------:R-:W-:Y:S02]  /*5c00*/  HMMA.16816.F32.BF16 R8, R44.reuse, R16, RZ ;  /* 0x000000102c08723c */ /* 0x040fe400000418ff */
[----:B------:R-:W-:Y:S06]  /*5c10*/  LDSM.16.M88.4 R184, [R211+0x8080] ;  /* 0x00808000d3b8783b */ /* 0x000fec0000000200 */
[-C--:B------:R-:W-:Y:S02]  /*5c20*/  HMMA.16816.F32.BF16 R12, R44, R18.reuse, RZ ;  /* 0x000000122c0c723c */ /* 0x080fe400000418ff */
[----:B------:R-:W1:Y:S06]  /*5c30*/  LDSM.16.M88.4 R188, [R208+0x4880] ;  /* 0x00488000d0bc783b */ /* 0x000e6c0000000200 */
[C---:B------:R-:W-:Y:S02]  /*5c40*/  HMMA.16816.F32.BF16 R16, R48.reuse, R18, RZ ;  /* 0x000000123010723c */ /* 0x040fe400000418ff */
[----:B------:R-:W3:Y:S06]  /*5c50*/  LDSM.16.M88.4 R192, [R211+0x9080] ;  /* 0x00908000d3c0783b */ /* 0x000eec0000000200 */
[-C--:B------:R-:W-:Y:S02]  /*5c60*/  HMMA.16816.F32.BF16 R20, R48, R32.reuse, RZ ;  /* 0x000000203014723c */ /* 0x080fe400000418ff */
[----:B------:R-:W-:Y:S06]  /*5c70*/  LDSM.16.M88.4 R196, [R208+0x5080] ;  /* 0x00508000d0c4783b */ /* 0x000fec0000000200 */
[C---:B------:R-:W-:Y:S02]  /*5c80*/  HMMA.16816.F32.BF16 R24, R44.reuse, R32, RZ ;  /* 0x000000202c18723c */ /* 0x040fe400000418ff */
[----:B------:R-:W-:Y:S06]  /*5c90*/  LDSM.16.M88.4 R200, [R219] ;  /* 0x00000000dbc8783b */ /* 0x000fec0000000200 */
[-C--:B------:R-:W-:Y:S02]  /*5ca0*/  HMMA.16816.F32.BF16 R28, R44, R34.reuse, RZ ;  /* 0x000000222c1c723c */ /* 0x080fe400000418ff */
[----:B------:R-:W-:Y:S06]  /*5cb0*/  LDSM.16.M88.4 R204, [R212+0x9080] ;  /* 0x00908000d4cc783b */ /* 0x000fec0000000200 */
[C---:B------:R-:W-:Y:S08]  /*5cc0*/  HMMA.16816.F32.BF16 R32, R48.reuse, R34, RZ ;  /* 0x000000223020723c */ /* 0x040ff000000418ff */
[-C--:B------:R-:W-:Y:S08]  /*5cd0*/  HMMA.16816.F32.BF16 R36, R48, R160.reuse, RZ ;  /* 0x000000a03024723c */ /* 0x080ff000000418ff */
[C---:B------:R-:W-:Y:S08]  /*5ce0*/  HMMA.16816.F32.BF16 R40, R44.reuse, R160, RZ ;  /* 0x000000a02c28723c */ /* 0x040ff000000418ff */
[-C--:B------:R-:W-:Y:S08]  /*5cf0*/  HMMA.16816.F32.BF16 R44, R44, R162.reuse, RZ ;  /* 0x000000a22c2c723c */ /* 0x080ff000000418ff */
[----:B------:R-:W-:Y:S01]  /*5d00*/  HMMA.16816.F32.BF16 R48, R48, R162, RZ ;  /* 0x000000a23030723c */ /* 0x000fe200000418ff */
[----:B------:R-:W4:Y:S07]  /*5d10*/  LDSM.16.M88.4 R160, [R208+0x4c80] ;  /* 0x004c8000d0a0783b */ /* 0x000f2e0000000200 */
[-C--:B------:R-:W-:Y:S08]  /*5d20*/  HMMA.16816.F32.BF16 R4, R164, R168.reuse, R4 ;  /* 0x000000a8a404723c */ /* 0x080ff00000041804 */
[C---:B------:R-:W-:Y:S08]  /*5d30*/  HMMA.16816.F32.BF16 R8, R172.reuse, R168, R8 ;  /* 0x000000a8ac08723c */ /* 0x040ff00000041808 */
[-C--:B------:R-:W-:Y:S08]  /*5d40*/  HMMA.16816.F32.BF16 R12, R172, R170.reuse, R12 ;  /* 0x000000aaac0c723c */ /* 0x080ff0000004180c */
[C---:B------:R-:W-:Y:S01]  /*5d50*/  HMMA.16816.F32.BF16 R16, R164.reuse, R170, R16 ;  /* 0x000000aaa410723c */ /* 0x040fe20000041810 */
[----:B------:R-:W5:Y:S07]  /*5d60*/  LDSM.16.M88.4 R168, [R212+0x8080] ;  /* 0x00808000d4a8783b */ /* 0x000f6e0000000200 */
[-C--:B------:R-:W-:Y:S08]  /*5d70*/  HMMA.16816.F32.BF16 R20, R164, R176.reuse, R20 ;  /* 0x000000b0a414723c */ /* 0x080ff00000041814 */
[C---:B------:R-:W-:Y:S08]  /*5d80*/  HMMA.16816.F32.BF16 R24, R172.reuse, R176, R24 ;  /* 0x000000b0ac18723c */ /* 0x040ff00000041818 */
[-C--:B------:R-:W-:Y:S08]  /*5d90*/  HMMA.16816.F32.BF16 R28, R172, R178.reuse, R28 ;  /* 0x000000b2ac1c723c */ /* 0x080ff0000004181c */
[C---:B------:R-:W-:Y:S01]  /*5da0*/  HMMA.16816.F32.BF16 R32, R164.reuse, R178, R32 ;  /* 0x000000b2a420723c */ /* 0x040fe20000041820 */
[----:B------:R-:W-:Y:S07]  /*5db0*/  LDSM.16.M88.4 R176, [R208+0x5480] ;  /* 0x00548000d0b0783b */ /* 0x000fee0000000200 */
[-C--:B------:R-:W-:Y:S08]  /*5dc0*/  HMMA.16816.F32.BF16 R36, R164, R180.reuse, R36 ;  /* 0x000000b4a424723c */ /* 0x080ff00000041824 */
[C---:B------:R-:W-:Y:S08]  /*5dd0*/  HMMA.16816.F32.BF16 R40, R172.reuse, R180, R40 ;  /* 0x000000b4ac28723c */ /* 0x040ff00000041828 */
[-C--:B------:R-:W-:Y:S01]  /*5de0*/  HMMA.16816.F32.BF16 R44, R172, R182.reuse, R44 ;  /* 0x000000b6ac2c723c */ /* 0x080fe2000004182c */
[----:B------:R-:W-:Y:S07]  /*5df0*/  LDSM.16.M88.4 R172, [R217] ;  /* 0x00000000d9ac783b */ /* 0x000fee0000000200 */
[----:B------:R-:W-:Y:S01]  /*5e00*/  HMMA.16816.F32.BF16 R48, R164, R182, R48 ;  /* 0x000000b6a430723c */ /* 0x000fe20000041830 */
[----:B------:R-:W2:Y:S07]  /*5e10*/  LDSM.16.M88.4 R164, [R218] ;  /* 0x00000000daa4783b */ /* 0x000eae0000000200 */
[-C--:B-1----:R-:W-:Y:S01]  /*5e20*/  HMMA.16816.F32.BF16 R4, R184, R188.reuse, R4 ;  /* 0x000000bcb804723c */ /* 0x082fe20000041804 */
[----:B------:R-:W-:Y:S07]  /*5e30*/  LDSM.16.M88.4 R180, [R211+0xb080] ;  /* 0x00b08000d3b4783b */ /* 0x000fee0000000200 */
[C---:B---3--:R-:W-:Y:S08]  /*5e40*/  HMMA.16816.F32.BF16 R8, R192.reuse, R188, R8 ;  /* 0x000000bcc008723c */ /* 0x048ff00000041808 */
[-C--:B------:R-:W-:Y:S08]  /*5e50*/  HMMA.16816.F32.BF16 R12, R192, R190.reuse, R12 ;  /* 0x000000bec00c723c */ /* 0x080ff0000004180c */
[C---:B------:R-:W-:Y:S01]  /*5e60*/  HMMA.16816.F32.BF16 R16, R184.reuse, R190, R16 ;  /* 0x000000beb810723c */ /* 0x040fe20000041810 */
[----:B------:R-:W-:Y:S07]  /*5e70*/  LDSM.16.M88.4 R188, [R208+0x5c80] ;  /* 0x005c8000d0bc783b */ /* 0x000fee0000000200 */
[-C--:B----4-:R-:W-:Y:S08]  /*5e80*/  HMMA.16816.F32.BF16 R20, R184, R160.reuse, R20 ;  /* 0x000000a0b814723c */ /* 0x090ff00000041814 */
[C---:B------:R-:W-:Y:S08]  /*5e90*/  HMMA.16816.F32.BF16 R24, R192.reuse, R160, R24 ;  /* 0x000000a0c018723c */ /* 0x040ff00000041818 */
[-C--:B------:R-:W-:Y:S08]  /*5ea0*/  HMMA.16816.F32.BF16 R28, R192, R162.reuse, R28 ;  /* 0x000000a2c01c723c */ /* 0x080ff0000004181c */
[C---:B------:R-:W-:Y:S01]  /*5eb0*/  HMMA.16816.F32.BF16 R32, R184.reuse, R162, R32 ;  /* 0x000000a2b820723c */ /* 0x040fe20000041820 */
[----:B------:R-:W1:Y:S07]  /*5ec0*/  LDSM.16.M88.4 R160, [R211+0xa080] ;  /* 0x00a08000d3a0783b */ /* 0x000e6e0000000200 */
[-C--:B------:R-:W-:Y:S08]  /*5ed0*/  HMMA.16816.F32.BF16 R36, R184, R196.reuse, R36 ;  /* 0x000000c4b824723c */ /* 0x080ff00000041824 */
[C---:B------:R-:W-:Y:S08]  /*5ee0*/  HMMA.16816.F32.BF16 R40, R192.reuse, R196, R40 ;  /* 0x000000c4c028723c */ /* 0x040ff00000041828 */
[-C--:B------:R-:W-:Y:S01]  /*5ef0*/  HMMA.16816.F32.BF16 R44, R192, R198.reuse, R44 ;  /* 0x000000c6c02c723c */ /* 0x080fe2000004182c */
[----:B------:R-:W-:Y:S07]  /*5f00*/  LDSM.16.M88.4 R192, [R216] ;  /* 0x00000000d8c0783b */ /* 0x000fee0000000200 */
[----:B------:R-:W-:Y:S01]  /*5f10*/  HMMA.16816.F32.BF16 R48, R184, R198, R48 ;  /* 0x000000c6b830723c */ /* 0x000fe20000041830 */
[----:B------:R-:W3:Y:S07]  /*5f20*/  LDSM.16.M88.4 R184, [R208+0x5880] ;  /* 0x00588000d0b8783b */ /* 0x000eee0000000200 */
[-C--:B-----5:R-:W-:Y:S01]  /*5f30*/  HMMA.16816.F32.BF16 R4, R168, R200.reuse, R4 ;  /* 0x000000c8a804723c */ /* 0x0a0fe20000041804 */
[----:B------:R-:W-:Y:S07]  /*5f40*/  LDSM.16.M88.4 R196, [R212+0xb080] ;  /* 0x00b08000d4c4783b */ /* 0x000fee0000000200 */
[C---:B------:R-:W-:Y:S08]  /*5f50*/  HMMA.16816.F32.BF16 R8, R204.reuse, R200, R8 ;  /* 0x000000c8cc08723c */ /* 0x040ff00000041808 */
[-C--:B------:R-:W-:Y:S03]  /*5f60*/  HMMA.16816.F32.BF16 R12, R204, R202.reuse, R12 ;  /* 0x000000cacc0c723c */ /* 0x080fe6000004180c */
[----:B--2---:R-:W-:Y:S05]  /*5f70*/  ISETP.GT.AND P0, PT, R225, R0, PT ;  /* 0x00000000e100720c */ /* 0x004fea0003f04270 */
[C---:B------:R-:W-:Y:S01]  /*5f80*/  HMMA.16816.F32.BF16 R16, R168.reuse, R202, R16 ;  /* 0x000000caa810723c */ /* 0x040fe20000041810 */
[----:B------:R-:W-:Y:S07]  /*5f90*/  LDSM.16.M88.4 R200, [R215] ;  /* 0x00000000d7c8783b */ /* 0x000fee0000000200 */
[-C--:B------:R-:W-:Y:S08]  /*5fa0*/  HMMA.16816.F32.BF16 R20, R168, R164.reuse, R20 ;  /* 0x000000a4a814723c */ /* 0x080ff00000041814 */
[C---:B------:R-:W-:Y:S08]  /*5fb0*/  HMMA.16816.F32.BF16 R24, R204.reuse, R164, R24 ;  /* 0x000000a4cc18723c */ /* 0x040ff00000041818 */
[-C--:B------:R-:W-:Y:S08]  /*5fc0*/  HMMA.16816.F32.BF16 R28, R204, R166.reuse, R28 ;  /* 0x000000a6cc1c723c */ /* 0x080ff0000004181c */
[C---:B------:R-:W-:Y:S01]  /*5fd0*/  HMMA.16816.F32.BF16 R32, R168.reuse, R166, R32 ;  /* 0x000000a6a820723c */ /* 0x040fe20000041820 */
[----:B------:R-:W2:Y:S07]  /*5fe0*/  LDSM.16.M88.4 R164, [R212+0xa080] ;  /* 0x00a08000d4a4783b */ /* 0x000eae0000000200 */
[-C--:B------:R-:W-:Y:S08]  /*5ff0*/  HMMA.16816.F32.BF16 R36, R168, R172.reuse, R36 ;  /* 0x000000aca824723c */ /* 0x080ff00000041824 */
[C---:B------:R-:W-:Y:S08]  /*6000*/  HMMA.16816.F32.BF16 R40, R204.reuse, R172, R40 ;  /* 0x000000accc28723c */ /* 0x040ff00000041828 */
[-C--:B------:R-:W-:Y:S08]  /*6010*/  HMMA.16816.F32.BF16 R44, R204, R174.reuse, R44 ;  /* 0x000000aecc2c723c */ /* 0x080ff0000004182c */
[----:B------:R-:W-:Y:S01]  /*6020*/  HMMA.16816.F32.BF16 R48, R168, R174, R48 ;  /* 0x000000aea830723c */ /* 0x000fe20000041830 */
[----:B------:R-:W4:Y:S01]  /*6030*/  LDSM.16.M88.4 R168, [R214] ;  /* 0x00000000d6a8783b */ /* 0x000f220000000200 */
        /* <DEDUP_REMOVED lines=14> */
[-C--:B--2---:R-:W-:Y:S08]  /*6120*/  HMMA.16816.F32.BF16 R4, R164, R192.reuse, R4 ;  /* 0x000000c0a404723c */ /* 0x084ff00000041804 */
        /* <DEDUP_REMOVED lines=10> */
[----:B------:R-:W-:Y:S01]  /*61d0*/  HMMA.16816.F32.BF16 R48, R164, R170, R48 ;  /* 0x000000aaa430723c */ /* 0x000fe20000041830 */
[----:B------:R-:W-:-:S07]  /*61e0*/  @!P0 BRA `(.L_x_195) ;  /* 0x0000043000008947 */ /* 0x000fce0003800000 */
[C---:B------:R-:W-:Y:S01]  /*61f0*/  IADD3 R137, R226.reuse, 0x20, RZ ;  /* 0x00000020e2897810 */ /* 0x040fe20007ffe0ff */
[----:B------:R-:W2:Y:S01]  /*6200*/  LDL R2, [R1+0x20] ;  /* 0x0000200001027983 */ /* 0x000ea20000100800 */
[----:B------:R-:W-:Y:S01]  /*6210*/  ISETP.GE.AND P5, PT, R226, c[0x0][0x1d4], PT ;  /* 0x00007500e2007a0c */ /* 0x000fe20003fa6270 */
[----:B------:R-:W-:Y:S01]  /*6220*/  IMAD.MOV.U32 R3, RZ, RZ, c[0x0][0x2b8] ;  /* 0x0000ae00ff037624 */ /* 0x000fe200078e00ff */
[----:B------:R-:W-:Y:S01]  /*6230*/  ISETP.GE.AND P4, PT, R137, c[0x0][0x1d4], PT ;  /* 0x0000750089007a0c */ /* 0x000fe20003f86270 */
[----:B------:R-:W3:Y:S01]  /*6240*/  LDL R0, [R1+0x14] ;  /* 0x0000140001007983 */ /* 0x000ee20000100800 */
[----:B------:R-:W-:Y:S02]  /*6250*/  IMAD.MOV.U32 R222, RZ, RZ, RZ ;  /* 0x000000ffffde7224 */ /* 0x000fe400078e00ff */
[----:B------:R-:W-:Y:S01]  /*6260*/  ISETP.NE.AND P2, PT, R3, 0x1, PT ;  /* 0x000000010300780c */ /* 0x000fe20003f45270 */
[----:B------:R-:W1:Y:S02]  /*6270*/  S2R R134, SR_TID.X ;  /* 0x0000000000867919 */ /* 0x000e640000002100 */
[----:B-1----:R-:W-:Y:S04]  /*6280*/  SHF.R.S32.HI R130, RZ, 0x1f, R134 ;  /* 0x0000001fff827819 */ /* 0x002fe80000011486 */
[----:B------:R-:W-:Y:S01]  /*6290*/  LEA.HI R130, R130, R134, RZ, 0x2 ;  /* 0x0000008682827211 */ /* 0x000fe200078f10ff */
[----:B------:R-:W-:Y:S03]  /*62a0*/  IMAD.SHL.U32 R134, R226, 0x2, RZ ;  /* 0x00000002e2867824 */ /* 0x000fe600078e00ff */
[----:B------:R-:W-:Y:S04]  /*62b0*/  SHF.R.S32.HI R130, RZ, 0x2, R130 ;  /* 0x00000002ff827819 */ /* 0x000fe80000011482 */
[----:B------:R-:W-:Y:S01]  /*62c0*/  IADD3 R130, -R130, 0x30, RZ ;  /* 0x0000003082827810 */ /* 0x000fe20007ffe1ff */
[----:B--2---:R-:W-:Y:S01]  /*62d0*/  IMAD R2, R225, 0x30, R2 ;  /* 0x00000030e1027824 */ /* 0x004fe200078e0202 */
[----:B---3--:R-:W-:Y:S04]  /*62e0*/  ISETP.GT.AND P1, PT, R0, 0x2f, PT ;  /* 0x0000002f0000780c */ /* 0x008fe80003f24270 */
[----:B------:R-:W-:Y:S05]  /*62f0*/  IADD3 R2, R2, -0x30, R0 ;  /* 0xffffffd002027810 */ /* 0x000fea0007ffe000 */
[----:B------:R-:W-:Y:S04]  /*6300*/  @P2 IMAD.HI.U32 R3, R2, c[0x0][0x2bc], RZ ;  /* 0x0000af0002032a27 */ /* 0x000fe800078e00ff */
[----:B------:R-:W-:Y:S01]  /*6310*/  IMAD.MOV.U32 R0, RZ, RZ, R2 ;  /* 0x000000ffff007224 */ /* 0x000fe200078e0002 */
[----:B------:R-:W-:Y:S04]  /*6320*/  @P2 SHF.R.U32.HI R0, RZ, c[0x0][0x2c0], R3 ;  /* 0x0000b000ff002a19 */ /* 0x000fe80000011603 */
[C---:B------:R-:W-:Y:S04]  /*6330*/  @!P1 IADD3 R3, P0, R0.reuse, UR12, RZ ;  /* 0x0000000c00039c10 */ /* 0x040fe8000ff1e0ff */
[----:B------:R-:W-:Y:S01]  /*6340*/  @!P1 LEA.HI.X.SX32 R128, R0, UR10, 0x1, P0 ;  /* 0x0000000a00809c11 */ /* 0x000fe200080f0eff */
[----:B------:R-:W-:Y:S01]  /*6350*/  IMAD.MOV R0, RZ, RZ, -R0 ;  /* 0x000000ffff007224 */ /* 0x000fe200078e0a00 */
[C---:B------:R-:W-:Y:S03]  /*6360*/  @!P1 LEA R132, P0, R3.reuse, c[0x0][0x2a0], 0x2 ;  /* 0x0000a80003849a11 */ /* 0x040fe600078010ff */
[----:B------:R-:W-:Y:S01]  /*6370*/  IMAD R224, R0, c[0x0][0x2b8], R2 ;  /* 0x0000ae0000e07a24 */ /* 0x000fe200078e0202 */
[----:B------:R-:W-:Y:S03]  /*6380*/  @!P1 LEA.HI.X R133, R3, c[0x0][0x2a4], R128, 0x2, P0 ;  /* 0x0000a90003859a11 */ /* 0x000fe600000f1480 */
[----:B------:R-:W-:Y:S01]  /*6390*/  IMAD.WIDE.U32 R2, R224, c[0x0][0x1e0], RZ ;  /* 0x00007800e0027a25 */ /* 0x000fe200078e00ff */
[----:B------:R-:W-:Y:S01]  /*63a0*/  SHF.R.S32.HI R0, RZ, 0x1f, R224 ;  /* 0x0000001fff007819 */ /* 0x000fe200000114e0 */
[----:B------:R-:W2:Y:S01]  /*63b0*/  @!P1 LDG.E R222, [R132.64] ;  /* 0x0000000884de9981 */ /* 0x000ea2000c1e1900 */
[----:B------:R-:W-:Y:S03]  /*63c0*/  ISETP.GE.AND P1, PT, R130, 0x1, PT ;  /* 0x000000018200780c */ /* 0x000fe60003f26270 */
[----:B------:R-:W-:Y:S04]  /*63d0*/  IMAD R0, R0, c[0x0][0x1e0], RZ ;  /* 0x0000780000007a24 */ /* 0x000fe800078e02ff */
[----:B------:R-:W-:Y:S04]  /*63e0*/  IMAD R0, R224, c[0x0][0x1e4], R0 ;  /* 0x00007900e0007a24 */ /* 0x000fe800078e0200 */
        /* <DEDUP_REMOVED lines=10> */
[----:B------:R-:W2:Y:S01]  /*6490*/  SHFL.IDX PT, R2, R3, RZ, 0x1c1f ;  /* 0x001c1fff03027589 */ /* 0x000ea200000e0000 */
[-C--:B-1----:R-:W-:Y:S05]  /*64a0*/  @P1 IADD3 R166, P0, R0, R134.reuse, RZ ;  /* 0x0000008600a61210 */ /* 0x082fea0007f1e0ff */
[--C-:B--2---:R-:W-:Y:S01]  /*64b0*/  @P1 IMAD.X R167, R2, 0x1, R227.reuse, P0 ;  /* 0x0000000102a71824 */ /* 0x104fe200000e06e3 */
[----:B------:R-:W-:Y:S04]  /*64c0*/  @P1 IADD3 R164, P0, R0, R229, RZ ;  /* 0x000000e500a41210 */ /* 0x000fe80007f1e0ff */
[----:B------:R-:W-:Y:S01]  /*64d0*/  @!PT LDS RZ, [RZ] ;  /* 0x00000000fffff984 */ /* 0x000fe20000000800 */
[----:B------:R1:W-:Y:S01]  /*64e0*/  @P1 LDGSTS.E.BYPASS.LTC128B.128 [R223+0x3c80], [R166.64], !P5 ;  /* 0x03c80000a6df1fae */ /* 0x0003e2000e901d48 */
[----:B------:R-:W-:Y:S01]  /*64f0*/  @P1 IMAD.X R165, R2, 0x1, R228, P0 ;  /* 0x0000000102a51824 */ /* 0x000fe200000e06e4 */
[----:B------:R-:W-:Y:S02]  /*6500*/  @P1 IADD3 R162, P0, R0, R231, RZ ;  /* 0x000000e700a21210 */ /* 0x000fe40007f1e0ff */
[----:B------:R-:W2:Y:S03]  /*6510*/  SHFL.IDX PT, R0, R128, 0x1, 0x1c1f ;  /* 0x003c1f0080007f89 */ /* 0x000ea600000e0000 */
[----:B------:R-:W-:Y:S01]  /*6520*/  @P1 IMAD.X R163, R2, 0x1, R230, P0 ;  /* 0x0000000102a31824 */ /* 0x000fe200000e06e6 */
[----:B------:R1:W-:Y:S01]  /*6530*/  @P1 LDGSTS.E.BYPASS.LTC128B.128 [R223+0x4880], [R164.64], !P4 ;  /* 0x04880000a4df1fae */ /* 0x0003e2000e101d48 */
[----:B------:R-:W-:Y:S03]  /*6540*/  ISETP.GE.AND P0, PT, R130, 0x21, PT ;  /* 0x000000218200780c */ /* 0x000fe60003f06270 */
[----:B------:R-:W3:Y:S10]  /*6550*/  SHFL.IDX PT, R2, R3, 0x1, 0x1c1f ;  /* 0x003c1f0003027f89 */ /* 0x000ef400000e0000 */
[----:B--2---:R-:W-:Y:S02]  /*6560*/  @P0 IADD3 R160, P2, R0, R134, RZ ;  /* 0x0000008600a00210 */ /* 0x004fe40007f5e0ff */
[----:B------:R-:W-:Y:S04]  /*6570*/  IADD3 R134, R226, 0x40, RZ ;  /* 0x00000040e2867810 */ /* 0x000fe80007ffe0ff */
[----:B------:R-:W-:Y:S01]  /*6580*/  ISETP.GE.AND P3, PT, R134, c[0x0][0x1d4], PT ;  /* 0x0000750086007a0c */ /* 0x000fe20003f66270 */
[----:B---3--:R-:W-:Y:S01]  /*6590*/  @P0 IMAD.X R161, R2, 0x1, R227, P2 ;  /* 0x0000000102a10824 */ /* 0x008fe200010e06e3 */
[----:B------:R-:W-:Y:S05]  /*65a0*/  @P0 IADD3 R138, P2, R0, R229, RZ ;  /* 0x000000e5008a0210 */ /* 0x000fea0007f5e0ff */
[----:B------:R-:W-:Y:S01]  /*65b0*/  @P0 IMAD.X R139, R2, 0x1, R228, P2 ;  /* 0x00000001028b0824 */ /* 0x000fe200010e06e4 */
[----:B------:R-:W-:Y:S05]  /*65c0*/  @P0 IADD3 R132, P2, R0, R231, RZ ;  /* 0x000000e700840210 */ /* 0x000fea0007f5e0ff */
[----:B------:R1:W-:Y:S01]  /*65d0*/  @P1 LDGSTS.E.BYPASS.LTC128B.128 [R223+0x5480], [R162.64], !P3 ;  /* 0x05480000a2df1fae */ /* 0x0003e2000d901d48 */
[----:B------:R-:W-:Y:S03]  /*65e0*/  @P0 IMAD.X R133, R2, 0x1, R230, P2 ;  /* 0x0000000102850824 */ /* 0x000fe600010e06e6 */
[----:B------:R1:W-:Y:S04]  /*65f0*/  @P0 LDGSTS.E.BYPASS.LTC128B.128 [R223+0x4480], [R160.64], !P5 ;  /* 0x04480000a0df0fae */ /* 0x0003e8000e901d48 */
[----:B------:R1:W-:Y:S04]  /*6600*/  @P0 LDGSTS.E.BYPASS.LTC128B.128 [R223+0x5080], [R138.64], !P4 ;  /* 0x050800008adf0fae */ /* 0x0003e8000e101d48 */
[----:B------:R1:W-:Y:S02]  /*6610*/  @P0 LDGSTS.E.BYPASS.LTC128B.128 [R223+0x5c80], [R132.64], !P3 ;  /* 0x05c8000084df0fae */ /* 0x0003e4000d901d48 */
.L_x_195:
[----:B-1----:R-:W-:Y:S01]  /*6620*/  MOV R165, 0x1 ;  /* 0x0000000100a57802 */ /* 0x002fe20000000f00 */
[----:B------:R-:W2:Y:S01]  /*6630*/  LDL R2, [R1+0x18] ;  /* 0x0000180001027983 */ /* 0x000ea20000100800 */
[----:B------:R-:W-:Y:S02]  /*6640*/  IMAD.MOV.U32 R0, RZ, RZ, c[0x0][0x2c4] ;  /* 0x0000b100ff007624 */ /* 0x000fe400078e00ff */
[----:B------:R-:W-:Y:S01]  /*6650*/  ISETP.LE.AND P1, PT, R165, c[0x0][0x32c], PT ;  /* 0x0000cb00a5007a0c */ /* 0x000fe20003f23270 */
[----:B------:R-:W-:Y:S01]  /*6660*/  IMAD R3, R225, -0x30, RZ ;  /* 0xffffffd0e1037824 */ /* 0x000fe200078e02ff */
[----:B------:R-:W0:Y:S01]  /*6670*/  LDGDEPBAR ;  /* 0x00000000000079af */ /* 0x000e220000000000 */
[----:B------:R-:W-:Y:S01]  /*6680*/  ISETP.NE.AND P0, PT, R0, 0x1, PT ;  /* 0x000000010000780c */ /* 0x000fe20003f05270 */
[----:B------:R-:W-:Y:S02]  /*6690*/  IMAD.MOV.U32 R164, RZ, RZ, c[0x0][0x2ac] ;  /* 0x0000ab00ffa47624 */ /* 0x000fe400078e00ff */
[----:B------:R-:W-:Y:S05]  /*66a0*/  IADD3 R139, -R250, 0x1, R3 ;  /* 0x00000001fa8b7810 */ /* 0x000fea0007ffe103 */
[----:B------:R-:W-:Y:S05]  /*66b0*/  IMAD R139, R164, c[0x0][0x1d0], R139 ;  /* 0x00007400a48b7a24 */ /* 0x000fea00078e028b */
[----:B------:R-:W-:Y:S04]  /*66c0*/  IADD3 R139, R139, -c[0x0][0x168], RZ ;  /* 0x80005a008b8b7a10 */ /* 0x000fe80007ffe0ff */
[C---:B------:R-:W-:Y:S02]  /*66d0*/  IADD3 R138, R139.reuse, c[0x0][0x328], RZ ;  /* 0x0000ca008b8a7a10 */ /* 0x040fe40007ffe0ff */
[----:B------:R-:W-:Y:S01]  /*66e0*/  IADD3 R139, R139, UR4, RZ ;  /* 0x000000048b8b7c10 */ /* 0x000fe2000fffe0ff */
[----:B--2---:R-:W-:Y:S04]  /*66f0*/  @P0 IMAD.HI.U32 R0, R2, c[0x0][0x2c8], RZ ;  /* 0x0000b20002000a27 */ /* 0x004fe800078e00ff */
[----:B------:R-:W-:Y:S01]  /*6700*/  IMAD.MOV.U32 R137, RZ, RZ, R2 ;  /* 0x000000ffff897224 */ /* 0x000fe200078e0002 */
[----:B------:R-:W-:Y:S05]  /*6710*/  @P0 SHF.R.U32.HI R137, RZ, c[0x0][0x2cc], R0 ;  /* 0x0000b300ff890a19 */ /* 0x000fea0000011600 */
[----:B------:R-:W1:Y:S02]  /*6720*/  SHFL.IDX PT, R2, R137, RZ, 0x1c1f ;  /* 0x001c1fff89027589 */ /* 0x000e6400000e0000 */
[----:B-1----:R-:W-:Y:S01]  /*6730*/  IADD3 R0, R2, R139, RZ ;  /* 0x0000008b02007210 */ /* 0x002fe20007ffe0ff */
[----:B------:R-:W-:Y:S01]  /*6740*/  IMAD.IADD R133, R138, 0x1, R2 ;  /* 0x000000018a857824 */ /* 0x000fe200078e0202 */
[----:B------:R-:W-:-:S05]  /*6750*/  @!P1 BRA `(.L_x_196) ;  /* 0x0000019000009947 */ /* 0x000fca0003800000 */
[----:B------:R-:W-:Y:S01]  /*6760*/  IMAD R2, R164, c[0x0][0x1d0], R2 ;  /* 0x00007400a4027a24 */ /* 0x000fe200078e0202 */
[----:B------:R-:W-:Y:S04]  /*6770*/  BSSY B0, `(.L_x_197) ;  /* 0x0000012000007945 */ /* 0x000fe80003800000 */
[----:B------:R-:W-:Y:S04]  /*6780*/  IADD3 R2, R2, -c[0x0][0x168], RZ ;  /* 0x80005a0002027a10 */ /* 0x000fe80007ffe0ff */
[----:B------:R-:W-:Y:S11]  /*6790*/  ISETP.GT.AND P0, PT, R2, -0x1, PT ;  /* 0xffffffff0200780c */ /* 0x000ff60003f04270 */
[----:B------:R-:W-:Y:S02]  /*67a0*/  @!UPT UIADD3 URZ, URZ, URZ, URZ ;  /* 0x0000003f3f3ff290 */ /* 0x000fe4000fffe03f */
[----:B------:R-:W-:-:S05]  /*67b0*/  @P0 BRA `(.L_x_198) ;  /* 0x0000008000000947 */ /* 0x000fca0003800000 */
[----:B------:R-:W-:Y:S01]  /*67c0*/  LOP3.LUT R2, RZ, R2, RZ, 0x33, !PT ;  /* 0x00000002ff027212 */ /* 0x000fe200078e33ff */
[----:B------:R-:W-:Y:S05]  /*67d0*/  IMAD.MOV.U32 R128, RZ, RZ, 0x1 ;  /* 0x00000001ff807424 */ /* 0x000fea00078e00ff */
[----:B------:R-:W-:Y:S11]  /*67e0*/  ISETP.NE.AND P0, PT, R128, c[0x0][0x32c], PT ;  /* 0x0000cb0080007a0c */ /* 0x000ff60003f05270 */
[----:B------:R-:W-:Y:S02]  /*67f0*/  @!UPT UIADD3 URZ, URZ, URZ, URZ ;  /* 0x0000003f3f3ff290 */ /* 0x000fe4000fffe03f */
[----:B------:R-:W-:Y:S05]  /*6800*/  @P0 IMAD.HI.U32 R128, R2, c[0x0][0x330], RZ ;  /* 0x0000cc0002800a27 */ /* 0x000fea00078e00ff */
[----:B------:R-:W-:Y:S04]  /*6810*/  @P0 SHF.R.U32.HI R2, RZ, c[0x0][0x334], R128 ;  /* 0x0000cd00ff020a19 */ /* 0x000fe80000011680 */
[----:B------:R-:W-:Y:S01]  /*6820*/  LOP3.LUT R2, RZ, R2, RZ, 0x33, !PT ;  /* 0x00000002ff027212 */ /* 0x000fe200078e33ff */
[----:B------:R-:W-:-:S05]  /*6830*/  BRA `(.L_x_199) ;  /* 0x0000005000007947 */ /* 0x000fca0003800000 */
.L_x_198:
[----:B------:R-:W-:Y:S04]  /*6840*/  MOV R128, 0x1 ;  /* 0x0000000100807802 */ /* 0x000fe80000000f00 */
[----:B------:R-:W-:Y:S11]  /*6850*/  ISETP.NE.AND P0, PT, R128, c[0x0][0x32c], PT ;  /* 0x0000cb0080007a0c */ /* 0x000ff60003f05270 */
[----:B------:R-:W-:Y:S02]  /*6860*/  @!UPT UIADD3 URZ, URZ, URZ, URZ ;  /* 0x0000003f3f3ff290 */ /* 0x000fe4000fffe03f */
[----:B------:R-:W-:Y:S05]  /*6870*/  @P0 IMAD.HI.U32 R128, R2, c[0x0][0x330], RZ ;  /* 0x0000cc0002800a27 */ /* 0x000fea00078e00ff */
[----:B------:R-:W-:Y:S02]  /*6880*/  @P0 SHF.R.U32.HI R2, RZ, c[0x0][0x334], R128 ;  /* 0x0000cd00ff020a19 */ /* 0x000fe40000011680 */
.L_x_199:
[----:B------:R-:W-:Y:S05]  /*6890*/  BSYNC B0 ;  /* 0x0000000000007941 */ /* 0x000fea0003800000 */
.L_x_197:
[----:B------:R-:W-:Y:S04]  /*68a0*/  IMAD.IADD R128, R3, 0x1, -R250 ;  /* 0x0000000103807824 */ /* 0x000fe800078e0afa */
[----:B------:R-:W-:Y:S05]  /*68b0*/  IMAD R2, R2, c[0x0][0x32c], R128 ;  /* 0x0000cb0002027a24 */ /* 0x000fea00078e0280 */
[----:B------:R-:W-:Y:S02]  /*68c0*/  IADD3 R128, R2, c[0x0][0x32c], RZ ;  /* 0x0000cb0002807a10 */ /* 0x000fe40007ffe0ff */
[----:B------:R-:W-:Y:S02]  /*68d0*/  IMNMX R0, R0, R2, !PT ;  /* 0x0000000200007217 */ /* 0x000fe40007800200 */
[----:B------:R-:W-:Y:S02]  /*68e0*/  IMNMX R133, R133, R128, PT ;  /* 0x0000008085857217 */ /* 0x000fe40003800200 */
.L_x_196:
[----:B------:R-:W1:Y:S02]  /*68f0*/  SHFL.IDX PT, R2, R137, 0x1, 0x1c1f ;  /* 0x003c1f0089027f89 */ /* 0x000e6400000e0000 */
[-C--:B-1----:R-:W-:Y:S02]  /*6900*/  IADD3 R132, R138, R2.reuse, RZ ;  /* 0x000000028a847210 */ /* 0x082fe40007ffe0ff */
[----:B------:R-:W-:Y:S01]  /*6910*/  IADD3 R128, R139, R2, RZ ;  /* 0x000000028b807210 */ /* 0x000fe20007ffe0ff */
        /* <DEDUP_REMOVED lines=15> */
.L_x_202:
[----:B------:R-:W-:Y:S04]  /*6a10*/  MOV R130, 0x1 ;  /* 0x0000000100827802 */ /* 0x000fe80000000f00 */
[----:B------:R-:W-:Y:S11]  /*6a20*/  ISETP.NE.AND P0, PT, R130, c[0x0][0x32c], PT ;  /* 0x0000cb0082007a0c */ /* 0x000ff60003f05270 */
[----:B------:R-:W-:Y:S02]  /*6a30*/  @!UPT UIADD3 URZ, URZ, URZ, URZ ;  /* 0x0000003f3f3ff290 */ /* 0x000fe4000fffe03f */
[----:B------:R-:W-:Y:S05]  /*6a40*/  @P0 IMAD.HI.U32 R130, R2, c[0x0][0x330], RZ ;  /* 0x0000cc0002820a27 */ /* 0x000fea00078e00ff */
[----:B------:R-:W-:Y:S02]  /*6a50*/  @P0 SHF.R.U32.HI R2, RZ, c[0x0][0x334], R130 ;  /* 0x0000cd00ff020a19 */ /* 0x000fe40000011682 */
.L_x_203:
[----:B------:R-:W-:Y:S05]  /*6a60*/  BSYNC B0 ;  /* 0x0000000000007941 */ /* 0x000fea0003800000 */
.L_x_201:
[----:B------:R-:W-:Y:S04]  /*6a70*/  IMAD.IADD R130, R3, 0x1, -R250 ;  /* 0x0000000103827824 */ /* 0x000fe800078e0afa */
[----:B------:R-:W-:Y:S05]  /*6a80*/  IMAD R2, R2, c[0x0][0x32c], R130 ;  /* 0x0000cb0002027a24 */ /* 0x000fea00078e0282 */
[----:B------:R-:W-:Y:S02]  /*6a90*/  IADD3 R130, R2, c[0x0][0x32c], RZ ;  /* 0x0000cb0002827a10 */ /* 0x000fe40007ffe0ff */
[----:B------:R-:W-:Y:S02]  /*6aa0*/  IMNMX R128, R128, R2, !PT ;  /* 0x0000000280807217 */ /* 0x000fe40007800200 */
[----:B------:R-:W-:Y:S02]  /*6ab0*/  IMNMX R132, R132, R130, PT ;  /* 0x0000008284847217 */ /* 0x000fe40003800200 */
.L_x_200:
        /* <DEDUP_REMOVED lines=18> */
.L_x_206:
[----:B------:R-:W-:Y:S04]  /*6be0*/  MOV R160, 0x1 ;  /* 0x0000000100a07802 */ /* 0x000fe80000000f00 */
[----:B------:R-:W-:Y:S11]  /*6bf0*/  ISETP.NE.AND P0, PT, R160, c[0x0][0x32c], PT ;  /* 0x0000cb00a0007a0c */ /* 0x000ff60003f05270 */
[----:B------:R-:W-:Y:S02]  /*6c00*/  @!UPT UIADD3 URZ, URZ, URZ, URZ ;  /* 0x0000003f3f3ff290 */ /* 0x000fe4000fffe03f */
[----:B------:R-:W-:Y:S05]  /*6c10*/  @P0 IMAD.HI.U32 R160, R134, c[0x0][0x330], RZ ;  /* 0x0000cc0086a00a27 */ /* 0x000fea00078e00ff */
[----:B------:R-:W-:Y:S02]  /*6c20*/  @P0 SHF.R.U32.HI R134, RZ, c[0x0][0x334], R160 ;  /* 0x0000cd00ff860a19 */ /* 0x000fe400000116a0 */
.L_x_207:
[----:B------:R-:W-:Y:S05]  /*6c30*/  BSYNC B0 ;  /* 0x0000000000007941 */ /* 0x000fea0003800000 */
.L_x_205:
[----:B------:R-:W-:Y:S04]  /*6c40*/  IMAD.IADD R160, R3, 0x1, -R250 ;  /* 0x0000000103a07824 */ /* 0x000fe800078e0afa */
[----:B------:R-:W-:Y:S05]  /*6c50*/  IMAD R134, R134, c[0x0][0x32c], R160 ;  /* 0x0000cb0086867a24 */ /* 0x000fea00078e02a0 */
[----:B------:R-:W-:Y:S02]  /*6c60*/  IADD3 R160, R134, c[0x0][0x32c], RZ ;  /* 0x0000cb0086a07a10 */ /* 0x000fe40007ffe0ff */
[----:B------:R-:W-:Y:S02]  /*6c70*/  IMNMX R2, R2, R134, !PT ;  /* 0x0000008602027217 */ /* 0x000fe40007800200 */
[----:B------:R-:W-:Y:S02]  /*6c80*/  IMNMX R130, R130, R160, PT ;  /* 0x000000a082827217 */ /* 0x000fe40003800200 */
.L_x_204:
[C---:B------:R-:W-:Y:S02]  /*6c90*/  ISETP.GE.AND P2, PT, R3.reuse, 0x9, PT ;  /* 0x000000090300780c */ /* 0x040fe40003f46270 */
[----:B------:R-:W-:Y:S02]  /*6ca0*/  ISETP.GE.AND P1, PT, R3, 0xa, PT ;  /* 0x0000000a0300780c */ /* 0x000fe40003f26270 */
[----:B------:R-:W-:Y:S02]  /*6cb0*/  ISETP.GT.AND P0, PT, R0, 0x8, !P2 ;  /* 0x000000080000780c */ /* 0x000fe40005704270 */
[----:B------:R-:W-:Y:S02]  /*6cc0*/  P2R R160, PR, RZ, 0x4 ;  /* 0x00000004ffa07803 */ /* 0x000fe40000000000 */
[----:B------:R-:W-:Y:S02]  /*6cd0*/  ISETP.LT.OR P0, PT, R133, 0x9, P0 ;  /* 0x000000098500780c */ /* 0x000fe40000701670 */
[----:B------:R-:W-:Y:S02]  /*6ce0*/  P2R R134, PR, RZ, 0x2 ;  /* 0x00000002ff867803 */ /* 0x000fe40000000000 */
[----:B------:R-:W-:Y:S02]  /*6cf0*/  FSEL R162, R16, -INF , !P0 ;  /* 0xff80000010a27808 */ /* 0x000fe40004000000 */
[----:B------:R-:W-:Y:S02]  /*6d00*/  ISETP.GT.AND P0, PT, R0, 0x9, !P1 ;  /* 0x000000090000780c */ /* 0x000fe40004f04270 */
[----:B------:R-:W-:Y:S02]  /*6d10*/  ISETP.GE.AND P5, PT, R3, 0x21, PT ;  /* 0x000000210300780c */ /* 0x000fe40003fa6270 */
[----:B------:R-:W-:Y:S02]  /*6d20*/  ISETP.LT.OR P0, PT, R133, 0xa, P0 ;  /* 0x0000000a8500780c */ /* 0x000fe40000701670 */
[----:B------:R-:W-:Y:S02]  /*6d30*/  ISETP.GE.AND P4, PT, R3, 0x22, PT ;  /* 0x000000220300780c */ /* 0x000fe40003f86270 */
[----:B------:R-:W-:Y:S02]  /*6d40*/  FSEL R161, R17, -INF , !P0 ;  /* 0xff80000011a17808 */ /* 0x000fe40004000000 */
[----:B------:R-:W-:Y:S02]  /*6d50*/  ISETP.GT.AND P0, PT, R128, 0x8, !P2 ;  /* 0x000000088000780c */ /* 0x000fe40005704270 */
[C---:B------:R-:W-:Y:S02]  /*6d60*/  ISETP.GE.AND P2, PT, R3.reuse, 0x11, PT ;  /* 0x000000110300780c */ /* 0x040fe40003f46270 */
[----:B------:R-:W-:Y:S02]  /*6d70*/  ISETP.LT.OR P0, PT, R132, 0x9, P0 ;  /* 0x000000098400780c */ /* 0x000fe40000701670 */
[C---:B------:R-:W-:Y:S02]  /*6d80*/  ISETP.GE.AND P3, PT, R3.reuse, 0x29, PT ;  /* 0x000000290300780c */ /* 0x040fe40003f66270 */
[----:B------:R-:W-:Y:S02]  /*6d90*/  FSEL R166, R18, -INF , !P0 ;  /* 0xff80000012a67808 */ /* 0x000fe40004000000 */
[----:B------:R-:W-:Y:S02]  /*6da0*/  ISETP.GT.AND P0, PT, R128, 0x9, !P1 ;  /* 0x000000098000780c */ /* 0x000fe40004f04270 */
[----:B------:R-:W-:Y:S02]  /*6db0*/  ISETP.GE.AND P1, PT, R3, 0x12, PT ;  /* 0x000000120300780c */ /* 0x000fe40003f26270 */
[----:B------:R-:W-:Y:S02]  /*6dc0*/  ISETP.LT.OR P0, PT, R132, 0xa, P0 ;  /* 0x0000000a8400780c */ /* 0x000fe40000701670 */
[----:B------:R-:W-:Y:S02]  /*6dd0*/  P2R R18, PR, RZ, 0x2 ;  /* 0x00000002ff127803 */ /* 0x000fe40000000000 */
[----:B------:R-:W-:Y:S02]  /*6de0*/  FSEL R163, R19, -INF , !P0 ;  /* 0xff80000013a37808 */ /* 0x000fe40004000000 */
[----:B------:R-:W-:Y:S02]  /*6df0*/  ISETP.GT.AND P0, PT, R0, 0x10, !P2 ;  /* 0x000000100000780c */ /* 0x000fe40005704270 */
[----:B------:R-:W-:Y:S02]  /*6e00*/  P2R R19, PR, RZ, 0x4 ;  /* 0x00000004ff137803 */ /* 0x000fe40000000000 */
[----:B------:R-:W-:Y:S02]  /*6e10*/  ISETP.LT.OR P0, PT, R133, 0x11, P0 ;  /* 0x000000118500780c */ /* 0x000fe40000701670 */
[----:B------:R-:W-:Y:S02]  /*6e20*/  ISETP.GE.AND P6, PT, R3, 0x2a, PT ;  /* 0x0000002a0300780c */ /* 0x000fe40003fc6270 */
[----:B------:R-:W-:Y:S02]  /*6e30*/  FSEL R167, R20, -INF , !P0 ;  /* 0xff80000014a77808 */ /* 0x000fe40004000000 */
[----:B------:R-:W-:Y:S04]  /*6e40*/  ISETP.GT.AND P0, PT, R0, 0x11, !P1 ;  /* 0x000000110000780c */ /* 0x000fe80004f04270 */
[----:B------:R-:W-:Y:S04]  /*6e50*/  ISETP.LT.OR P0, PT, R133, 0x12, P0 ;  /* 0x000000128500780c */ /* 0x000fe80000701670 */
[----:B------:R-:W-:Y:S02]  /*6e60*/  FSEL R168, R21, -INF , !P0 ;  /* 0xff80000015a87808 */ /* 0x000fe40004000000 */
[----:B------:R-:W-:Y:S02]  /*6e70*/  ISETP.GT.AND P0, PT, R128, 0x10, !P2 ;  /* 0x000000108000780c */ /* 0x000fe40005704270 */
[C---:B------:R-:W-:Y:S02]  /*6e80*/  ISETP.GE.AND P2, PT, R3.reuse, 0x19, PT ;  /* 0x000000190300780c */ /* 0x040fe40003f46270 */
[----:B------:R-:W-:Y:S02]  /*6e90*/  ISETP.LT.OR P0, PT, R132, 0x11, P0 ;  /* 0x000000118400780c */ /* 0x000fe40000701670 */
[----:B------:R-:W-:Y:S02]  /*6ea0*/  P2R R17, PR, RZ, 0x4 ;  /* 0x00000004ff117803 */ /* 0x000fe40000000000 */
[----:B------:R-:W-:Y:S02]  /*6eb0*/  FSEL R169, R22, -INF , !P0 ;  /* 0xff80000016a97808 */ /* 0x000fe40004000000 */
[----:B------:R-:W-:Y:S02]  /*6ec0*/  ISETP.GT.AND P0, PT, R128, 0x11, !P1 ;  /* 0x000000118000780c */ /* 0x000fe40004f04270 */
[----:B------:R-:W-:Y:S02]  /*6ed0*/  ISETP.GE.AND P1, PT, R3, 0x1a, PT ;  /* 0x0000001a0300780c */ /* 0x000fe40003f26270 */
[----:B------:R-:W-:Y:S02]  /*6ee0*/  ISETP.LT.OR P0, PT, R132, 0x12, P0 ;  /* 0x000000128400780c */ /* 0x000fe40000701670 */
[----:B------:R-:W-:Y:S02]  /*6ef0*/  P2R R16, PR, RZ, 0x2 ;  /* 0x00000002ff107803 */ /* 0x000fe40000000000 */
[----:B------:R-:W-:Y:S02]  /*6f00*/  FSEL R170, R23, -INF , !P0 ;  /* 0xff80000017aa7808 */ /* 0x000fe40004000000 */
[----:B------:R-:W-:Y:S04]  /*6f10*/  ISETP.GT.AND P0, PT, R0, 0x18, !P2 ;  /* 0x000000180000780c */ /* 0x000fe80005704270 */
[C---:B------:R-:W-:Y:S04]  /*6f20*/  ISETP.LT.OR P0, PT, R133.reuse, 0x19, P0 ;  /* 0x000000198500780c */ /* 0x040fe80000701670 */
[----:B------:R-:W-:Y:S02]  /*6f30*/  FSEL R171, R32, -INF , !P0 ;  /* 0xff80000020ab7808 */ /* 0x000fe40004000000 */
[----:B------:R-:W-:Y:S04]  /*6f40*/  ISETP.GT.AND P0, PT, R0, 0x19, !P1 ;  /* 0x000000190000780c */ /* 0x000fe80004f04270 */
[----:B------:R-:W-:Y:S04]  /*6f50*/  ISETP.LT.OR P0, PT, R133, 0x1a, P0 ;  /* 0x0000001a8500780c */ /* 0x000fe80000701670 */
[----:B------:R-:W-:Y:S02]  /*6f60*/  FSEL R172, R33, -INF , !P0 ;  /* 0xff80000021ac7808 */ /* 0x000fe40004000000 */
[----:B------:R-:W-:Y:S02]  /*6f70*/  ISETP.GT.AND P0, PT, R128, 0x18, !P2 ;  /* 0x000000188000780c */ /* 0x000fe40005704270 */
[C---:B------:R-:W-:Y:S02]  /*6f80*/  ISETP.GE.AND P2, PT, R3.reuse, 0x1, PT ;  /* 0x000000010300780c */ /* 0x040fe40003f46270 */
[----:B------:R-:W-:Y:S04]  /*6f90*/  ISETP.LT.OR P0, PT, R132, 0x19, P0 ;  /* 0x000000198400780c */ /* 0x000fe80000701670 */
[----:B------:R-:W-:Y:S02]  /*6fa0*/  FSEL R174, R34, -INF , !P0 ;  /* 0xff80000022ae7808 */ /* 0x000fe40004000000 */
[----:B------:R-:W-:Y:S02]  /*6fb0*/  ISETP.GT.AND P0, PT, R128, 0x19, !P1 ;  /* 0x000000198000780c */ /* 0x000fe40004f04270 */
[----:B------:R-:W-:Y:S02]  /*6fc0*/  ISETP.GE.AND P1, PT, R3, 0x2, PT ;  /* 0x000000020300780c */ /* 0x000fe40003f26270 */
[----:B------:R-:W-:Y:S04]  /*6fd0*/  ISETP.LT.OR P0, PT, R132, 0x1a, P0 ;  /* 0x0000001a8400780c */ /* 0x000fe80000701670 */
[----:B------:R-:W-:Y:S02]  /*6fe0*/  FSEL R176, R35, -INF , !P0 ;  /* 0xff80000023b07808 */ /* 0x000fe40004000000 */
[----:B------:R-:W-:Y:S04]  /*6ff0*/  ISETP.GT.AND P0, PT, R0, 0x20, !P5 ;  /* 0x000000200000780c */ /* 0x000fe80006f04270 */
[C---:B------:R-:W-:Y:S04]  /*7000*/  ISETP.LT.OR P0, PT, R133.reuse, 0x21, P0 ;  /* 0x000000218500780c */ /* 0x040fe80000701670 */
[----:B------:R-:W-:Y:S02]  /*7010*/  FSEL R185, R36, -INF , !P0 ;  /* 0xff80000024b97808 */ /* 0x000fe40004000000 */
[----:B------:R-:W-:Y:S04]  /*7020*/  ISETP.GT.AND P0, PT, R0, 0x21, !P4 ;  /* 0x000000210000780c */ /* 0x000fe80006704270 */
[----:B------:R-:W-:Y:S04]  /*7030*/  ISETP.LT.OR P0, PT, R133, 0x22, P0 ;  /* 0x000000228500780c */ /* 0x000fe80000701670 */
[----:B------:R-:W-:Y:S02]  /*7040*/  FSEL R186, R37, -INF , !P0 ;  /* 0xff80000025ba7808 */ /* 0x000fe40004000000 */
[----:B------:R-:W-:Y:S04]  /*7050*/  ISETP.GT.AND P0, PT, R128, 0x20, !P5 ;  /* 0x000000208000780c */ /* 0x000fe80006f04270 */
[----:B------:R-:W-:Y:S04]  /*7060*/  ISETP.LT.OR P0, PT, R132, 0x21, P0 ;  /* 0x000000218400780c */ /* 0x000fe80000701670 */
[----:B------:R-:W-:Y:S02]  /*7070*/  FSEL R187, R38, -INF , !P0 ;  /* 0xff80000026bb7808 */ /* 0x000fe40004000000 */
[----:B------:R-:W-:Y:S04]  /*7080*/  ISETP.GT.AND P0, PT, R128, 0x21, !P4 ;  /* 0x000000218000780c */ /* 0x000fe80006704270 */
[----:B------:R-:W-:Y:S04]  /*7090*/  ISETP.LT.OR P0, PT, R132, 0x22, P0 ;  /* 0x000000228400780c */ /* 0x000fe80000701670 */
[----:B------:R-:W-:Y:S02]  /*70a0*/  FSEL R188, R39, -INF , !P0 ;  /* 0xff80000027bc7808 */ /* 0x000fe40004000000 */
[----:B------:R-:W-:Y:S04]  /*70b0*/  ISETP.GT.AND P0, PT, R0, RZ, !P2 ;  /* 0x000000ff0000720c */ /* 0x000fe80005704270 */
[C---:B------:R-:W-:Y:S04]  /*70c0*/  ISETP.LT.OR P0, PT, R133.reuse, 0x1, P0 ;  /* 0x000000018500780c */ /* 0x040fe80000701670 */
[----:B------:R-:W-:Y:S02]  /*70d0*/  FSEL R20, R4, -INF , !P0 ;  /* 0xff80000004147808 */ /* 0x000fe40004000000 */
[----:B------:R-:W-:Y:S01]  /*70e0*/  ISETP.GT.AND P0, PT, R0, 0x1, !P1 ;  /* 0x000000010000780c */ /* 0x000fe20004f04270 */
[----:B------:R-:W1:Y:S03]  /*70f0*/  SHFL.IDX PT, R4, R137, 0x3, 0x1c1f ;  /* 0x007c1f0089047f89 */ /* 0x000e6600000e0000 */
[----:B------:R-:W-:Y:S04]  /*7100*/  ISETP.LT.OR P0, PT, R133, 0x2, P0 ;  /* 0x000000028500780c */ /* 0x000fe80000701670 */
[----:B------:R-:W-:Y:S02]  /*7110*/  FSEL R22, R5, -INF , !P0 ;  /* 0xff80000005167808 */ /* 0x000fe40004000000 */
[----:B------:R-:W-:Y:S04]  /*7120*/  ISETP.GT.AND P0, PT, R128, 0x1, !P1 ;  /* 0x000000018000780c */ /* 0x000fe80004f04270 */
[----:B------:R-:W-:Y:S04]  /*7130*/  ISETP.LT.OR P0, PT, R132, 0x2, P0 ;  /* 0x000000028400780c */ /* 0x000fe80000701670 */
[----:B------:R-:W-:Y:S02]  /*7140*/  FSEL R23, R7, -INF , !P0 ;  /* 0xff80000007177808 */ /* 0x000fe40004000000 */
[----:B------:R-:W-:Y:S04]  /*7150*/  ISETP.GT.AND P0, PT, R128, RZ, !P2 ;  /* 0x000000ff8000720c */ /* 0x000fe80005704270 */
[----:B------:R-:W-:Y:S04]  /*7160*/  ISETP.LT.OR P0, PT, R132, 0x1, P0 ;  /* 0x000000018400780c */ /* 0x000fe80000701670 */
[----:B------:R-:W-:Y:S02]  /*7170*/  FSEL R21, R6, -INF , !P0 ;  /* 0xff80000006157808 */ /* 0x000fe40004000000 */
[----:B------:R-:W-:Y:S04]  /*7180*/  ISETP.GT.AND P0, PT, R0, 0x28, !P3 ;  /* 0x000000280000780c */ /* 0x000fe80005f04270 */
[----:B------:R-:W-:Y:S04]  /*7190*/  ISETP.LT.OR P0, PT, R133, 0x29, P0 ;  /* 0x000000298500780c */ /* 0x000fe80000701670 */
[----:B------:R-:W-:Y:S02]  /*71a0*/  FSEL R189, R48, -INF , !P0 ;  /* 0xff80000030bd7808 */ /* 0x000fe40004000000 */
[----:B------:R-:W-:Y:S01]  /*71b0*/  ISETP.GT.AND P0, PT, R0, 0x29, !P6 ;  /* 0x000000290000780c */ /* 0x000fe20007704270 */
[--C-:B-1----:R-:W-:Y:S03]  /*71c0*/  IMAD.IADD R0, R139, 0x1, R4.reuse ;  /* 0x000000018b007824 */ /* 0x102fe600078e0204 */
        /* <DEDUP_REMOVED lines=11> */
[----:B------:R-:W-:Y:S04]  /*7280*/  ISETP.NE.AND P0, PT, R160, RZ, PT ;  /* 0x000000ffa000720c */ /* 0x000fe80003f05270 */
        /* <DEDUP_REMOVED lines=35> */
[----:B------:R-:W-:Y:S01]  /*74c0*/  ISETP.GT.AND P0, PT, R2, 0x29, !P6 ;  /* 0x000000290200780c */ /* 0x000fe20007704270 */
[----:B------:R-:W-:Y:S03]  /*74d0*/  IMAD.IADD R2, R138, 0x1, R4 ;  /* 0x000000018a027824 */ /* 0x000fe600078e0204 */
[----:B------:R-:W-:Y:S04]  /*74e0*/  ISETP.LT.OR P0, PT, R130, 0x2a, P0 ;  /* 0x0000002a8200780c */ /* 0x000fe80000701670 */
[----:B------:R-:W-:Y:S02]  /*74f0*/  FSEL R199, R45, -INF , !P0 ;  /* 0xff8000002dc77808 */ /* 0x000fe40004000000 */
[----:B------:R-:W-:Y:S11]  /*7500*/  ISETP.LE.AND P0, PT, R165, c[0x0][0x32c], PT ;  /* 0x0000cb00a5007a0c */ /* 0x000ff60003f03270 */
[----:B------:R-:W-:Y:S02]  /*7510*/  @!UPT UIADD3 URZ, URZ, URZ, URZ ;  /* 0x0000003f3f3ff290 */ /* 0x000fe4000fffe03f */
        /* <DEDUP_REMOVED lines=15> */
.L_x_210:
[----:B------:R-:W-:Y:S04]  /*7610*/  MOV R5, 0x1 ;  /* 0x0000000100057802 */ /* 0x000fe80000000f00 */
[----:B------:R-:W-:Y:S11]  /*7620*/  ISETP.NE.AND P0, PT, R5, c[0x0][0x32c], PT ;  /* 0x0000cb0005007a0c */ /* 0x000ff60003f05270 */
[----:B------:R-:W-:Y:S02]  /*7630*/  @!UPT UIADD3 URZ, URZ, URZ, URZ ;  /* 0x0000003f3f3ff290 */ /* 0x000fe4000fffe03f */
[----:B------:R-:W-:Y:S05]  /*7640*/  @P0 IMAD.HI.U32 R5, R4, c[0x0][0x330], RZ ;  /* 0x0000cc0004050a27 */ /* 0x000fea00078e00ff */
[----:B------:R-:W-:Y:S02]  /*7650*/  @P0 SHF.R.U32.HI R4, RZ, c[0x0][0x334], R5 ;  /* 0x0000cd00ff040a19 */ /* 0x000fe40000011605 */
.L_x_211:
[----:B------:R-:W-:Y:S05]  /*7660*/  BSYNC B0 ;  /* 0x0000000000007941 */ /* 0x000fea0003800000 */
.L_x_209:
[----:B------:R-:W-:Y:S04]  /*7670*/  IMAD.IADD R3, R3, 0x1, -R250 ;  /* 0x0000000103037824 */ /* 0x000fe800078e0afa */
[----:B------:R-:W-:Y:S05]  /*7680*/  IMAD R4, R4, c[0x0][0x32c], R3 ;  /* 0x0000cb0004047a24 */ /* 0x000fea00078e0203 */
[----:B------:R-:W-:Y:S02]  /*7690*/  IADD3 R3, R4, c[0x0][0x32c], RZ ;  /* 0x0000cb0004037a10 */ /* 0x000fe40007ffe0ff */
[----:B------:R-:W-:Y:S02]  /*76a0*/  IMNMX R0, R0, R4, !PT ;  /* 0x0000000400007217 */ /* 0x000fe40007800200 */
[----:B------:R-:W-:Y:S02]  /*76b0*/  IMNMX R2, R2, R3, PT ;  /* 0x0000000302027217 */ /* 0x000fe40003800200 */
.L_x_208:
[----:B------:R-:W-:Y:S01]  /*76c0*/  ISETP.GT.AND P0, PT, R0, RZ, !P2 ;  /* 0x000000ff0000720c */ /* 0x000fe20005704270 */
[----:B------:R-:W-:Y:S01]  /*76d0*/  LDSM.16.MT88.4 R36, [R210+0x1880] ;  /* 0x00188000d224783b */ /* 0x000fe20000004200 */
[----:B------:R-:W-:Y:S02]  /*76e0*/  ISETP.NE.AND P2, PT, R16, RZ, PT ;  /* 0x000000ff1000720c */ /* 0x000fe40003f45270 */
[----:B------:R-:W-:Y:S02]  /*76f0*/  ISETP.LT.OR P0, PT, R2, 0x1, P0 ;  /* 0x000000010200780c */ /* 0x000fe40000701670 */
[----:B------:R-:W-:Y:S02]  /*7700*/  FMNMX.FTZ R133, R21, R131, !PT ;  /* 0x0000008315857209 */ /* 0x000fe40007810000 */
[----:B------:R-:W-:Y:S02]  /*7710*/  FSEL R10, R10, -INF , !P0 ;  /* 0xff8000000a0a7808 */ /* 0x000fe40004000000 */
[----:B------:R-:W-:Y:S02]  /*7720*/  ISETP.GT.AND P0, PT, R0, 0x1, !P1 ;  /* 0x000000010000780c */ /* 0x000fe40004f04270 */
[----:B------:R-:W-:Y:S02]  /*7730*/  ISETP.NE.AND P1, PT, R17, RZ, PT ;  /* 0x000000ff1100720c */ /* 0x000fe40003f25270 */
[----:B------:R-:W-:Y:S02]  /*7740*/  ISETP.LT.OR P0, PT, R2, 0x2, P0 ;  /* 0x000000020200780c */ /* 0x000fe40000701670 */
[----:B------:R-:W-:Y:S02]  /*7750*/  FMNMX.FTZ R133, R23, R133, !PT ;  /* 0x0000008517857209 */ /* 0x000fe40007810000 */
[----:B------:R-:W-:Y:S02]  /*7760*/  FSEL R11, R11, -INF , !P0 ;  /* 0xff8000000b0b7808 */ /* 0x000fe40004000000 */
[----:B------:R-:W-:Y:S02]  /*7770*/  ISETP.NE.AND P0, PT, R160, RZ, PT ;  /* 0x000000ffa000720c */ /* 0x000fe40003f05270 */
[----:B------:R-:W-:Y:S02]  /*7780*/  FMNMX.FTZ R133, R166, R133, !PT ;  /* 0x00000085a6857209 */ /* 0x000fe40007810000 */
[----:B------:R-:W-:Y:S02]  /*7790*/  ISETP.GT.AND P0, PT, R0, 0x8, !P0 ;  /* 0x000000080000780c */ /* 0x000fe40004704270 */
[----:B------:R-:W-:Y:S02]  /*77a0*/  FMNMX.FTZ R133, R163, R133, !PT ;  /* 0x00000085a3857209 */ /* 0x000fe40007810000 */
        /* <DEDUP_REMOVED lines=50> */
[----:B------:R-:W1:Y:S01]  /*7ad0*/  SHFL.BFLY PT, R0, R134, 0x2, 0x1f ;  /* 0x0c401f0086007f89 */ /* 0x000e6200000e0000 */
[----:B------:R-:W-:Y:S02]  /*7ae0*/  FMNMX.FTZ R132, R8, R135, !PT ;  /* 0x0000008708847209 */ /* 0x000fe40007810000 */
[----:B------:R-:W-:Y:S02]  /*7af0*/  ISETP.LT.OR P0, PT, R2, 0x2a, P0 ;  /* 0x0000002a0200780c */ /* 0x000fe40000701670 */
[----:B------:R-:W-:Y:S02]  /*7b00*/  FMNMX.FTZ R132, R9, R132, !PT ;  /* 0x0000008409847209 */ /* 0x000fe40007810000 */
[----:B------:R-:W-:Y:S02]  /*7b10*/  FSEL R137, R47, -INF , !P0 ;  /* 0xff8000002f897808 */ /* 0x000fe40004000000 */
[----:B------:R-:W-:Y:S04]  /*7b20*/  FMNMX.FTZ R132, R12, R132, !PT ;  /* 0x000000840c847209 */ /* 0x000fe80007810000 */
[----:B------:R-:W-:Y:S04]  /*7b30*/  FMNMX.FTZ R132, R13, R132, !PT ;  /* 0x000000840d847209 */ /* 0x000fe80007810000 */
[----:B------:R-:W-:Y:S04]  /*7b40*/  FMNMX.FTZ R132, R173, R132, !PT ;  /* 0x00000084ad847209 */ /* 0x000fe80007810000 */
[----:B------:R-:W-:Y:S02]  /*7b50*/  FMNMX.FTZ R132, R175, R132, !PT ;  /* 0x00000084af847209 */ /* 0x000fe40007810000 */
[----:B-1----:R-:W-:Y:S02]  /*7b60*/  FMNMX.FTZ R134, R134, R0, !PT ;  /* 0x0000000086867209 */ /* 0x002fe40007810000 */
[----:B------:R-:W-:Y:S03]  /*7b70*/  FMNMX.FTZ R132, R179, R132, !PT ;  /* 0x00000084b3847209 */ /* 0x000fe60007810000 */
[----:B------:R-:W1:Y:S01]  /*7b80*/  SHFL.BFLY PT, R0, R134, 0x1, 0x1f ;  /* 0x0c201f0086007f89 */ /* 0x000e6200000e0000 */
[----:B------:R-:W-:Y:S04]  /*7b90*/  FMNMX.FTZ R132, R180, R132, !PT ;  /* 0x00000084b4847209 */ /* 0x000fe80007810000 */
[----:B------:R-:W-:Y:S04]  /*7ba0*/  FMNMX.FTZ R132, R193, R132, !PT ;  /* 0x00000084c1847209 */ /* 0x000fe80007810000 */
[----:B------:R-:W-:Y:S04]  /*7bb0*/  FMNMX.FTZ R132, R196, R132, !PT ;  /* 0x00000084c4847209 */ /* 0x000fe80007810000 */
[----:B------:R-:W-:Y:S04]  /*7bc0*/  FMNMX.FTZ R132, R198, R132, !PT ;  /* 0x00000084c6847209 */ /* 0x000fe80007810000 */
[----:B------:R-:W-:Y:S02]  /*7bd0*/  FMNMX.FTZ R132, R199, R132, !PT ;  /* 0x00000084c7847209 */ /* 0x000fe40007810000 */
[----:B-1----:R-:W-:Y:S02]  /*7be0*/  FMNMX.FTZ R134, R134, R0, !PT ;  /* 0x0000000086867209 */ /* 0x002fe40007810000 */
[----:B------:R-:W1:Y:S02]  /*7bf0*/  SHFL.BFLY PT, R0, R133, 0x2, 0x1f ;  /* 0x0c401f0085007f89 */ /* 0x000e6400000e0000 */
[C---:B------:R-:W-:Y:S01]  /*7c00*/  FSETP.NEU.FTZ.AND P0, PT, R134.reuse, -INF , PT ;  /* 0xff8000008600780b */ /* 0x040fe20003f1d000 */
[C---:B------:R-:W-:Y:S03]  /*7c10*/  FMUL.FTZ R138, R134.reuse, c[0x0][0x2d0] ;  /* 0x0000b400868a7a20 */ /* 0x040fe60000410000 */
[----:B------:R-:W-:Y:S02]  /*7c20*/  FSEL R3, R134, RZ, P0 ;  /* 0x000000ff86037208 */ /* 0x000fe40000000000 */
[----:B------:R-:W-:Y:S05]  /*7c30*/  FSEL R138, R138, RZ, P0 ;  /* 0x000000ff8a8a7208 */ /* 0x000fea0000000000 */
[--C-:B------:R-:W-:Y:S02]  /*7c40*/  FFMA.FTZ R6, R162, c[0x0][0x2d0], -R138.reuse ;  /* 0x0000b400a2067a23 */ /* 0x100fe4000001088a */
[----:B------:R-:W-:Y:S02]  /*7c50*/  FFMA.FTZ R7, R22, c[0x0][0x2d0], -R138 ;  /* 0x0000b40016077a23 */ /* 0x000fe4000001088a */
[----:B------:R2:W-:Y:S01]  /*7c60*/  MUFU.EX2 R25, R6 ;  /* 0x0000000600197308 */ /* 0x0005e20000000800 */
[----:B-1----:R-:W-:Y:S09]  /*7c70*/  FMNMX.FTZ R133, R133, R0, !PT ;  /* 0x0000000085857209 */ /* 0x002ff20007810000 */
[----:B------:R-:W-:Y:S01]  /*7c80*/  MUFU.EX2 R252, R7 ;  /* 0x0000000700fc7308 */ /* 0x000fe20000000800 */
[----:B------:R-:W1:Y:S02]  /*7c90*/  SHFL.BFLY PT, R0, R133, 0x1, 0x1f ;  /* 0x0c201f0085007f89 */ /* 0x000e6400000e0000 */
[----:B-1----:R-:W-:Y:S06]  /*7ca0*/  FMNMX.FTZ R133, R133, R0, !PT ;  /* 0x0000000085857209 */ /* 0x002fec0007810000 */
[----:B------:R-:W1:Y:S01]  /*7cb0*/  SHFL.BFLY PT, R0, R132, 0x2, 0x1f ;  /* 0x0c401f0084007f89 */ /* 0x000e6200000e0000 */
[C---:B------:R-:W-:Y:S01]  /*7cc0*/  FSETP.NEU.FTZ.AND P0, PT, R133.reuse, -INF , PT ;  /* 0xff8000008500780b */ /* 0x040fe20003f1d000 */
[C---:B------:R-:W-:Y:S03]  /*7cd0*/  FMUL.FTZ R139, R133.reuse, c[0x0][0x2d0] ;  /* 0x0000b400858b7a20 */ /* 0x040fe60000410000 */
[----:B------:R-:W-:Y:S02]  /*7ce0*/  FSEL R4, R133, RZ, P0 ;  /* 0x000000ff85047208 */ /* 0x000fe40000000000 */
[----:B------:R-:W-:Y:S02]  /*7cf0*/  FSEL R139, R139, RZ, P0 ;  /* 0x000000ff8b8b7208 */ /* 0x000fe40000000000 */
[----:B-1----:R-:W-:Y:S05]  /*7d00*/  FMNMX.FTZ R132, R132, R0, !PT ;  /* 0x0000000084847209 */ /* 0x002fea0007810000 */
[----:B------:R-:W1:Y:S02]  /*7d10*/  SHFL.BFLY PT, R0, R132, 0x1, 0x1f ;  /* 0x0c201f0084007f89 */ /* 0x000e6400000e0000 */
[----:B-1----:R-:W-:Y:S02]  /*7d20*/  FMNMX.FTZ R132, R132, R0, !PT ;  /* 0x0000000084847209 */ /* 0x002fe40007810000 */
[----:B------:R-:W-:Y:S02]  /*7d30*/  FMNMX.FTZ R0, R10, R136, !PT ;  /* 0x000000880a007209 */ /* 0x000fe40007810000 */
[C---:B------:R-:W-:Y:S01]  /*7d40*/  FSETP.NEU.FTZ.AND P0, PT, R132.reuse, -INF , PT ;  /* 0xff8000008400780b */ /* 0x040fe20003f1d000 */
[C---:B------:R-:W-:Y:S01]  /*7d50*/  FMUL.FTZ R164, R132.reuse, c[0x0][0x2d0] ;  /* 0x0000b40084a47a20 */ /* 0x040fe20000410000 */
[----:B------:R-:W-:Y:S02]  /*7d60*/  FMNMX.FTZ R0, R11, R0, !PT ;  /* 0x000000000b007209 */ /* 0x000fe40007810000 */
[----:B------:R-:W-:Y:S02]  /*7d70*/  FSEL R5, R132, RZ, P0 ;  /* 0x000000ff84057208 */ /* 0x000fe40000000000 */
[----:B------:R-:W-:Y:S02]  /*7d80*/  FMNMX.FTZ R0, R14, R0, !PT ;  /* 0x000000000e007209 */ /* 0x000fe40007810000 */
[----:B------:R-:W-:Y:S02]  /*7d90*/  FSEL R164, R164, RZ, P0 ;  /* 0x000000ffa4a47208 */ /* 0x000fe40000000000 */
[----:B------:R-:W-:Y:S03]  /*7da0*/  FMNMX.FTZ R0, R15, R0, !PT ;  /* 0x000000000f007209 */ /* 0x000fe60007810000 */
[----:B--2---:R-:W-:Y:S01]  /*7db0*/  FFMA.FTZ R6, R12, c[0x0][0x2d0], -R164 ;  /* 0x0000b4000c067a23 */ /* 0x004fe200000108a4 */
[----:B------:R-:W-:Y:S03]  /*7dc0*/  FMNMX.FTZ R0, R177, R0, !PT ;  /* 0x00000000b1007209 */ /* 0x000fe60007810000 */
[----:B------:R1:W-:Y:S01]  /*7dd0*/  MUFU.EX2 R244, R6 ;  /* 0x0000000600f47308 */ /* 0x0003e20000000800 */
[----:B------:R-:W-:Y:S04]  /*7de0*/  FMNMX.FTZ R0, R178, R0, !PT ;  /* 0x00000000b2007209 */ /* 0x000fe80007810000 */
[----:B------:R-:W-:Y:S04]  /*7df0*/  FMNMX.FTZ R0, R181, R0, !PT ;  /* 0x00000000b5007209 */ /* 0x000fe80007810000 */
[----:B------:R-:W-:Y:S04]  /*7e00*/  FMNMX.FTZ R0, R182, R0, !PT ;  /* 0x00000000b6007209 */ /* 0x000fe80007810000 */
[----:B------:R-:W-:Y:S04]  /*7e10*/  FMNMX.FTZ R0, R191, R0, !PT ;  /* 0x00000000bf007209 */ /* 0x000fe80007810000 */
[----:B------:R-:W-:Y:S04]  /*7e20*/  FMNMX.FTZ R0, R192, R0, !PT ;  /* 0x00000000c0007209 */ /* 0x000fe80007810000 */
[----:B------:R-:W-:Y:S04]  /*7e30*/  FMNMX.FTZ R0, R197, R0, !PT ;  /* 0x00000000c5007209 */ /* 0x000fe80007810000 */
[----:B------:R-:W-:Y:S05]  /*7e40*/  FMNMX.FTZ R0, R137, R0, !PT ;  /* 0x0000000089007209 */ /* 0x000fea0007810000 */
[----:B------:R-:W2:Y:S02]  /*7e50*/  SHFL.BFLY PT, R2, R0, 0x2, 0x1f ;  /* 0x0c401f0000027f89 */ /* 0x000ea400000e0000 */
[----:B--2---:R-:W-:Y:S06]  /*7e60*/  FMNMX.FTZ R0, R0, R2, !PT ;  /* 0x0000000200007209 */ /* 0x004fec0007810000 */
[----:B------:R-:W2:Y:S02]  /*7e70*/  SHFL.BFLY PT, R2, R0, 0x1, 0x1f ;  /* 0x0c201f0000027f89 */ /* 0x000ea400000e0000 */
[----:B--2---:R-:W-:Y:S01]  /*7e80*/  FMNMX.FTZ R130, R0, R2, !PT ;  /* 0x0000000200827209 */ /* 0x004fe20007810000 */
[--C-:B------:R-:W-:Y:S03]  /*7e90*/  FFMA.FTZ R0, R20, c[0x0][0x2d0], -R138.reuse ;  /* 0x0000b40014007a23 */ /* 0x100fe6000001088a */
[C---:B------:R-:W-:Y:S01]  /*7ea0*/  FSETP.NEU.FTZ.AND P0, PT, R130.reuse, -INF , PT ;  /* 0xff8000008200780b */ /* 0x040fe20003f1d000 */
[----:B------:R2:W3:Y:S01]  /*7eb0*/  MUFU.EX2 R251, R0 ;  /* 0x0000000000fb7308 */ /* 0x0004e20000000800 */
[C---:B------:R-:W-:Y:S02]  /*7ec0*/  FMUL.FTZ R165, R130.reuse, c[0x0][0x2d0] ;  /* 0x0000b40082a57a20 */ /* 0x040fe40000410000 */
[----:B------:R-:W-:Y:S03]  /*7ed0*/  FSEL R2, R130, RZ, P0 ;  /* 0x000000ff82027208 */ /* 0x000fe60000000000 */
[----:B------:R-:W-:Y:S05]  /*7ee0*/  FSEL R165, R165, RZ, P0 ;  /* 0x000000ffa5a57208 */ /* 0x000fea0000000000 */
[----:B-1----:R-:W-:Y:S04]  /*7ef0*/  FFMA.FTZ R6, R14, c[0x0][0x2d0], -R165 ;  /* 0x0000b4000e067a23 */ /* 0x002fe800000108a5 */
[----:B------:R-:W-:Y:S01]  /*7f00*/  MUFU.EX2 R240, R6 ;  /* 0x0000000600f07308 */ /* 0x000fe20000000800 */
[----:B--2---:R-:W-:Y:S01]  /*7f10*/  FFMA.FTZ R0, R161, c[0x0][0x2d0], -R138 ;  /* 0x0000b400a1007a23 */ /* 0x004fe2000001088a */
[----:B---3--:R-:W-:Y:S08]  /*7f20*/  F2FP.BF16.PACK_AB R160, R252, R251 ;  /* 0x000000fbfca0723e */ /* 0x008ff000000010ff */
[----:B------:R1:W-:Y:S02]  /*7f30*/  MUFU.EX2 R24, R0 ;  /* 0x0000000000187308 */ /* 0x0003e40000000800 */
[--C-:B-1----:R-:W-:Y:S08]  /*7f40*/  FFMA.FTZ R0, R21, c[0x0][0x2d0], -R139.reuse ;  /* 0x0000b40015007a23 */ /* 0x102ff0000001088b */
[----:B------:R1:W-:Y:S02]  /*7f50*/  MUFU.EX2 R246, R0 ;  /* 0x0000000000f67308 */ /* 0x0003e40000000800 */
[--C-:B-1----:R-:W-:Y:S02]  /*7f60*/  FFMA.FTZ R0, R23, c[0x0][0x2d0], -R139.reuse ;  /* 0x0000b40017007a23 */ /* 0x102fe4000001088b */
[----:B------:R-:W1:Y:S06]  /*7f70*/  LDSM.16.MT88.4 R20, [R209+0x1880] ;  /* 0x00188000d114783b */ /* 0x000e6c0000004200 */
[----:B------:R2:W3:Y:S02]  /*7f80*/  MUFU.EX2 R247, R0 ;  /* 0x0000000000f77308 */ /* 0x0004e40000000800 */
[--C-:B--2---:R-:W-:Y:S01]  /*7f90*/  FFMA.FTZ R0, R166, c[0x0][0x2d0], -R139.reuse ;  /* 0x0000b400a6007a23 */ /* 0x104fe2000001088b */
[----:B------:R-:W-:Y:S02]  /*7fa0*/  MOV R166, R25 ;  /* 0x0000001900a67202 */ /* 0x000fe40000000f00 */
[----:B---3--:R-:W-:Y:S05]  /*7fb0*/  F2FP.BF16.PACK_AB R161, R247, R246 ;  /* 0x000000f6f7a1723e */ /* 0x008fea00000010ff */
[----:B------:R2:W-:Y:S02]  /*7fc0*/  MUFU.EX2 R248, R0 ;  /* 0x0000000000f87308 */ /* 0x0005e40000000800 */
[----:B--2---:R-:W-:Y:S08]  /*7fd0*/  FFMA.FTZ R0, R163, c[0x0][0x2d0], -R139 ;  /* 0x0000b400a3007a23 */ /* 0x004ff0000001088b */
[----:B------:R2:W3:Y:S02]  /*7fe0*/  MUFU.EX2 R249, R0 ;  /* 0x0000000000f97308 */ /* 0x0004e40000000800 */
[--C-:B--2---:R-:W-:Y:S01]  /*7ff0*/  FFMA.FTZ R0, R8, c[0x0][0x2d0], -R164.reuse ;  /* 0x0000b40008007a23 */ /* 0x104fe200000108a4 */
[----:B---3--:R-:W-:Y:S07]  /*8000*/  F2FP.BF16.PACK_AB R163, R249, R248 ;  /* 0x000000f8f9a3723e */ /* 0x008fee00000010ff */
[----:B------:R2:W-:Y:S02]  /*8010*/  MUFU.EX2 R242, R0 ;  /* 0x0000000000f27308 */ /* 0x0005e40000000800 */
[--C-:B--2---:R-:W-:Y:S08]  /*8020*/  FFMA.FTZ R0, R9, c[0x0][0x2d0], -R164.reuse ;  /* 0x0000b40009007a23 */ /* 0x104ff000000108a4 */
[----:B------:R2:W-:Y:S02]  /*8030*/  MUFU.EX2 R243, R0 ;  /* 0x0000000000f37308 */ /* 0x0005e40000000800 */
[----:B--2---:R-:W-:Y:S08]  /*8040*/  FFMA.FTZ R0, R13, c[0x0][0x2d0], -R164 ;  /* 0x0000b4000d007a23 */ /* 0x004ff000000108a4 */
[----:B------:R2:W-:Y:S02]  /*8050*/  MUFU.EX2 R245, R0 ;  /* 0x0000000000f57308 */ /* 0x0005e40000000800 */
[----:B--2---:R-:W-:Y:S04]  /*8060*/  FADD.FTZ R0, -R3, R129 ;  /* 0x0000008103007221 */ /* 0x004fe80000010100 */
[----:B------:R-:W-:Y:S04]  /*8070*/  FMUL.FTZ R0, R0, c[0x0][0x2d0] ;  /* 0x0000b40000007a20 */ /* 0x000fe80000410000 */
[----:B------:R2:W3:Y:S02]  /*8080*/  MUFU.EX2 R129, R0 ;  /* 0x0000000000817308 */ /* 0x0004e40000000800 */
[----:B--2---:R-:W-:Y:S01]  /*8090*/  FADD.FTZ R0, -R4, R131 ;  /* 0x0000008304007221 */ /* 0x004fe20000010100 */
[----:B------:R-:W-:Y:S01]  /*80a0*/  MOV R131, R24 ;  /* 0x0000001800837202 */ /* 0x000fe20000000f00 */
[----:B------:R-:W-:Y:S02]  /*80b0*/  FFMA.FTZ R4, R11, c[0x0][0x2d0], -R165 ;  /* 0x0000b4000b047a23 */ /* 0x000fe400000108a5 */
[----:B------:R-:W-:Y:S01]  /*80c0*/  FMUL.FTZ R0, R0, c[0x0][0x2d0] ;  /* 0x0000b40000007a20 */ /* 0x000fe20000410000 */
[----:B------:R-:W-:Y:S03]  /*80d0*/  F2FP.BF16.PACK_AB R162, R131, R166 ;  /* 0x000000a683a2723e */ /* 0x000fe600000010ff */
[----:B------:R2:W-:Y:S01]  /*80e0*/  MUFU.EX2 R184, R4 ;  /* 0x0000000400b87308 */ /* 0x0005e20000000800 */
[C---:B---3--:R-:W-:Y:S02]  /*80f0*/  FMUL.FTZ R16, R129.reuse, R152 ;  /* 0x0000009881107220 */ /* 0x048fe40000410000 */
[C---:B------:R-:W-:Y:S02]  /*8100*/  FMUL.FTZ R17, R129.reuse, R153 ;  /* 0x0000009981117220 */ /* 0x040fe40000410000 */
[C---:B------:R-:W-:Y:S02]  /*8110*/  FMUL.FTZ R32, R129.reuse, R112 ;  /* 0x0000007081207220 */ /* 0x040fe40000410000 */
[C---:B------:R-:W-:Y:S02]  /*8120*/  FMUL.FTZ R33, R129.reuse, R113 ;  /* 0x0000007181217220 */ /* 0x040fe40000410000 */
[C---:B------:R-:W-:Y:S01]  /*8130*/  FMUL.FTZ R48, R129.reuse, R124 ;  /* 0x0000007c81307220 */ /* 0x040fe20000410000 */
[----:B------:R3:W4:Y:S01]  /*8140*/  MUFU.EX2 R128, R0 ;  /* 0x0000000000807308 */ /* 0x0007220000000800 */
[C---:B------:R-:W-:Y:S02]  /*8150*/  FMUL.FTZ R49, R129.reuse, R125 ;  /* 0x0000007d81317220 */ /* 0x040fe40000410000 */
[C---:B------:R-:W-:Y:S02]  /*8160*/  FMUL.FTZ R52, R129.reuse, R52 ;  /* 0x0000003481347220 */ /* 0x040fe40000410000 */
[C---:B------:R-:W-:Y:S02]  /*8170*/  FMUL.FTZ R53, R129.reuse, R53 ;  /* 0x0000003581357220 */ /* 0x040fe40000410000 */
[C---:B------:R-:W-:Y:S02]  /*8180*/  FMUL.FTZ R64, R129.reuse, R64 ;  /* 0x0000004081407220 */ /* 0x040fe40000410000 */
[C---:B------:R-:W-:Y:S02]  /*8190*/  FMUL.FTZ R65, R129.reuse, R65 ;  /* 0x0000004181417220 */ /* 0x040fe40000410000 */
[C---:B------:R-:W-:Y:S02]  /*81a0*/  FMUL.FTZ R68, R129.reuse, R68 ;  /* 0x0000004481447220 */ /* 0x040fe40000410000 */
[C---:B------:R-:W-:Y:S02]  /*81b0*/  FMUL.FTZ R69, R129.reuse, R69 ;  /* 0x0000004581457220 */ /* 0x040fe40000410000 */
[----:B--2---:R-:W-:Y:S01]  /*81c0*/  FMUL.FTZ R4, R129, R140 ;  /* 0x0000008c81047220 */ /* 0x004fe20000410000 */
[----:B------:R-:W-:Y:S01]  /*81d0*/  F2FP.BF16.PACK_AB R140, R243, R242 ;  /* 0x000000f2f38c723e */ /* 0x000fe200000010ff */
[C---:B------:R-:W-:Y:S02]  /*81e0*/  FMUL.FTZ R80, R129.reuse, R80 ;  /* 0x0000005081507220 */ /* 0x040fe40000410000 */
[C---:B------:R-:W-:Y:S02]  /*81f0*/  FMUL.FTZ R81, R129.reuse, R81 ;  /* 0x0000005181517220 */ /* 0x040fe40000410000 */
[C---:B------:R-:W-:Y:S02]  /*8200*/  FMUL.FTZ R96, R129.reuse, R96 ;  /* 0x0000006081607220 */ /* 0x040fe40000410000 */
[----:B------:R-:W-:Y:S02]  /*8210*/  FMUL.FTZ R97, R129, R97 ;  /* 0x0000006181617220 */ /* 0x000fe40000410000 */
[----:B---3--:R-:W-:Y:S02]  /*8220*/  FADD.FTZ R0, -R5, R135 ;  /* 0x0000008705007221 */ /* 0x008fe40000010100 */
[--C-:B------:R-:W-:Y:S02]  /*8230*/  FFMA.FTZ R5, R10, c[0x0][0x2d0], -R165.reuse ;  /* 0x0000b4000a057a23 */ /* 0x100fe400000108a5 */
[----:B------:R-:W-:Y:S02]  /*8240*/  FMUL.FTZ R0, R0, c[0x0][0x2d0] ;  /* 0x0000b40000007a20 */ /* 0x000fe40000410000 */
[----:B------:R2:W3:Y:S01]  /*8250*/  MUFU.EX2 R183, R5 ;  /* 0x0000000500b77308 */ /* 0x0004e20000000800 */
[C---:B----4-:R-:W-:Y:S01]  /*8260*/  FMUL.FTZ R6, R128.reuse, R142 ;  /* 0x0000008e80067220 */ /* 0x050fe20000410000 */
[----:B------:R-:W-:Y:S01]  /*8270*/  F2FP.BF16.PACK_AB R142, R245, R244 ;  /* 0x000000f4f58e723e */ /* 0x000fe200000010ff */
[C---:B------:R-:W-:Y:S02]  /*8280*/  FMUL.FTZ R7, R128.reuse, R143 ;  /* 0x0000008f80077220 */ /* 0x040fe40000410000 */
[C---:B------:R-:W-:Y:S02]  /*8290*/  FMUL.FTZ R18, R128.reuse, R154 ;  /* 0x0000009a80127220 */ /* 0x040fe40000410000 */
[C---:B------:R-:W-:Y:S02]  /*82a0*/  FMUL.FTZ R19, R128.reuse, R155 ;  /* 0x0000009b80137220 */ /* 0x040fe40000410000 */
[C---:B------:R-:W-:Y:S01]  /*82b0*/  FMUL.FTZ R34, R128.reuse, R114 ;  /* 0x0000007280227220 */ /* 0x040fe20000410000 */
[----:B------:R4:W5:Y:S01]  /*82c0*/  MUFU.EX2 R3, R0 ;  /* 0x0000000000037308 */ /* 0x0009620000000800 */
[C---:B------:R-:W-:Y:S01]  /*82d0*/  FMUL.FTZ R35, R128.reuse, R115 ;  /* 0x0000007380237220 */ /* 0x040fe20000410000 */
[----:B------:R-:W-:Y:S01]  /*82e0*/  LDSM.16.MT88.4 R152, [R209+0x2080] ;  /* 0x00208000d198783b */ /* 0x000fe20000004200 */
[C---:B------:R-:W-:Y:S02]  /*82f0*/  FMUL.FTZ R50, R128.reuse, R126 ;  /* 0x0000007e80327220 */ /* 0x040fe40000410000 */
[C---:B------:R-:W-:Y:S02]  /*8300*/  FMUL.FTZ R51, R128.reuse, R127 ;  /* 0x0000007f80337220 */ /* 0x040fe40000410000 */
[C---:B------:R-:W-:Y:S02]  /*8310*/  FMUL.FTZ R54, R128.reuse, R54 ;  /* 0x0000003680367220 */ /* 0x040fe40000410000 */
[C---:B------:R-:W-:Y:S01]  /*8320*/  FMUL.FTZ R55, R128.reuse, R55 ;  /* 0x0000003780377220 */ /* 0x040fe20000410000 */
[----:B------:R-:W-:Y:S01]  /*8330*/  LDSM.16.MT88.4 R112, [R210+0x1c80] ;  /* 0x001c8000d270783b */ /* 0x000fe20000004200 */
[C---:B------:R-:W-:Y:S02]  /*8340*/  FMUL.FTZ R66, R128.reuse, R66 ;  /* 0x0000004280427220 */ /* 0x040fe40000410000 */
[----:B------:R-:W-:Y:S02]  /*8350*/  FMUL.FTZ R67, R128, R67 ;  /* 0x0000004380437220 */ /* 0x000fe40000410000 */
[----:B--2---:R-:W-:Y:S01]  /*8360*/  FMUL.FTZ R5, R129, R141 ;  /* 0x0000008d81057220 */ /* 0x004fe20000410000 */
[----:B---3--:R-:W-:Y:S01]  /*8370*/  F2FP.BF16.PACK_AB R141, R184, R183 ;  /* 0x000000b7b88d723e */ /* 0x008fe200000010ff */
[C---:B------:R-:W-:Y:S01]  /*8380*/  FMUL.FTZ R70, R128.reuse, R70 ;  /* 0x0000004680467220 */ /* 0x040fe20000410000 */
[----:B------:R-:W-:Y:S01]  /*8390*/  LDSM.16.MT88.4 R124, [R209+0x2c80] ;  /* 0x002c8000d17c783b */ /* 0x000fe20000004200 */
[C---:B------:R-:W-:Y:S02]  /*83a0*/  FMUL.FTZ R71, R128.reuse, R71 ;  /* 0x0000004780477220 */ /* 0x040fe40000410000 */
[C---:B------:R-:W-:Y:S01]  /*83b0*/  FMUL.FTZ R82, R128.reuse, R82 ;  /* 0x0000005280527220 */ /* 0x040fe20000410000 */
[-C--:B-1----:R-:W-:Y:S01]  /*83c0*/  HMMA.16816.F32.BF16 R4, R160, R20.reuse, R4 ;  /* 0x00000014a004723c */ /* 0x082fe20000041804 */
[----:B------:R-:W-:Y:S02]  /*83d0*/  FMUL.FTZ R83, R128, R83 ;  /* 0x0000005380537220 */ /* 0x000fe40000410000 */
[----:B----4-:R-:W-:Y:S02]  /*83e0*/  FFMA.FTZ R0, R15, c[0x0][0x2d0], -R165 ;  /* 0x0000b4000f007a23 */ /* 0x010fe400000108a5 */
[C---:B-----5:R-:W-:Y:S02]  /*83f0*/  FMUL.FTZ R8, R3.reuse, R144 ;  /* 0x0000009003087220 */ /* 0x060fe40000410000 */
[----:B------:R-:W1:Y:S01]  /*8400*/  MUFU.EX2 R241, R0 ;  /* 0x0000000000f17308 */ /* 0x000e620000000800 */
[C---:B------:R-:W-:Y:S04]  /*8410*/  FMUL.FTZ R9, R3.reuse, R145 ;  /* 0x0000009103097220 */ /* 0x040fe80000410000 */
[C---:B------:R-:W-:Y:S02]  /*8420*/  FMUL.FTZ R12, R3.reuse, R148 ;  /* 0x00000094030c7220 */ /* 0x040fe40000410000 */
        /* <DEDUP_REMOVED lines=8> */
[----:B------:R-:W-:Y:S01]  /*84b0*/  FMUL.FTZ R45, R3, R157 ;  /* 0x0000009d032d7220 */ /* 0x000fe20000410000 */
[----:B-1----:R-:W-:Y:S01]  /*84c0*/  F2FP.BF16.PACK_AB R143, R241, R240 ;  /* 0x000000f0f18f723e */ /* 0x002fe200000010ff */
[----:B------:R-:W-:Y:S02]  /*84d0*/  FADD.FTZ R0, -R2, R136 ;  /* 0x0000008802007221 */ /* 0x000fe40000010100 */
[--C-:B------:R-:W-:Y:S02]  /*84e0*/  FFMA.FTZ R2, R167, c[0x0][0x2d0], -R138.reuse ;  /* 0x0000b400a7027a23 */ /* 0x100fe4000001088a */
[----:B------:R-:W-:Y:S02]  /*84f0*/  FMUL.FTZ R0, R0, c[0x0][0x2d0] ;  /* 0x0000b40000007a20 */ /* 0x000fe40000410000 */
[----:B------:R1:W-:Y:S01]  /*8500*/  MUFU.EX2 R239, R2 ;  /* 0x0000000200ef7308 */ /* 0x0003e20000000800 */
[C---:B------:R-:W-:Y:S02]  /*8510*/  FMUL.FTZ R56, R3.reuse, R56 ;  /* 0x0000003803387220 */ /* 0x040fe40000410000 */
[C---:B------:R-:W-:Y:S02]  /*8520*/  FMUL.FTZ R57, R3.reuse, R57 ;  /* 0x0000003903397220 */ /* 0x040fe40000410000 */
[C---:B------:R-:W-:Y:S02]  /*8530*/  FMUL.FTZ R60, R3.reuse, R60 ;  /* 0x0000003c033c7220 */ /* 0x040fe40000410000 */
[C---:B------:R-:W-:Y:S02]  /*8540*/  FMUL.FTZ R61, R3.reuse, R61 ;  /* 0x0000003d033d7220 */ /* 0x040fe40000410000 */
[C---:B------:R-:W-:Y:S01]  /*8550*/  FMUL.FTZ R72, R3.reuse, R72 ;  /* 0x0000004803487220 */ /* 0x040fe20000410000 */
[----:B------:R-:W2:Y:S01]  /*8560*/  MUFU.EX2 R0, R0 ;  /* 0x0000000000007308 */ /* 0x000ea20000000800 */
[C---:B------:R-:W-:Y:S02]  /*8570*/  FMUL.FTZ R73, R3.reuse, R73 ;  /* 0x0000004903497220 */ /* 0x040fe40000410000 */
[C---:B------:R-:W-:Y:S02]  /*8580*/  FMUL.FTZ R76, R3.reuse, R76 ;  /* 0x0000004c034c7220 */ /* 0x040fe40000410000 */
[C---:B------:R-:W-:Y:S02]  /*8590*/  FMUL.FTZ R77, R3.reuse, R77 ;  /* 0x0000004d034d7220 */ /* 0x040fe40000410000 */
[C---:B------:R-:W-:Y:S02]  /*85a0*/  FMUL.FTZ R88, R3.reuse, R88 ;  /* 0x0000005803587220 */ /* 0x040fe40000410000 */
[C---:B------:R-:W-:Y:S02]  /*85b0*/  FMUL.FTZ R89, R3.reuse, R89 ;  /* 0x0000005903597220 */ /* 0x040fe40000410000 */
[C---:B------:R-:W-:Y:S02]  /*85c0*/  FMUL.FTZ R92, R3.reuse, R92 ;  /* 0x0000005c035c7220 */ /* 0x040fe40000410000 */
[----:B------:R-:W-:Y:S02]  /*85d0*/  FMUL.FTZ R93, R3, R93 ;  /* 0x0000005d035d7220 */ /* 0x000fe40000410000 */
[--C-:B-1----:R-:W-:Y:S02]  /*85e0*/  FFMA.FTZ R2, R168, c[0x0][0x2d0], -R138.reuse ;  /* 0x0000b400a8027a23 */ /* 0x102fe4000001088a */
[C---:B------:R-:W-:Y:S02]  /*85f0*/  FMUL.FTZ R98, R128.reuse, R98 ;  /* 0x0000006280627220 */ /* 0x040fe40000410000 */
[----:B------:R1:W3:Y:S01]  /*8600*/  MUFU.EX2 R238, R2 ;  /* 0x0000000200ee7308 */ /* 0x0002e20000000800 */
[----:B------:R-:W-:Y:S02]  /*8610*/  FMUL.FTZ R99, R128, R99 ;  /* 0x0000006380637220 */ /* 0x000fe40000410000 */
[C---:B------:R-:W-:Y:S02]  /*8620*/  FMUL.FTZ R84, R129.reuse, R84 ;  /* 0x0000005481547220 */ /* 0x040fe40000410000 */
[C---:B--2---:R-:W-:Y:S02]  /*8630*/  FMUL.FTZ R10, R0.reuse, R146 ;  /* 0x00000092000a7220 */ /* 0x044fe40000410000 */
[C---:B------:R-:W-:Y:S02]  /*8640*/  FMUL.FTZ R11, R0.reuse, R147 ;  /* 0x00000093000b7220 */ /* 0x040fe40000410000 */
[C---:B------:R-:W-:Y:S02]  /*8650*/  FMUL.FTZ R26, R0.reuse, R106 ;  /* 0x0000006a001a7220 */ /* 0x040fe40000410000 */
[C---:B------:R-:W-:Y:S02]  /*8660*/  FMUL.FTZ R27, R0.reuse, R107 ;  /* 0x0000006b001b7220 */ /* 0x040fe40000410000 */
[----:B------:R-:W-:Y:S01]  /*8670*/  LDSM.16.MT88.4 R104, [R210+0x2480] ;  /* 0x00248000d268783b */ /* 0x000fe20000004200 */
[C---:B------:R-:W-:Y:S01]  /*8680*/  HMMA.16816.F32.BF16 R8, R140.reuse, R20, R8 ;  /* 0x000000148c08723c */ /* 0x040fe20000041808 */
[C---:B------:R-:W-:Y:S02]  /*8690*/  FMUL.FTZ R14, R0.reuse, R150 ;  /* 0x00000096000e7220 */ /* 0x040fe40000410000 */
[C---:B------:R-:W-:Y:S02]  /*86a0*/  FMUL.FTZ R15, R0.reuse, R151 ;  /* 0x00000097000f7220 */ /* 0x040fe40000410000 */
[C---:B------:R-:W-:Y:S02]  /*86b0*/  FMUL.FTZ R30, R0.reuse, R110 ;  /* 0x0000006e001e7220 */ /* 0x040fe40000410000 */
[C---:B------:R-:W-:Y:S02]  /*86c0*/  FMUL.FTZ R20, R129.reuse, R100 ;  /* 0x0000006481147220 */ /* 0x040fe40000410000 */
[----:B------:R-:W-:Y:S01]  /*86d0*/  FMUL.FTZ R21, R129, R101 ;  /* 0x0000006581157220 */ /* 0x000fe20000410000 */
[-C--:B------:R-:W-:Y:S02]  /*86e0*/  HMMA.16816.F32.BF16 R12, R140, R22.reuse, R12 ;  /* 0x000000168c0c723c */ /* 0x080fe4000004180c */
[--C-:B-1----:R-:W-:Y:S02]  /*86f0*/  FFMA.FTZ R2, R169, c[0x0][0x2d0], -R139.reuse ;  /* 0x0000b400a9027a23 */ /* 0x102fe4000001088b */
[C---:B------:R-:W-:Y:S02]  /*8700*/  FMUL.FTZ R31, R0.reuse, R111 ;  /* 0x0000006f001f7220 */ /* 0x040fe40000410000 */
[----:B------:R1:W-:Y:S01]  /*8710*/  MUFU.EX2 R237, R2 ;  /* 0x0000000200ed7308 */ /* 0x0003e20000000800 */
[----:B------:R-:W-:Y:S01]  /*8720*/  LDSM.16.MT88.4 R108, [R209+0x1c80] ;  /* 0x001c8000d16c783b */ /* 0x000fe20000004200 */
[C---:B------:R-:W-:Y:S01]  /*8730*/  HMMA.16816.F32.BF16 R16, R160.reuse, R22, R16 ;  /* 0x00000016a010723c */ /* 0x040fe20000041810 */
[C---:B------:R-:W-:Y:S03]  /*8740*/  FMUL.FTZ R42, R0.reuse, R122 ;  /* 0x0000007a002a7220 */ /* 0x040fe60000410000 */
[C---:B------:R-:W-:Y:S02]  /*8750*/  FMUL.FTZ R43, R0.reuse, R123 ;  /* 0x0000007b002b7220 */ /* 0x040fe40000410000 */
[----:B------:R-:W-:Y:S02]  /*8760*/  FMUL.FTZ R46, R0, R158 ;  /* 0x0000009e002e7220 */ /* 0x000fe40000410000 */
[C---:B------:R-:W-:Y:S04]  /*8770*/  FMUL.FTZ R22, R128.reuse, R102 ;  /* 0x0000006680167220 */ /* 0x040fe80000410000 */
[----:B------:R-:W-:Y:S02]  /*8780*/  FMUL.FTZ R23, R128, R103 ;  /* 0x0000006780177220 */ /* 0x000fe40000410000 */
[----:B------:R-:W2:Y:S01]  /*8790*/  LDSM.16.MT88.4 R100, [R209+0x2480] ;  /* 0x00248000d164783b */ /* 0x000ea20000004200 */
[C---:B------:R-:W-:Y:S02]  /*87a0*/  FMUL.FTZ R47, R0.reuse, R159 ;  /* 0x0000009f002f7220 */ /* 0x040fe40000410000 */
[C---:B------:R-:W-:Y:S02]  /*87b0*/  FMUL.FTZ R58, R0.reuse, R58 ;  /* 0x0000003a003a7220 */ /* 0x040fe40000410000 */
[-C--:B------:R-:W-:Y:S01]  /*87c0*/  HMMA.16816.F32.BF16 R20, R160, R36.reuse, R20 ;  /* 0x00000024a014723c */ /* 0x080fe20000041814 */
[----:B------:R-:W-:Y:S02]  /*87d0*/  FMUL.FTZ R59, R0, R59 ;  /* 0x0000003b003b7220 */ /* 0x000fe40000410000 */
[--C-:B-1----:R-:W-:Y:S02]  /*87e0*/  FFMA.FTZ R2, R170, c[0x0][0x2d0], -R139.reuse ;  /* 0x0000b400aa027a23 */ /* 0x102fe4000001088b */
[C---:B------:R-:W-:Y:S02]  /*87f0*/  FMUL.FTZ R62, R0.reuse, R62 ;  /* 0x0000003e003e7220 */ /* 0x040fe40000410000 */
[----:B------:R1:W4:Y:S01]  /*8800*/  MUFU.EX2 R236, R2 ;  /* 0x0000000200ec7308 */ /* 0x0003220000000800 */
[C---:B------:R-:W-:Y:S01]  /*8810*/  HMMA.16816.F32.BF16 R24, R140.reuse, R36, R24 ;  /* 0x000000248c18723c */ /* 0x040fe20000041818 */
[C---:B------:R-:W-:Y:S03]  /*8820*/  FMUL.FTZ R63, R0.reuse, R63 ;  /* 0x0000003f003f7220 */ /* 0x040fe60000410000 */
[C---:B------:R-:W-:Y:S02]  /*8830*/  FMUL.FTZ R74, R0.reuse, R74 ;  /* 0x0000004a004a7220 */ /* 0x040fe40000410000 */
[C---:B------:R-:W-:Y:S02]  /*8840*/  FMUL.FTZ R75, R0.reuse, R75 ;  /* 0x0000004b004b7220 */ /* 0x040fe40000410000 */
[-C--:B------:R-:W-:Y:S01]  /*8850*/  HMMA.16816.F32.BF16 R28, R140, R38.reuse, R28 ;  /* 0x000000268c1c723c */ /* 0x080fe2000004181c */
[C---:B------:R-:W-:Y:S03]  /*8860*/  FMUL.FTZ R36, R129.reuse, R116 ;  /* 0x0000007481247220 */ /* 0x040fe60000410000 */
[C---:B------:R-:W-:Y:S02]  /*8870*/  FMUL.FTZ R37, R129.reuse, R117 ;  /* 0x0000007581257220 */ /* 0x040fe40000410000 */
[C---:B------:R-:W-:Y:S02]  /*8880*/  FMUL.FTZ R78, R0.reuse, R78 ;  /* 0x0000004e004e7220 */ /* 0x040fe40000410000 */
[C---:B------:R-:W-:Y:S01]  /*8890*/  HMMA.16816.F32.BF16 R32, R160.reuse, R38, R32 ;  /* 0x00000026a020723c */ /* 0x040fe20000041820 */
[----:B------:R-:W-:Y:S03]  /*88a0*/  FMUL.FTZ R79, R0, R79 ;  /* 0x0000004f004f7220 */ /* 0x000fe60000410000 */
[----:B------:R-:W-:Y:S02]  /*88b0*/  FMUL.FTZ R85, R129, R85 ;  /* 0x0000005581557220 */ /* 0x000fe40000410000 */
[C---:B------:R-:W-:Y:S02]  /*88c0*/  FMUL.FTZ R86, R128.reuse, R86 ;  /* 0x0000005680567220 */ /* 0x040fe40000410000 */
[--C-:B-1----:R-:W-:Y:S02]  /*88d0*/  FFMA.FTZ R2, R171, c[0x0][0x2d0], -R138.reuse ;  /* 0x0000b400ab027a23 */ /* 0x102fe4000001088a */
[----:B------:R-:W-:Y:S02]  /*88e0*/  LDSM.16.MT88.4 R168, [R209+0x3880] ;  /* 0x00388000d1a8783b */ /* 0x000fe40000004200 */
[----:B------:R1:W-:Y:S01]  /*88f0*/  MUFU.EX2 R235, R2 ;  /* 0x0000000200eb7308 */ /* 0x0003e20000000800 */
[C---:B------:R-:W-:Y:S02]  /*8900*/  FMUL.FTZ R38, R128.reuse, R118 ;  /* 0x0000007680267220 */ /* 0x040fe40000410000 */
[----:B------:R-:W-:Y:S02]  /*8910*/  FMUL.FTZ R39, R128, R119 ;  /* 0x0000007780277220 */ /* 0x000fe40000410000 */
[C---:B------:R-:W-:Y:S01]  /*8920*/  FMUL.FTZ R90, R0.reuse, R90 ;  /* 0x0000005a005a7220 */ /* 0x040fe20000410000 */
[----:B------:R-:W-:Y:S01]  /*8930*/  LDSM.16.MT88.4 R116, [R209+0x2880] ;  /* 0x00288000d174783b */ /* 0x000fe20000004200 */
[C---:B------:R-:W-:Y:S02]  /*8940*/  FMUL.FTZ R91, R0.reuse, R91 ;  /* 0x0000005b005b7220 */ /* 0x040fe40000410000 */
[C---:B------:R-:W-:Y:S01]  /*8950*/  FMUL.FTZ R94, R0.reuse, R94 ;  /* 0x0000005e005e7220 */ /* 0x040fe20000410000 */
[-C--:B--2---:R-:W-:Y:S01]  /*8960*/  HMMA.16816.F32.BF16 R36, R160, R100.reuse, R36 ;  /* 0x00000064a024723c */ /* 0x084fe20000041824 */
[----:B------:R-:W-:Y:S02]  /*8970*/  FMUL.FTZ R95, R0, R95 ;  /* 0x0000005f005f7220 */ /* 0x000fe40000410000 */
[----:B------:R-:W-:Y:S05]  /*8980*/  FMUL.FTZ R87, R128, R87 ;  /* 0x0000005780577220 */ /* 0x000fea0000410000 */
[C---:B------:R-:W-:Y:S01]  /*8990*/  HMMA.16816.F32.BF16 R40, R140.reuse, R100, R40 ;  /* 0x000000648c28723c */ /* 0x040fe20000041828 */
[----:B-1----:R-:W-:Y:S07]  /*89a0*/  FFMA.FTZ R2, R172, c[0x0][0x2d0], -R138 ;  /* 0x0000b400ac027a23 */ /* 0x002fee000001088a */
[-C--:B------:R-:W-:Y:S01]  /*89b0*/  HMMA.16816.F32.BF16 R44, R140, R102.reuse, R44 ;  /* 0x000000668c2c723c */ /* 0x080fe2000004182c */
[----:B------:R1:W2:Y:S07]  /*89c0*/  MUFU.EX2 R234, R2 ;  /* 0x0000000200ea7308 */ /* 0x0002ae0000000800 */
[C---:B------:R-:W-:Y:S01]  /*89d0*/  HMMA.16816.F32.BF16 R48, R160.reuse, R102, R48 ;  /* 0x00000066a030723c */ /* 0x040fe20000041830 */
[----:B------:R-:W5:Y:S07]  /*89e0*/  LDSM.16.MT88.4 R100, [R209+0x3080] ;  /* 0x00308000d164783b */ /* 0x000f6e0000004200 */
[-C--:B------:R-:W-:Y:S08]  /*89f0*/  HMMA.16816.F32.BF16 R52, R160, R104.reuse, R52 ;  /* 0x00000068a034723c */ /* 0x080ff00000041834 */
[C---:B------:R-:W-:Y:S01]  /*8a00*/  HMMA.16816.F32.BF16 R56, R140.reuse, R104, R56 ;  /* 0x000000688c38723c */ /* 0x040fe20000041838 */
[--C-:B-1----:R-:W-:Y:S07]  /*8a10*/  FFMA.FTZ R2, R174, c[0x0][0x2d0], -R139.reuse ;  /* 0x0000b400ae027a23 */ /* 0x102fee000001088b */
[-C--:B------:R-:W-:Y:S01]  /*8a20*/  HMMA.16816.F32.BF16 R60, R140, R106.reuse, R60 ;  /* 0x0000006a8c3c723c */ /* 0x080fe2000004183c */
[----:B------:R1:W-:Y:S07]  /*8a30*/  MUFU.EX2 R233, R2 ;  /* 0x0000000200e97308 */ /* 0x0003ee0000000800 */
[C---:B------:R-:W-:Y:S01]  /*8a40*/  HMMA.16816.F32.BF16 R64, R160.reuse, R106, R64 ;  /* 0x0000006aa040723c */ /* 0x040fe20000041840 */
[----:B------:R-:W2:Y:S07]  /*8a50*/  LDSM.16.MT88.4 R104, [R210+0x3080] ;  /* 0x00308000d268783b */ /* 0x000eae0000004200 */
[-C--:B-----5:R-:W-:Y:S08]  /*8a60*/  HMMA.16816.F32.BF16 R68, R160, R100.reuse, R68 ;  /* 0x00000064a044723c */ /* 0x0a0ff00000041844 */
[C---:B------:R-:W-:Y:S01]  /*8a70*/  HMMA.16816.F32.BF16 R72, R140.reuse, R100, R72 ;  /* 0x000000648c48723c */ /* 0x040fe20000041848 */
[----:B-1----:R-:W-:Y:S04]  /*8a80*/  FFMA.FTZ R2, R176, c[0x0][0x2d0], -R139 ;  /* 0x0000b400b0027a23 */ /* 0x002fe8000001088b */
[----:B------:R1:W5:Y:S02]  /*8a90*/  MUFU.EX2 R232, R2 ;  /* 0x0000000200e87308 */ /* 0x0003640000000800 */
[----:B---3--:R-:W-:Y:S01]  /*8aa0*/  F2FP.BF16.PACK_AB R100, R238, R239 ;  /* 0x000000efee64723e */ /* 0x008fe200000010ff */
[-C--:B------:R-:W-:Y:S01]  /*8ab0*/  HMMA.16816.F32.BF16 R76, R140, R102.reuse, R76 ;  /* 0x000000668c4c723c */ /* 0x080fe2000004184c */
[----:B----4-:R-:W-:Y:S07]  /*8ac0*/  F2FP.BF16.PACK_AB R101, R236, R237 ;  /* 0x000000edec65723e */ /* 0x010fee00000010ff */
[C---:B------:R-:W-:Y:S07]  /*8ad0*/  HMMA.16816.F32.BF16 R80, R160.reuse, R102, R80 ;  /* 0x00000066a050723c */ /* 0x040fee0000041850 */
[----:B--2---:R-:W-:Y:S01]  /*8ae0*/  F2FP.BF16.PACK_AB R102, R234, R235 ;  /* 0x000000ebea66723e */ /* 0x004fe200000010ff */
[-C--:B------:R-:W-:Y:S01]  /*8af0*/  HMMA.16816.F32.BF16 R84, R160, R104.reuse, R84 ;  /* 0x00000068a054723c */ /* 0x080fe20000041854 */
[--C-:B-1----:R-:W-:Y:S03]  /*8b00*/  FFMA.FTZ R2, R173, c[0x0][0x2d0], -R164.reuse ;  /* 0x0000b400ad027a23 */ /* 0x102fe600000108a4 */
[----:B-----5:R-:W-:Y:S04]  /*8b10*/  F2FP.BF16.PACK_AB R103, R232, R233 ;  /* 0x000000e9e867723e */ /* 0x020fe800000010ff */
[C---:B------:R-:W-:Y:S01]  /*8b20*/  HMMA.16816.F32.BF16 R88, R140.reuse, R104, R88 ;  /* 0x000000688c58723c */ /* 0x040fe20000041858 */
[----:B------:R1:W-:Y:S07]  /*8b30*/  MUFU.EX2 R207, R2 ;  /* 0x0000000200cf7308 */ /* 0x0003ee0000000800 */
[-C--:B------:R-:W-:Y:S08]  /*8b40*/  HMMA.16816.F32.BF16 R92, R140, R106.reuse, R92 ;  /* 0x0000006a8c5c723c */ /* 0x080ff0000004185c */
[----:B------:R-:W-:Y:S08]  /*8b50*/  HMMA.16816.F32.BF16 R96, R160, R106, R96 ;  /* 0x0000006aa060723c */ /* 0x000ff00000041860 */
[-C--:B------:R-:W-:Y:S01]  /*8b60*/  HMMA.16816.F32.BF16 R4, R100, R108.reuse, R4 ;  /* 0x0000006c6404723c */ /* 0x080fe20000041804 */
[--C-:B-1----:R-:W-:Y:S04]  /*8b70*/  FFMA.FTZ R2, R175, c[0x0][0x2d0], -R164.reuse ;  /* 0x0000b400af027a23 */ /* 0x102fe800000108a4 */
[----:B------:R1:W2:Y:S02]  /*8b80*/  MUFU.EX2 R206, R2 ;  /* 0x0000000200ce7308 */ /* 0x0002a40000000800 */
[--C-:B-1----:R-:W-:Y:S01]  /*8b90*/  FFMA.FTZ R2, R179, c[0x0][0x2d0], -R164.reuse ;  /* 0x0000b400b3027a23 */ /* 0x102fe200000108a4 */
[----:B--2---:R-:W-:Y:S07]  /*8ba0*/  F2FP.BF16.PACK_AB R104, R206, R207 ;  /* 0x000000cfce68723e */ /* 0x004fee00000010ff */
[----:B------:R1:W-:Y:S02]  /*8bb0*/  MUFU.EX2 R205, R2 ;  /* 0x0000000200cd7308 */ /* 0x0003e40000000800 */
[----:B-1----:R-:W-:Y:S08]  /*8bc0*/  FFMA.FTZ R2, R180, c[0x0][0x2d0], -R164 ;  /* 0x0000b400b4027a23 */ /* 0x002ff000000108a4 */
[----:B------:R1:W2:Y:S02]  /*8bd0*/  MUFU.EX2 R204, R2 ;  /* 0x0000000200cc7308 */ /* 0x0002a40000000800 */
[--C-:B-1----:R-:W-:Y:S01]  /*8be0*/  FFMA.FTZ R2, R177, c[0x0][0x2d0], -R165.reuse ;  /* 0x0000b400b1027a23 */ /* 0x102fe200000108a5 */
[----:B--2---:R-:W-:Y:S07]  /*8bf0*/  F2FP.BF16.PACK_AB R106, R204, R205 ;  /* 0x000000cdcc6a723e */ /* 0x004fee00000010ff */
[----:B------:R1:W-:Y:S02]  /*8c00*/  MUFU.EX2 R203, R2 ;  /* 0x0000000200cb7308 */ /* 0x0003e40000000800 */
[--C-:B-1----:R-:W-:Y:S08]  /*8c10*/  FFMA.FTZ R2, R178, c[0x0][0x2d0], -R165.reuse ;  /* 0x0000b400b2027a23 */ /* 0x102ff000000108a5 */
        /* <DEDUP_REMOVED lines=8> */
[----:B------:R1:W-:Y:S01]  /*8ca0*/  MUFU.EX2 R201, R2 ;  /* 0x0000000200c97308 */ /* 0x0003e20000000800 */
[C---:B------:R-:W-:Y:S08]  /*8cb0*/  HMMA.16816.F32.BF16 R8, R104.reuse, R108, R8 ;  /* 0x0000006c6808723c */ /* 0x040ff00000041808 */
[-C--:B------:R-:W-:Y:S08]  /*8cc0*/  HMMA.16816.F32.BF16 R12, R104, R110.reuse, R12 ;  /* 0x0000006e680c723c */ /* 0x080ff0000004180c */
[C---:B------:R-:W-:Y:S01]  /*8cd0*/  HMMA.16816.F32.BF16 R16, R100.reuse, R110, R16 ;  /* 0x0000006e6410723c */ /* 0x040fe20000041810 */
[----:B------:R-:W2:Y:S03]  /*8ce0*/  LDSM.16.MT88.4 R108, [R210+0x2880] ;  /* 0x00288000d26c783b */ /* 0x000ea60000004200 */
[--C-:B-1----:R-:W-:Y:S04]  /*8cf0*/  FFMA.FTZ R2, R186, c[0x0][0x2d0], -R138.reuse ;  /* 0x0000b400ba027a23 */ /* 0x102fe8000001088a */
[-C--:B------:R-:W-:Y:S01]  /*8d00*/  HMMA.16816.F32.BF16 R20, R100, R112.reuse, R20 ;  /* 0x000000706414723c */ /* 0x080fe20000041814 */
[----:B------:R1:W3:Y:S07]  /*8d10*/  MUFU.EX2 R202, R2 ;  /* 0x0000000200ca7308 */ /* 0x0002ee0000000800 */
[C---:B------:R-:W-:Y:S08]  /*8d20*/  HMMA.16816.F32.BF16 R24, R104.reuse, R112, R24 ;  /* 0x000000706818723c */ /* 0x040ff00000041818 */
[-C--:B------:R-:W-:Y:S08]  /*8d30*/  HMMA.16816.F32.BF16 R28, R104, R114.reuse, R28 ;  /* 0x00000072681c723c */ /* 0x080ff0000004181c */
[C---:B------:R-:W-:Y:S01]  /*8d40*/  HMMA.16816.F32.BF16 R32, R100.reuse, R114, R32 ;  /* 0x000000726420723c */ /* 0x040fe20000041820 */
[--C-:B-1----:R-:W-:Y:S01]  /*8d50*/  FFMA.FTZ R2, R187, c[0x0][0x2d0], -R139.reuse ;  /* 0x0000b400bb027a23 */ /* 0x102fe2000001088b */
[----:B------:R-:W1:Y:S02]  /*8d60*/  LDSM.16.MT88.4 R112, [R209+0x3480] ;  /* 0x00348000d170783b */ /* 0x000e640000004200 */
[----:B---3--:R-:W-:Y:S01]  /*8d70*/  F2FP.BF16.PACK_AB R136, R202, R201 ;  /* 0x000000c9ca88723e */ /* 0x008fe200000010ff */
[----:B------:R3:W-:Y:S03]  /*8d80*/  MUFU.EX2 R200, R2 ;  /* 0x0000000200c87308 */ /* 0x0007e60000000800 */
[-C--:B------:R-:W-:Y:S08]  /*8d90*/  HMMA.16816.F32.BF16 R36, R100, R116.reuse, R36 ;  /* 0x000000746424723c */ /* 0x080ff00000041824 */
[C---:B------:R-:W-:Y:S08]  /*8da0*/  HMMA.16816.F32.BF16 R40, R104.reuse, R116, R40 ;  /* 0x000000746828723c */ /* 0x040ff00000041828 */
[-C--:B------:R-:W-:Y:S01]  /*8db0*/  HMMA.16816.F32.BF16 R44, R104, R118.reuse, R44 ;  /* 0x00000076682c723c */ /* 0x080fe2000004182c */
[--C-:B---3--:R-:W-:Y:S03]  /*8dc0*/  FFMA.FTZ R2, R188, c[0x0][0x2d0], -R139.reuse ;  /* 0x0000b400bc027a23 */ /* 0x108fe6000001088b */
[----:B------:R-:W-:Y:S04]  /*8dd0*/  MOV R188, R131 ;  /* 0x0000008300bc7202 */ /* 0x000fe80000000f00 */
[C---:B------:R-:W-:Y:S01]  /*8de0*/  HMMA.16816.F32.BF16 R48, R100.reuse, R118, R48 ;  /* 0x000000766430723c */ /* 0x040fe20000041830 */
[----:B------:R3:W-:Y:S01]  /*8df0*/  MUFU.EX2 R187, R2 ;  /* 0x0000000200bb7308 */ /* 0x0007e20000000800 */
[----:B------:R-:W4:Y:S06]  /*8e00*/  LDSM.16.MT88.4 R116, [R210+0x3480] ;  /* 0x00348000d274783b */ /* 0x000f2c0000004200 */
[-C--:B--2---:R-:W-:Y:S08]  /*8e10*/  HMMA.16816.F32.BF16 R52, R100, R108.reuse, R52 ;  /* 0x0000006c6434723c */ /* 0x084ff00000041834 */
[C---:B------:R-:W-:Y:S08]  /*8e20*/  HMMA.16816.F32.BF16 R56, R104.reuse, R108, R56 ;  /* 0x0000006c6838723c */ /* 0x040ff00000041838 */
[-C--:B------:R-:W-:Y:S01]  /*8e30*/  HMMA.16816.F32.BF16 R60, R104, R110.reuse, R60 ;  /* 0x0000006e683c723c */ /* 0x080fe2000004183c */
[--C-:B---3--:R-:W-:Y:S02]  /*8e40*/  FFMA.FTZ R2, R189, c[0x0][0x2d0], -R138.reuse ;  /* 0x0000b400bd027a23 */ /* 0x108fe4000001088a */
[----:B------:R-:W2:Y:S01]  /*8e50*/  LDL.LU R189, [R1+0xc] ;  /* 0x00000c0001bd7983 */ /* 0x000ea20000300800 */
[----:B------:R-:W-:Y:S01]  /*8e60*/  FFMA.FTZ R138, R190, c[0x0][0x2d0], -R138 ;  /* 0x0000b400be8a7a23 */ /* 0x000fe2000001088a */
[----:B------:R3:W-:Y:S01]  /*8e70*/  MUFU.EX2 R186, R2 ;  /* 0x0000000200ba7308 */ /* 0x0007e20000000800 */
[----:B------:R-:W-:Y:S02]  /*8e80*/  MOV R190, R166 ;  /* 0x000000a600be7202 */ /* 0x000fe40000000f00 */
[C---:B------:R-:W-:Y:S07]  /*8e90*/  HMMA.16816.F32.BF16 R64, R100.reuse, R110, R64 ;  /* 0x0000006e6440723c */ /* 0x040fee0000041840 */
[----:B------:R-:W5:Y:S01]  /*8ea0*/  MUFU.EX2 R185, R138 ;  /* 0x0000008a00b97308 */ /* 0x000f620000000800 */
[-C--:B-1----:R-:W-:Y:S08]  /*8eb0*/  HMMA.16816.F32.BF16 R68, R100, R112.reuse, R68 ;  /* 0x000000706444723c */ /* 0x082ff00000041844 */
[C---:B------:R-:W-:Y:S01]  /*8ec0*/  HMMA.16816.F32.BF16 R72, R104.reuse, R112, R72 ;  /* 0x000000706848723c */ /* 0x040fe20000041848 */
[--C-:B---3--:R-:W-:Y:S02]  /*8ed0*/  FFMA.FTZ R2, R194, c[0x0][0x2d0], -R139.reuse ;  /* 0x0000b400c2027a23 */ /* 0x108fe4000001088b */
[----:B------:R-:W3:Y:S05]  /*8ee0*/  LDL.LU R194, [R1+0x4] ;  /* 0x0000040001c27983 */ /* 0x000eea0000300800 */
[-C--:B------:R-:W-:Y:S01]  /*8ef0*/  HMMA.16816.F32.BF16 R76, R104, R114.reuse, R76 ;  /* 0x00000072684c723c */ /* 0x080fe2000004184c */
[----:B------:R1:W-:Y:S03]  /*8f00*/  MUFU.EX2 R182, R2 ;  /* 0x0000000200b67308 */ /* 0x0003e60000000800 */
[----:B------:R-:W-:Y:S02]  /*8f10*/  FFMA.FTZ R139, R195, c[0x0][0x2d0], -R139 ;  /* 0x0000b400c38b7a23 */ /* 0x000fe4000001088b */
[----:B------:R-:W2:Y:S01]  /*8f20*/  LDL.LU R195, [R1] ;  /* 0x0000000001c37983 */ /* 0x000ea20000300800 */
[----:B-----5:R-:W-:Y:S01]  /*8f30*/  F2FP.BF16.PACK_AB R138, R185, R186 ;  /* 0x000000bab98a723e */ /* 0x020fe200000010ff */
[C---:B------:R-:W-:Y:S02]  /*8f40*/  HMMA.16816.F32.BF16 R80, R100.reuse, R114, R80 ;  /* 0x000000726450723c */ /* 0x040fe40000041850 */
[----:B------:R-:W5:Y:S01]  /*8f50*/  LDSM.16.MT88.4 R112, [R210+0x2080] ;  /* 0x00208000d270783b */ /* 0x000f620000004200 */
[----:B------:R-:W1:Y:S05]  /*8f60*/  MUFU.EX2 R181, R139 ;  /* 0x0000008b00b57308 */ /* 0x000e6a0000000800 */
[-C--:B----4-:R-:W-:Y:S08]  /*8f70*/  HMMA.16816.F32.BF16 R84, R100, R116.reuse, R84 ;  /* 0x000000746454723c */ /* 0x090ff00000041854 */
[C---:B------:R-:W-:Y:S01]  /*8f80*/  HMMA.16816.F32.BF16 R88, R104.reuse, R116, R88 ;  /* 0x000000746858723c */ /* 0x040fe20000041858 */
[--C-:B-1----:R-:W-:Y:S02]  /*8f90*/  FFMA.FTZ R2, R193, c[0x0][0x2d0], -R164.reuse ;  /* 0x0000b400c1027a23 */ /* 0x102fe400000108a4 */
[----:B------:R-:W4:Y:S02]  /*8fa0*/  LDL.LU R193, [R1+0x8] ;  /* 0x0000080001c17983 */ /* 0x000f240000300800 */
[----:B------:R1:W-:Y:S03]  /*8fb0*/  MUFU.EX2 R180, R2 ;  /* 0x0000000200b47308 */ /* 0x0003e60000000800 */
[-C--:B------:R-:W-:Y:S01]  /*8fc0*/  HMMA.16816.F32.BF16 R92, R104, R118.reuse, R92 ;  /* 0x00000076685c723c */ /* 0x080fe2000004185c */
[----:B------:R-:W-:Y:S07]  /*8fd0*/  F2FP.BF16.PACK_AB R139, R181, R182 ;  /* 0x000000b6b58b723e */ /* 0x000fee00000010ff */
[----:B------:R-:W-:Y:S01]  /*8fe0*/  HMMA.16816.F32.BF16 R96, R100, R118, R96 ;  /* 0x000000766460723c */ /* 0x000fe20000041860 */
[--C-:B-1----:R-:W-:Y:S04]  /*8ff0*/  FFMA.FTZ R2, R196, c[0x0][0x2d0], -R164.reuse ;  /* 0x0000b400c4027a23 */ /* 0x102fe800000108a4 */
[----:B------:R1:W1:Y:S02]  /*9000*/  MUFU.EX2 R178, R2 ;  /* 0x0000000200b27308 */ /* 0x0002640000000800 */
[--C-:B-1----:R-:W-:Y:S01]  /*9010*/  FFMA.FTZ R2, R198, c[0x0][0x2d0], -R164.reuse ;  /* 0x0000b400c6027a23 */ /* 0x102fe200000108a4 */
[----:B------:R-:W-:Y:S01]  /*9020*/  F2FP.BF16.PACK_AB R160, R178, R180 ;  /* 0x000000b4b2a0723e */ /* 0x000fe200000010ff */
[----:B------:R-:W-:Y:S06]  /*9030*/  FFMA.FTZ R164, R199, c[0x0][0x2d0], -R164 ;  /* 0x0000b400c7a47a23 */ /* 0x000fec00000108a4 */
[----:B------:R1:W-:Y:S10]  /*9040*/  MUFU.EX2 R179, R2 ;  /* 0x0000000200b37308 */ /* 0x0003f40000000800 */
[----:B------:R-:W5:Y:S01]  /*9050*/  MUFU.EX2 R177, R164 ;  /* 0x000000a400b17308 */ /* 0x000f620000000800 */
[--C-:B-1----:R-:W-:Y:S09]  /*9060*/  FFMA.FTZ R2, R191, c[0x0][0x2d0], -R165.reuse ;  /* 0x0000b400bf027a23 */ /* 0x102ff200000108a5 */
[----:B------:R1:W-:Y:S01]  /*9070*/  MUFU.EX2 R173, R2 ;  /* 0x0000000200ad7308 */ /* 0x0003e20000000800 */
[----:B-----5:R-:W-:Y:S01]  /*9080*/  F2FP.BF16.PACK_AB R162, R177, R179 ;  /* 0x000000b3b1a2723e */ /* 0x020fe200000010ff */
[--C-:B-1----:R-:W-:Y:S08]  /*9090*/  FFMA.FTZ R2, R192, c[0x0][0x2d0], -R165.reuse ;  /* 0x0000b400c0027a23 */ /* 0x102ff000000108a5 */
[----:B------:R1:W5:Y:S02]  /*90a0*/  MUFU.EX2 R172, R2 ;  /* 0x0000000200ac7308 */ /* 0x0003640000000800 */
[--C-:B-1----:R-:W-:Y:S01]  /*90b0*/  FFMA.FTZ R2, R197, c[0x0][0x2d0], -R165.reuse ;  /* 0x0000b400c5027a23 */ /* 0x102fe200000108a5 */
[----:B-----5:R-:W-:Y:S01]  /*90c0*/  F2FP.BF16.PACK_AB R161, R172, R173 ;  /* 0x000000adaca1723e */ /* 0x020fe200000010ff */
[----:B------:R-:W-:Y:S01]  /*90d0*/  FFMA.FTZ R165, R137, c[0x0][0x2d0], -R165 ;  /* 0x0000b40089a57a23 */ /* 0x000fe200000108a5 */
[----:B------:R-:W-:Y:S05]  /*90e0*/  F2FP.BF16.PACK_AB R137, R187, R200 ;  /* 0x000000c8bb89723e */ /* 0x000fea00000010ff */
[----:B------:R-:W-:Y:S02]  /*90f0*/  MUFU.EX2 R135, R2 ;  /* 0x0000000200877308 */ /* 0x000fe40000000800 */
[-C--:B------:R-:W-:Y:S01]  /*9100*/  HMMA.16816.F32.BF16 R140, R136, R152.reuse, R4 ;  /* 0x00000098888c723c */ /* 0x080fe20000041804 */
[----:B------:R-:W-:Y:S07]  /*9110*/  LDSM.16.MT88.4 R4, [R210+0x3880] ;  /* 0x00388000d204783b */ /* 0x000fee0000004200 */
[----:B------:R-:W1:Y:S04]  /*9120*/  MUFU.EX2 R131, R165 ;  /* 0x000000a500837308 */ /* 0x000e680000000800 */
[----:B-1----:R-:W-:Y:S01]  /*9130*/  F2FP.BF16.PACK_AB R163, R131, R135 ;  /* 0x0000008783a3723e */ /* 0x002fe200000010ff */
[----:B------:R-:W1:Y:S06]  /*9140*/  LDSM.16.MT88.4 R164, [R210+0x2c80] ;  /* 0x002c8000d2a4783b */ /* 0x000e6c0000004200 */
[C---:B------:R-:W-:Y:S02]  /*9150*/  HMMA.16816.F32.BF16 R144, R160.reuse, R152, R8 ;  /* 0x00000098a090723c */ /* 0x040fe40000041808 */
[----:B------:R-:W5:Y:S06]  /*9160*/  LDL R11, [R1+0x1c] ;  /* 0x00001c00010b7983 */ /* 0x000f6c0000100800 */
[-C--:B------:R-:W-:Y:S08]  /*9170*/  HMMA.16816.F32.BF16 R148, R160, R154.reuse, R12 ;  /* 0x0000009aa094723c */ /* 0x080ff0000004180c */
[C---:B------:R-:W-:Y:S08]  /*9180*/  HMMA.16816.F32.BF16 R152, R136.reuse, R154, R16 ;  /* 0x0000009a8898723c */ /* 0x040ff00000041810 */
        /* <DEDUP_REMOVED lines=8> */
[-C--:B-1----:R-:W-:Y:S01]  /*9210*/  HMMA.16816.F32.BF16 R52, R136, R164.reuse, R52 ;  /* 0x000000a48834723c */ /* 0x082fe20000041834 */
[----:B---3--:R-:W-:Y:S04]  /*9220*/  FFMA.FTZ R3, R3, R194, R242 ;  /* 0x000000c203037223 */ /* 0x008fe800000100f2 */
[----:B------:R-:W-:Y:S02]  /*9230*/  FADD.FTZ R3, R243, R3 ;  /* 0x00000003f3037221 */ /* 0x000fe40000010000 */
[----:B--2---:R-:W-:Y:S01]  /*9240*/  FFMA.FTZ R128, R128, R195, R246 ;  /* 0x000000c380807223 */ /* 0x004fe200000100f6 */
[C---:B------:R-:W-:Y:S04]  /*9250*/  HMMA.16816.F32.BF16 R56, R160.reuse, R164, R56 ;  /* 0x000000a4a038723c */ /* 0x040fe80000041838 */
[----:B------:R-:W-:Y:S02]  /*9260*/  FADD.FTZ R128, R247, R128 ;  /* 0x00000080f7807221 */ /* 0x000fe40000010000 */
[----:B------:R-:W-:Y:S02]  /*9270*/  FADD.FTZ R8, R244, R3 ;  /* 0x00000003f4087221 */ /* 0x000fe40000010000 */
[----:B------:R-:W-:Y:S01]  /*9280*/  FFMA.FTZ R3, R0, R189, R183 ;  /* 0x000000bd00037223 */ /* 0x000fe200000100b7 */
[-C--:B------:R-:W-:Y:S03]  /*9290*/  HMMA.16816.F32.BF16 R60, R160, R166.reuse, R60 ;  /* 0x000000a6a03c723c */ /* 0x080fe6000004183c */
[----:B------:R-:W-:Y:S02]  /*92a0*/  FADD.FTZ R128, R248, R128 ;  /* 0x00000080f8807221 */ /* 0x000fe40000010000 */
[----:B------:R-:W-:Y:S02]  /*92b0*/  FADD.FTZ R3, R184, R3 ;  /* 0x00000003b8037221 */ /* 0x000fe40000010000 */
[----:B------:R-:W-:Y:S02]  /*92c0*/  FADD.FTZ R0, R245, R8 ;  /* 0x00000008f5007221 */ /* 0x000fe40000010000 */
[----:B------:R-:W-:Y:S01]  /*92d0*/  FADD.FTZ R3, R240, R3 ;  /* 0x00000003f0037221 */ /* 0x000fe20000010000 */
[C---:B------:R-:W-:Y:S02]  /*92e0*/  HMMA.16816.F32.BF16 R64, R136.reuse, R166, R64 ;  /* 0x000000a68840723c */ /* 0x040fe40000041840 */
[----:B----4-:R-:W-:Y:S02]  /*92f0*/  FFMA.FTZ R129, R129, R193, R251 ;  /* 0x000000c181817223 */ /* 0x010fe400000100fb */
[----:B------:R-:W-:Y:S01]  /*9300*/  FADD.FTZ R8, R207, R0 ;  /* 0x00000000cf087221 */ /* 0x000fe20000010000 */
[----:B------:R-:W-:Y:S01]  /*9310*/  IADD3 R207, R225, -0x1, RZ ;  /* 0xffffffffe1cf7810 */ /* 0x000fe20007ffe0ff */
[----:B------:R-:W-:Y:S02]  /*9320*/  FADD.FTZ R2, R252, R129 ;  /* 0x00000081fc027221 */ /* 0x000fe40000010000 */
[-C--:B------:R-:W-:Y:S01]  /*9330*/  HMMA.16816.F32.BF16 R68, R136, R168.reuse, R68 ;  /* 0x000000a88844723c */ /* 0x080fe20000041844 */
[----:B------:R-:W-:Y:S03]  /*9340*/  FADD.FTZ R3, R241, R3 ;  /* 0x00000003f1037221 */ /* 0x000fe60000010000 */
[----:B------:R-:W-:Y:S01]  /*9350*/  FADD.FTZ R2, R190, R2 ;  /* 0x00000002be027221 */ /* 0x000fe20000010000 */
[----:B------:R-:W-:Y:S01]  /*9360*/  MOV R129, R134 ;  /* 0x0000008600817202 */ /* 0x000fe20000000f00 */
[----:B------:R-:W-:Y:S02]  /*9370*/  FADD.FTZ R3, R203, R3 ;  /* 0x00000003cb037221 */ /* 0x000fe40000010000 */
[----:B------:R-:W-:Y:S01]  /*9380*/  FADD.FTZ R9, R188, R2 ;  /* 0x00000002bc097221 */ /* 0x000fe20000010000 */
[C---:B------:R-:W-:Y:S03]  /*9390*/  HMMA.16816.F32.BF16 R72, R160.reuse, R168, R72 ;  /* 0x000000a8a048723c */ /* 0x040fe60000041848 */
[----:B------:R-:W-:Y:S01]  /*93a0*/  FADD.FTZ R2, R249, R128 ;  /* 0x00000080f9027221 */ /* 0x000fe20000010000 */
[-C--:B------:R-:W-:Y:S01]  /*93b0*/  MOV R128, R130.reuse ;  /* 0x0000008200807202 */ /* 0x080fe20000000f00 */
[----:B------:R-:W-:Y:S02]  /*93c0*/  FADD.FTZ R9, R239, R9 ;  /* 0x00000009ef097221 */ /* 0x000fe40000010000 */
[----:B------:R-:W-:Y:S01]  /*93d0*/  FADD.FTZ R10, R237, R2 ;  /* 0x00000002ed0a7221 */ /* 0x000fe20000010000 */
[-C--:B------:R-:W-:Y:S01]  /*93e0*/  HMMA.16816.F32.BF16 R76, R160, R170.reuse, R76 ;  /* 0x000000aaa04c723c */ /* 0x080fe2000004184c */
[----:B------:R-:W-:Y:S03]  /*93f0*/  FADD.FTZ R2, R238, R9 ;  /* 0x00000009ee027221 */ /* 0x000fe60000010000 */
[----:B------:R-:W-:Y:S02]  /*9400*/  FADD.FTZ R0, R236, R10 ;  /* 0x0000000aec007221 */ /* 0x000fe40000010000 */
[----:B------:R-:W-:Y:S02]  /*9410*/  FADD.FTZ R9, R206, R8 ;  /* 0x00000008ce097221 */ /* 0x000fe40000010000 */
[----:B------:R-:W-:Y:S01]  /*9420*/  FADD.FTZ R10, R235, R2 ;  /* 0x00000002eb0a7221 */ /* 0x000fe20000010000 */
[C---:B------:R-:W-:Y:S03]  /*9430*/  HMMA.16816.F32.BF16 R80, R136.reuse, R170, R80 ;  /* 0x000000aa8850723c */ /* 0x040fe60000041850 */
[----:B------:R-:W-:Y:S02]  /*9440*/  FADD.FTZ R8, R233, R0 ;  /* 0x00000000e9087221 */ /* 0x000fe40000010000 */
[----:B------:R-:W-:Y:S02]  /*9450*/  FADD.FTZ R2, R205, R9 ;  /* 0x00000009cd027221 */ /* 0x000fe40000010000 */
[----:B------:R-:W-:Y:S01]  /*9460*/  FADD.FTZ R3, R176, R3 ;  /* 0x00000003b0037221 */ /* 0x000fe20000010000 */
[-C--:B------:R-:W-:Y:S01]  /*9470*/  HMMA.16816.F32.BF16 R84, R136, R4.reuse, R84 ;  /* 0x000000048854723c */ /* 0x080fe20000041854 */
[----:B------:R-:W-:Y:S03]  /*9480*/  FADD.FTZ R0, R234, R10 ;  /* 0x0000000aea007221 */ /* 0x000fe60000010000 */
[----:B------:R-:W-:Y:S04]  /*9490*/  FADD.FTZ R3, R174, R3 ;  /* 0x00000003ae037221 */ /* 0x000fe80000010000 */
[----:B------:R-:W-:Y:S01]  /*94a0*/  FADD.FTZ R3, R175, R3 ;  /* 0x00000003af037221 */ /* 0x000fe20000010000 */
[C---:B------:R-:W-:Y:S07]  /*94b0*/  HMMA.16816.F32.BF16 R88, R160.reuse, R4, R88 ;  /* 0x00000004a058723c */ /* 0x040fee0000041858 */
[----:B------:R-:W-:Y:S01]  /*94c0*/  FADD.FTZ R5, R232, R8 ;  /* 0x00000008e8057221 */ /* 0x000fe20000010000 */
[-C--:B------:R-:W-:Y:S01]  /*94d0*/  HMMA.16816.F32.BF16 R92, R160, R6.reuse, R92 ;  /* 0x00000006a05c723c */ /* 0x080fe2000004185c */
[----:B------:R-:W-:Y:S03]  /*94e0*/  FADD.FTZ R8, R204, R2 ;  /* 0x00000002cc087221 */ /* 0x000fe60000010000 */
[----:B------:R-:W-:Y:S02]  /*94f0*/  FADD.FTZ R4, R201, R0 ;  /* 0x00000000c9047221 */ /* 0x000fe40000010000 */
[----:B------:R-:W-:Y:S02]  /*9500*/  FADD.FTZ R2, R200, R5 ;  /* 0x00000005c8027221 */ /* 0x000fe40000010000 */
[----:B------:R-:W-:Y:S01]  /*9510*/  FADD.FTZ R0, R180, R8 ;  /* 0x00000008b4007221 */ /* 0x000fe20000010000 */
[----:B------:R-:W-:Y:S03]  /*9520*/  HMMA.16816.F32.BF16 R96, R136, R6, R96 ;  /* 0x000000068860723c */ /* 0x000fe60000041860 */
[----:B------:R-:W-:Y:S02]  /*9530*/  FADD.FTZ R4, R202, R4 ;  /* 0x00000004ca047221 */ /* 0x000fe40000010000 */
[----:B------:R-:W-:Y:S02]  /*9540*/  FADD.FTZ R5, R187, R2 ;  /* 0x00000002bb057221 */ /* 0x000fe40000010000 */
[----:B------:R-:W-:Y:S01]  /*9550*/  FADD.FTZ R2, R173, R3 ;  /* 0x00000003ad027221 */ /* 0x000fe20000010000 */
[----:B------:R-:W-:Y:S01]  /*9560*/  MOV R136, R130 ;  /* 0x0000008200887202 */ /* 0x000fe20000000f00 */
[----:B------:R-:W-:Y:S03]  /*9570*/  FADD.FTZ R3, R178, R0 ;  /* 0x00000000b2037221 */ /* 0x000fe60000010000 */
[----:B------:R-:W-:Y:S02]  /*9580*/  FADD.FTZ R0, R186, R4 ;  /* 0x00000004ba007221 */ /* 0x000fe40000010000 */
[----:B------:R-:W-:Y:S02]  /*9590*/  FADD.FTZ R4, R182, R5 ;  /* 0x00000005b6047221 */ /* 0x000fe40000010000 */
[----:B------:R-:W-:Y:S02]  /*95a0*/  FADD.FTZ R5, R185, R0 ;  /* 0x00000000b9057221 */ /* 0x000fe40000010000 */
[----:B------:R-:W-:Y:S02]  /*95b0*/  FADD.FTZ R4, R181, R4 ;  /* 0x00000004b5047221 */ /* 0x000fe40000010000 */
[----:B------:R-:W-:Y:S01]  /*95c0*/  FADD.FTZ R2, R172, R2 ;  /* 0x00000002ac027221 */ /* 0x000fe20000010000 */
[----:B------:R1:W-:Y:S01]  /*95d0*/  STL [R1+0x8], R5 ;  /* 0x0000080501007387 */ /* 0x0003e20000100800 */
[----:B------:R-:W-:Y:S02]  /*95e0*/  FADD.FTZ R3, R179, R3 ;  /* 0x00000003b3037221 */ /* 0x000fe40000010000 */
[----:B------:R-:W-:Y:S01]  /*95f0*/  FADD.FTZ R0, R135, R2 ;  /* 0x0000000287007221 */ /* 0x000fe20000010000 */
[----:B------:R1:W-:Y:S01]  /*9600*/  STL [R1], R4 ;  /* 0x0000000401007387 */ /* 0x0003e20000100800 */
[----:B------:R-:W-:Y:S01]  /*9610*/  FADD.FTZ R2, R177, R3 ;  /* 0x00000003b1027221 */ /* 0x000fe20000010000 */
[----:B------:R-:W-:Y:S01]  /*9620*/  MOV R135, R132 ;  /* 0x0000008400877202 */ /* 0x000fe20000000f00 */
[----:B------:R-:W-:Y:S01]  /*9630*/  FADD.FTZ R0, R131, R0 ;  /* 0x0000000083007221 */ /* 0x000fe20000010000 */
[----:B------:R-:W-:Y:S02]  /*9640*/  MOV R131, R133 ;  /* 0x0000008500837202 */ /* 0x000fe40000000f00 */
[----:B------:R1:W-:Y:S04]  /*9650*/  STL [R1+0x4], R2 ;  /* 0x0000040201007387 */ /* 0x0003e80000100800 */
[----:B------:R1:W-:Y:S01]  /*9660*/  STL [R1+0xc], R0 ;  /* 0x00000c0001007387 */ /* 0x0003e20000100800 */
[----:B-----5:R-:W-:Y:S02]  /*9670*/  ISETP.GT.AND P0, PT, R225, R11, PT ;  /* 0x0000000be100720c */ /* 0x020fe40003f04270 */
[----:B------:R-:W-:Y:S11]  /*9680*/  MOV R225, R207 ;  /* 0x000000cf00e17202 */ /* 0x000ff60000000f00 */
[----:B-1----:R-:W-:-:S05]  /*9690*/  @P0 BRA `(.L_x_212) ;  /* 0xffffc09000000947 */ /* 0x002fca000383ffff */
.L_x_191:
[----:B------:R-:W2:Y:S01]  /*96a0*/  S2R R0, SR_CTAID.X ;  /* 0x0000000000007919 */ /* 0x000ea20000002500 */
[----:B------:R-:W-:Y:S01]  /*96b0*/  IMAD.MOV.U32 R2, RZ, RZ, c[0x0][0x2c4] ;  /* 0x0000b100ff027624 */ /* 0x000fe200078e00ff */
[----:B------:R-:W-:Y:S01]  /*96c0*/  MOV R6, c[0x0][0x2ac] ;  /* 0x0000ab0000067a02 */ /* 0x000fe20000000f00 */
[----:B------:R-:W-:-:S02]  /*96d0*/  IMAD.MOV.U32 R5, RZ, RZ, 0x1 ;  /* 0x00000001ff057424 */ /* 0x000fc400078e00ff */
[----:B------:R-:W-:Y:S01]  /*96e0*/  IMAD.MOV.U32 R4, RZ, RZ, 0x1 ;  /* 0x00000001ff047424 */ /* 0x000fe200078e00ff */
[----:B------:R-:W-:Y:S02]  /*96f0*/  ISETP.NE.AND P1, PT, R2, 0x1, PT ;  /* 0x000000010200780c */ /* 0x000fe40003f25270 */
[----:B------:R-:W-:Y:S02]  /*9700*/  ISETP.LE.AND P0, PT, R5, c[0x0][0x32c], PT ;  /* 0x0000cb0005007a0c */ /* 0x000fe40003f03270 */
[----:B-1----:R-:W-:-:S05]  /*9710*/  IADD3 R3, R4, -c[0x0][0x168], RZ ;  /* 0x80005a0004037a10 */ /* 0x002fca0007ffe0ff */
[----:B------:R-:W-:Y:S01]  /*9720*/  IMAD R3, R6, c[0x0][0x1d0], R3 ;  /* 0x0000740006037a24 */ /* 0x000fe200078e0203 */
[----:B--2---:R-:W-:-:S05]  /*9730*/  LEA R0, R0, 0x7f, 0x7 ;  /* 0x0000007f00007811 */ /* 0x004fca00078e38ff */
[----:B------:R-:W-:-:S05]  /*9740*/  @P1 IMAD.HI.U32 R2, R0, c[0x0][0x2c8], RZ ;  /* 0x0000b20000021a27 */ /* 0x000fca00078e00ff */
[----:B------:R-:W-:-:S04]  /*9750*/  @P1 SHF.R.U32.HI R0, RZ, c[0x0][0x2cc], R2 ;  /* 0x0000b300ff001a19 */ /* 0x000fc80000011602 */
[----:B------:R-:W-:-:S04]  /*9760*/  IADD3 R0, R3, R0, RZ ;  /* 0x0000000003007210 */ /* 0x000fc80007ffe0ff */
[----:B------:R-:W-:Y:S01]  /*9770*/  IADD3 R2, R0, -c[0x0][0x324], RZ ;  /* 0x8000c90000027a10 */ /* 0x000fe20007ffe0ff */
[----:B------:R-:W-:Y:S05]  /*9780*/  @!P0 BRA `(.L_x_213) ;  /* 0x000000d000008947 */ /* 0x000fea0003800000 */
[----:B------:R-:W-:-:S13]  /*9790*/  ISETP.GT.AND P0, PT, R0, -0x1, PT ;  /* 0xffffffff0000780c */ /* 0x000fda0003f04270 */
[----:B------:R-:W-:Y:S05]  /*97a0*/  @P0 BRA `(.L_x_214) ;  /* 0x0000006000000947 */ /* 0x000fea0003800000 */
[----:B------:R-:W-:Y:S02]  /*97b0*/  ISETP.NE.AND P0, PT, R4, c[0x0][0x32c], PT ;  /* 0x0000cb0004007a0c */ /* 0x000fe40003f05270 */
[----:B------:R-:W-:-:S11]  /*97c0*/  LOP3.LUT R0, RZ, R0, RZ, 0x33, !PT ;  /* 0x00000000ff007212 */ /* 0x000fd600078e33ff */
[----:B------:R-:W-:-:S05]  /*97d0*/  @P0 IMAD.HI.U32 R3, R0, c[0x0][0x330], RZ ;  /* 0x0000cc0000030a27 */ /* 0x000fca00078e00ff */
[----:B------:R-:W-:-:S04]  /*97e0*/  @P0 SHF.R.U32.HI R0, RZ, c[0x0][0x334], R3 ;  /* 0x0000cd00ff000a19 */ /* 0x000fc80000011603 */
[----:B------:R-:W-:Y:S01]  /*97f0*/  LOP3.LUT R0, RZ, R0, RZ, 0x33, !PT ;  /* 0x00000000ff007212 */ /* 0x000fe200078e33ff */
[----:B------:R-:W-:Y:S05]  /*9800*/  BRA `(.L_x_215) ;  /* 0x0000003000007947 */ /* 0x000fea0003800000 */
.L_x_214:
[----:B------:R-:W-:-:S13]  /*9810*/  ISETP.NE.AND P0, PT, R4, c[0x0][0x32c], PT ;  /* 0x0000cb0004007a0c */ /* 0x000fda0003f05270 */
[----:B------:R-:W-:-:S05]  /*9820*/  @P0 IMAD.HI.U32 R3, R0, c[0x0][0x330], RZ ;  /* 0x0000cc0000030a27 */ /* 0x000fca00078e00ff */
[----:B------:R-:W-:-:S05]  /*9830*/  @P0 SHF.R.U32.HI R0, RZ, c[0x0][0x334], R3 ;  /* 0x0000cd00ff000a19 */ /* 0x000fca0000011603 */
.L_x_215:
[----:B------:R-:W-:-:S05]  /*9840*/  IMAD R0, R0, c[0x0][0x32c], RZ ;  /* 0x0000cb0000007a24 */ /* 0x000fca00078e02ff */
[----:B------:R-:W-:-:S03]  /*9850*/  IMNMX R2, R2, R0, !PT ;  /* 0x0000000002027217 */ /* 0x000fc60007800200 */
.L_x_213:
[----:B------:R-:W2:Y:S01]  /*9860*/  LDL R0, [R1+0x10] ;  /* 0x0000100001007983 */ /* 0x000ea20000100800 */
[----:B------:R-:W-:-:S05]  /*9870*/  IADD3 R2, R2, 0x2f, RZ ;  /* 0x0000002f02027810 */ /* 0x000fca0007ffe0ff */
[----:B------:R-:W-:-:S05]  /*9880*/  IMAD.HI R2, R2, 0x2aaaaaab, RZ ;  /* 0x2aaaaaab02027827 */ /* 0x000fca00078e02ff */
[----:B------:R-:W-:-:S04]  /*9890*/  SHF.R.U32.HI R228, RZ, 0x1f, R2 ;  /* 0x0000001fffe47819 */ /* 0x000fc80000011602 */
[----:B------:R-:W-:-:S04]  /*98a0*/  LEA.HI.SX32 R228, R2, R228, 0x1d ;  /* 0x000000e402e47211 */ /* 0x000fc800078feaff */
[----:B--2---:R-:W-:-:S04]  /*98b0*/  IMNMX R228, R0, R228, !PT ;  /* 0x000000e400e47217 */ /* 0x004fc80007800200 */
[----:B------:R-:W-:-:S13]  /*98c0*/  ISETP.GE.AND P0, PT, R207, R228, PT ;  /* 0x000000e4cf00720c */ /* 0x000fda0003f06270 */
[----:B------:R-:W-:Y:S05]  /*98d0*/  @!P0 BRA `(.L_x_216) ;  /* 0x00002c2000008947 */ /* 0x000fea0003800000 */
[----:B------:R-:W2:Y:S01]  /*98e0*/  LDL R7, [R1+0x28] ;  /* 0x0000280001077983 */ /* 0x000ea20000100800 */
[----:B------:R-:W-:-:S03]  /*98f0*/  SHF.R.S32.HI R0, RZ, 0x1f, R226 ;  /* 0x0000001fff007819 */ /* 0x000fc600000114e2 */
[----:B------:R-:W3:Y:S01]  /*9900*/  LDL R4, [R1+0x24] ;  /* 0x0000240001047983 */ /* 0x000ee20000100800 */
[C---:B------:R-:W-:Y:S02]  /*9910*/  SHF.L.U64.HI R227, R226.reuse, 0x1, R0 ;  /* 0x00000001e2e37819 */ /* 0x040fe40000010200 */
[C---:B------:R-:W-:Y:S02]  /*9920*/  IADD3 R0, R226.reuse, 0x40, RZ ;  /* 0x00000040e2007810 */ /* 0x040fe40007ffe0ff */
[C---:B------:R-:W-:Y:S02]  /*9930*/  IADD3 R5, R226.reuse, 0x20, RZ ;  /* 0x00000020e2057810 */ /* 0x040fe40007ffe0ff */
[C---:B------:R-:W-:Y:S02]  /*9940*/  IADD3 R3, R226.reuse, 0x40, RZ ;  /* 0x00000040e2037810 */ /* 0x040fe40007ffe0ff */
[----:B------:R-:W-:Y:S02]  /*9950*/  SHF.R.S32.HI R0, RZ, 0x1f, R0 ;  /* 0x0000001fff007819 */ /* 0x000fe40000011400 */
[----:B------:R-:W-:-:S02]  /*9960*/  IADD3 R6, R226, 0x20, RZ ;  /* 0x00000020e2067810 */ /* 0x000fc40007ffe0ff */
[----:B------:R-:W-:Y:S02]  /*9970*/  SHF.R.S32.HI R5, RZ, 0x1f, R5 ;  /* 0x0000001fff057819 */ /* 0x000fe40000011405 */
[----:B------:R-:W-:Y:S02]  /*9980*/  LEA.HI R0, R0, R3, RZ, 0x3 ;  /* 0x0000000300007211 */ /* 0x000fe400078f18ff */
[----:B------:R-:W-:Y:S02]  /*9990*/  LEA.HI R5, R5, R6, RZ, 0x3 ;  /* 0x0000000605057211 */ /* 0x000fe400078f18ff */
[----:B------:R-:W-:Y:S02]  /*99a0*/  LOP3.LUT R0, R0, 0xfffffff8, RZ, 0xc0, !PT ;  /* 0xfffffff800007812 */ /* 0x000fe400078ec0ff */
[----:B------:R-:W-:Y:S01]  /*99b0*/  LOP3.LUT R5, R5, 0xfffffff8, RZ, 0xc0, !PT ;  /* 0xfffffff805057812 */ /* 0x000fe200078ec0ff */
[----:B------:R-:W-:Y:S02]  /*99c0*/  IMAD.SHL.U32 R229, R226, 0x2, RZ ;  /* 0x00000002e2e57824 */ /* 0x000fe400078e00ff */
[----:B------:R-:W-:-:S02]  /*99d0*/  IMAD.SHL.U32 R204, R0, 0x2, RZ ;  /* 0x0000000200cc7824 */ /* 0x000fc400078e00ff */
[C---:B------:R-:W-:Y:S01]  /*99e0*/  IMAD.SHL.U32 R206, R5.reuse, 0x2, RZ ;  /* 0x0000000205ce7824 */ /* 0x040fe200078e00ff */
[----:B--2---:R-:W-:Y:S02]  /*99f0*/  SHF.L.U64.HI R225, R5, 0x1, R7 ;  /* 0x0000000105e17819 */ /* 0x004fe40000010207 */
[----:B---3--:R-:W-:Y:S02]  /*9a00*/  SHF.L.U64.HI R205, R0, 0x1, R4 ;  /* 0x0000000100cd7819 */ /* 0x008fe40000010204 */
.L_x_221:
[----:B------:R-:W2:Y:S01]  /*9a10*/  LDL R2, [R1+0x10] ;  /* 0x0000100001027983 */ /* 0x000ea20000100800 */
[----:B------:R-:W-:Y:S04]  /*9a20*/  DEPBAR.LE SB0, 0x0 ;  /* 0x000080000000791a */ /* 0x000fe80000000000 */
[----:B------:R-:W-:Y:S01]  /*9a30*/  BAR.SYNC.DEFER_BLOCKING 0x0 ;  /* 0x0000000000007b1d */ /* 0x000fe20000010000 */
[----:B------:R-:W-:Y:S01]  /*9a40*/  IMAD.MOV.U32 R0, RZ, RZ, R134 ;  /* 0x000000ffff007224 */ /* 0x000fe200078e0086 */
[----:B------:R-:W-:Y:S01]  /*9a50*/  MOV R129, R133 ;  /* 0x0000008500817202 */ /* 0x000fe20000000f00 */
[----:B------:R-:W-:Y:S03]  /*9a60*/  IMAD.MOV.U32 R135, RZ, RZ, R132 ;  /* 0x000000ffff877224 */ /* 0x000fe600078e0084 */
        /* <DEDUP_REMOVED lines=14> */
[----:B------:R-:W1:Y:S01]  /*9b50*/  S2R R10, SR_TID.X ;  /* 0x00000000000a7919 */ /* 0x000e620000002100 */
[----:B------:R-:W-:Y:S01]  /*9b60*/  SHF.R.S32.HI R8, RZ, 0x1f, R222 ;  /* 0x0000001fff087819 */ /* 0x000fe200000114de */
[----:B------:R-:W-:Y:S01]  /*9b70*/  BSSY B0, `(.L_x_217) ;  /* 0x0000033000007945 */ /* 0x000fe20003800000 */
[----:B------:R-:W-:Y:S01]  /*9b80*/  ISETP.GE.AND P1, PT, R226, c[0x0][0x1d4], PT ;  /* 0x00007500e2007a0c */ /* 0x000fe20003f26270 */
[----:B------:R-:W-:Y:S01]  /*9b90*/  IMAD R4, R2, c[0x0][0x208], RZ ;  /* 0x0000820002047a24 */ /* 0x000fe200078e02ff */
[----:B------:R-:W-:Y:S01]  /*9ba0*/  IADD3 R12, R226, 0x20, RZ ;  /* 0x00000020e20c7810 */ /* 0x000fe20007ffe0ff */
[----:B------:R-:W-:Y:S01]  /*9bb0*/  IMAD.WIDE.U32 R2, R224, c[0x0][0x208], RZ ;  /* 0x00008200e0027a25 */ /* 0x000fe200078e00ff */
[----:B------:R-:W-:Y:S02]  /*9bc0*/  IADD3 R11, R226, 0x40, RZ ;  /* 0x00000040e20b7810 */ /* 0x000fe40007ffe0ff */
[----:B------:R-:W-:Y:S01]  /*9bd0*/  ISETP.GE.AND P3, PT, R12, c[0x0][0x1d4], PT ;  /* 0x000075000c007a0c */ /* 0x000fe20003f66270 */
[----:B------:R-:W-:Y:S01]  /*9be0*/  IMAD R4, R224, c[0x0][0x20c], R4 ;  /* 0x00008300e0047a24 */ /* 0x000fe200078e0204 */
[----:B------:R-:W-:Y:S01]  /*9bf0*/  ISETP.GE.AND P2, PT, R11, c[0x0][0x1d4], PT ;  /* 0x000075000b007a0c */ /* 0x000fe20003f46270 */
[----:B------:R-:W-:Y:S02]  /*9c00*/  IMAD R8, R8, c[0x0][0x218], RZ ;  /* 0x0000860008087a24 */ /* 0x000fe400078e02ff */
[----:B------:R-:W-:Y:S02]  /*9c10*/  IMAD.IADD R3, R3, 0x1, R4 ;  /* 0x0000000103037824 */ /* 0x000fe400078e0204 */
[C---:B------:R-:W-:Y:S02]  /*9c20*/  IMAD R8, R222.reuse, c[0x0][0x21c], R8 ;  /* 0x00008700de087a24 */ /* 0x040fe400078e0208 */
[----:B------:R-:W-:Y:S05]  /*9c30*/  IMAD.WIDE.U32 R2, R222, c[0x0][0x218], R2 ;  /* 0x00008600de027a25 */ /* 0x000fea00078e0002 */
[----:B------:R-:W-:Y:S04]  /*9c40*/  IADD3 R2, P0, R2, UR18, RZ ;  /* 0x0000001202027c10 */ /* 0x000fe8000ff1e0ff */
[----:B------:R-:W-:Y:S02]  /*9c50*/  IADD3.X R8, R3, UR5, R8, P0, !PT ;  /* 0x0000000503087c10 */ /* 0x000fe400087fe408 */
[C---:B------:R-:W-:Y:S04]  /*9c60*/  LEA R9, P0, R2.reuse, c[0x0][0x1f8], 0x1 ;  /* 0x00007e0002097a11 */ /* 0x040fe800078008ff */
[----:B------:R-:W-:Y:S02]  /*9c70*/  LEA.HI.X R8, R2, c[0x0][0x1fc], R8, 0x1, P0 ;  /* 0x00007f0002087a11 */ /* 0x000fe400000f0c08 */
[----:B------:R-:W2:Y:S04]  /*9c80*/  SHFL.IDX PT, R2, R9, RZ, 0x1c1f ;  /* 0x001c1fff09027589 */ /* 0x000ea800000e0000 */
[----:B------:R-:W3:Y:S01]  /*9c90*/  SHFL.IDX PT, R3, R8, RZ, 0x1c1f ;  /* 0x001c1fff08037589 */ /* 0x000ee200000e0000 */
[C---:B--2---:R-:W-:Y:S05]  /*9ca0*/  IADD3 R6, P0, R2.reuse, R229, RZ ;  /* 0x000000e502067210 */ /* 0x044fea0007f1e0ff */
[C---:B---3--:R-:W-:Y:S01]  /*9cb0*/  IMAD.X R7, R3.reuse, 0x1, R227, P0 ;  /* 0x0000000103077824 */ /* 0x048fe200000e06e3 */
[C---:B------:R-:W-:Y:S04]  /*9cc0*/  IADD3 R4, P0, R2.reuse, R206, RZ ;  /* 0x000000ce02047210 */ /* 0x040fe80007f1e0ff */
[----:B------:R-:W-:Y:S01]  /*9cd0*/  @!PT LDS RZ, [RZ] ;  /* 0x00000000fffff984 */ /* 0x000fe20000000800 */
[----:B------:R2:W-:Y:S01]  /*9ce0*/  LDGSTS.E.BYPASS.LTC128B.128 [R223+0x1880], [R6.64], !P1 ;  /* 0x0188000006df7fae */ /* 0x0005e2000c901d48 */
[C---:B------:R-:W-:Y:S01]  /*9cf0*/  IMAD.X R5, R3.reuse, 0x1, R225, P0 ;  /* 0x0000000103057824 */ /* 0x040fe200000e06e1 */
        /* <DEDUP_REMOVED lines=9> */
.L_x_261:
[C---:B------:R-:W-:Y:S02]  /*9d90*/  IADD3 R10, R226.reuse, 0x20, RZ ;  /* 0x00000020e20a7810 */ /* 0x040fe40007ffe0ff */
[----:B------:R-:W-:Y:S02]  /*9da0*/  ISETP.GE.AND P3, PT, R226, c[0x0][0x1d4], PT ;  /* 0x00007500e2007a0c */ /* 0x000fe40003f66270 */
[----:B-1-3--:R-:W-:Y:S02]  /*9db0*/  IADD3 R8, P0, R2, R229, RZ ;  /* 0x000000e502087210 */ /* 0x00afe40007f1e0ff */
[----:B------:R-:W-:Y:S02]  /*9dc0*/  ISETP.GE.AND P2, PT, R10, c[0x0][0x1d4], PT ;  /* 0x000075000a007a0c */ /* 0x000fe40003f46270 */
[----:B------:R-:W-:Y:S01]  /*9dd0*/  IADD3 R5, R226, 0x40, RZ ;  /* 0x00000040e2057810 */ /* 0x000fe20007ffe0ff */
[----:B--2---:R-:W-:Y:S01]  /*9de0*/  IMAD.X R9, R4, 0x1, R227, P0 ;  /* 0x0000000104097824 */ /* 0x004fe200000e06e3 */
[----:B------:R-:W-:Y:S02]  /*9df0*/  IADD3 R6, P0, R2, R206, RZ ;  /* 0x000000ce02067210 */ /* 0x000fe40007f1e0ff */
[----:B------:R-:W-:Y:S03]  /*9e00*/  ISETP.GE.AND P1, PT, R5, c[0x0][0x1d4], PT ;  /* 0x0000750005007a0c */ /* 0x000fe60003f26270 */
        /* <DEDUP_REMOVED lines=9> */
.L_x_218:
[----:B------:R-:W-:Y:S05]  /*9ea0*/  BSYNC B0 ;  /* 0x0000000000007941 */ /* 0x000fea0003800000 */
.L_x_217:
        /* <DEDUP_REMOVED lines=109> */
[----:B------:R-:W-:Y:S02]  /*a580*/  LEA.HI R137, R137, R230, RZ, 0x2 ;  /* 0x000000e689897211 */ /* 0x000fe400078f10ff */
[----:B------:R-:W-:Y:S02]  /*a590*/  IADD3 R230, R226, 0x40, RZ ;  /* 0x00000040e2e67810 */ /* 0x000fe40007ffe0ff */
[----:B------:R-:W-:Y:S02]  /*a5a0*/  SHF.R.S32.HI R137, RZ, 0x2, R137 ;  /* 0x00000002ff897819 */ /* 0x000fe40000011489 */
[----:B------:R-:W-:Y:S01]  /*a5b0*/  ISETP.GE.AND P3, PT, R230, c[0x0][0x1d4], PT ;  /* 0x00007500e6007a0c */ /* 0x000fe20003f66270 */
[----:B--2---:R-:W-:Y:S01]  /*a5c0*/  IMAD R3, R207, 0x30, R3 ;  /* 0x00000030cf037824 */ /* 0x004fe200078e0203 */
[----:B---3--:R-:W-:Y:S04]  /*a5d0*/  ISETP.GT.AND P1, PT, R2, 0x2f, PT ;  /* 0x0000002f0200780c */ /* 0x008fe80003f24270 */
[----:B------:R-:W-:Y:S05]  /*a5e0*/  IADD3 R3, R3, -0x30, R2 ;  /* 0xffffffd003037810 */ /* 0x000fea0007ffe002 */
[----:B------:R-:W-:Y:S04]  /*a5f0*/  @P2 IMAD.HI.U32 R130, R3, c[0x0][0x2bc], RZ ;  /* 0x0000af0003822a27 */ /* 0x000fe800078e00ff */
[--C-:B------:R-:W-:Y:S01]  /*a600*/  IMAD.MOV.U32 R2, RZ, RZ, R3.reuse ;  /* 0x000000ffff027224 */ /* 0x100fe200078e0003 */
[----:B------:R-:W-:Y:S04]  /*a610*/  @P2 SHF.R.U32.HI R2, RZ, c[0x0][0x2c0], R130 ;  /* 0x0000b000ff022a19 */ /* 0x000fe80000011682 */
[C---:B------:R-:W-:Y:S04]  /*a620*/  @!P1 IADD3 R131, P0, R2.reuse, UR12, RZ ;  /* 0x0000000c02839c10 */ /* 0x040fe8000ff1e0ff */
[----:B------:R-:W-:Y:S01]  /*a630*/  @!P1 LEA.HI.X.SX32 R136, R2, UR10, 0x1, P0 ;  /* 0x0000000a02889c11 */ /* 0x000fe200080f0eff */
[----:B------:R-:W-:Y:S01]  /*a640*/  IMAD.MOV R2, RZ, RZ, -R2 ;  /* 0x000000ffff027224 */ /* 0x000fe200078e0a02 */
[C---:B------:R-:W-:Y:S03]  /*a650*/  @!P1 LEA R130, P0, R131.reuse, c[0x0][0x2a0], 0x2 ;  /* 0x0000a80083829a11 */ /* 0x040fe600078010ff */
[----:B------:R-:W-:Y:S01]  /*a660*/  IMAD R224, R2, c[0x0][0x2b8], R3 ;  /* 0x0000ae0002e07a24 */ /* 0x000fe200078e0203 */
[----:B------:R-:W-:Y:S02]  /*a670*/  @!P1 LEA.HI.X R131, R131, c[0x0][0x2a4], R136, 0x2, P0 ;  /* 0x0000a90083839a11 */ /* 0x000fe400000f1488 */
[----:B------:R-:W-:Y:S02]  /*a680*/  IADD3 R136, -R137, 0x30, RZ ;  /* 0x0000003089887810 */ /* 0x000fe40007ffe1ff */
[----:B------:R-:W-:Y:S01]  /*a690*/  SHF.R.S32.HI R2, RZ, 0x1f, R224 ;  /* 0x0000001fff027819 */ /* 0x000fe200000114e0 */
[----:B------:R1:W2:Y:S01]  /*a6a0*/  @!P1 LDG.E R222, [R130.64] ;  /* 0x0000000882de9981 */ /* 0x0002a2000c1e1900 */
[----:B------:R-:W-:Y:S03]  /*a6b0*/  ISETP.GE.AND P1, PT, R136, 0x1, PT ;  /* 0x000000018800780c */ /* 0x000fe60003f26270 */
[----:B-1----:R-:W-:Y:S02]  /*a6c0*/  IMAD R130, R2, c[0x0][0x1e0], RZ ;  /* 0x0000780002827a24 */ /* 0x002fe400078e02ff */
[C---:B------:R-:W-:Y:S04]  /*a6d0*/  IMAD.WIDE.U32 R2, R224.reuse, c[0x0][0x1e0], RZ ;  /* 0x00007800e0027a25 */ /* 0x040fe800078e00ff */
        /* <DEDUP_REMOVED lines=12> */
[CC--:B-1----:R-:W-:Y:S05]  /*a7a0*/  @P1 IADD3 R162, P0, R2.reuse, R229.reuse, RZ ;  /* 0x000000e502a21210 */ /* 0x0c2fea0007f1e0ff */
[C---:B--2---:R-:W-:Y:S01]  /*a7b0*/  @P1 IMAD.X R163, R3.reuse, 0x1, R227, P0 ;  /* 0x0000000103a31824 */ /* 0x044fe200000e06e3 */
[C---:B------:R-:W-:Y:S04]  /*a7c0*/  @P1 IADD3 R160, P0, R2.reuse, R206, RZ ;  /* 0x000000ce02a01210 */ /* 0x040fe80007f1e0ff */
[----:B------:R-:W-:Y:S01]  /*a7d0*/  @!PT LDS RZ, [RZ] ;  /* 0x00000000fffff984 */ /* 0x000fe20000000800 */
[----:B------:R1:W-:Y:S01]  /*a7e0*/  @P1 LDGSTS.E.BYPASS.LTC128B.128 [R223+0x3c80], [R162.64], !P5 ;  /* 0x03c80000a2df1fae */ /* 0x0003e2000e901d48 */
[C---:B------:R-:W-:Y:S01]  /*a7f0*/  @P1 IMAD.X R161, R3.reuse, 0x1, R225, P0 ;  /* 0x0000000103a11824 */ /* 0x040fe200000e06e1 */
[----:B------:R-:W-:Y:S02]  /*a800*/  @P1 IADD3 R138, P0, R2, R204, RZ ;  /* 0x000000cc028a1210 */ /* 0x000fe40007f1e0ff */
[----:B------:R-:W2:Y:S03]  /*a810*/  SHFL.IDX PT, R2, R131, 0x1, 0x1c1f ;  /* 0x003c1f0083027f89 */ /* 0x000ea600000e0000 */
[----:B------:R-:W-:Y:S01]  /*a820*/  @P1 IMAD.X R139, R3, 0x1, R205, P0 ;  /* 0x00000001038b1824 */ /* 0x000fe200000e06cd */
[----:B------:R1:W-:Y:S01]  /*a830*/  @P1 LDGSTS.E.BYPASS.LTC128B.128 [R223+0x4880], [R160.64], !P4 ;  /* 0x04880000a0df1fae */ /* 0x0003e2000e101d48 */
[----:B------:R-:W-:Y:S03]  /*a840*/  ISETP.GE.AND P0, PT, R136, 0x21, PT ;  /* 0x000000218800780c */ /* 0x000fe60003f06270 */
[----:B------:R-:W3:Y:S04]  /*a850*/  SHFL.IDX PT, R3, R130, 0x1, 0x1c1f ;  /* 0x003c1f0082037f89 */ /* 0x000ee800000e0000 */
[----:B------:R1:W-:Y:S06]  /*a860*/  @P1 LDGSTS.E.BYPASS.LTC128B.128 [R223+0x5480], [R138.64], !P3 ;  /* 0x054800008adf1fae */ /* 0x0003ec000d901d48 */
[C---:B--2---:R-:W-:Y:S05]  /*a870*/  @P0 IADD3 R136, P2, R2.reuse, R229, RZ ;  /* 0x000000e502880210 */ /* 0x044fea0007f5e0ff */
[C---:B---3--:R-:W-:Y:S01]  /*a880*/  @P0 IMAD.X R137, R3.reuse, 0x1, R227, P2 ;  /* 0x0000000103890824 */ /* 0x048fe200010e06e3 */
[C---:B------:R-:W-:Y:S04]  /*a890*/  @P0 IADD3 R130, P2, R2.reuse, R206, RZ ;  /* 0x000000ce02820210 */ /* 0x040fe80007f5e0ff */
[----:B------:R1:W-:Y:S01]  /*a8a0*/  @P0 LDGSTS.E.BYPASS.LTC128B.128 [R223+0x4480], [R136.64], !P5 ;  /* 0x0448000088df0fae */ /* 0x0003e2000e901d48 */
[C---:B------:R-:W-:Y:S01]  /*a8b0*/  @P0 IMAD.X R131, R3.reuse, 0x1, R225, P2 ;  /* 0x0000000103830824 */ /* 0x040fe200010e06e1 */
[----:B------:R-:W-:Y:S04]  /*a8c0*/  @P0 IADD3 R2, P2, R2, R204, RZ ;  /* 0x000000cc02020210 */ /* 0x000fe80007f5e0ff */
[----:B------:R1:W-:Y:S01]  /*a8d0*/  @P0 LDGSTS.E.BYPASS.LTC128B.128 [R223+0x5080], [R130.64], !P4 ;  /* 0x0508000082df0fae */ /* 0x0003e2000e101d48 */
[----:B------:R-:W-:Y:S05]  /*a8e0*/  @P0 IMAD.X R3, R3, 0x1, R205, P2 ;  /* 0x0000000103030824 */ /* 0x000fea00010e06cd */
[----:B------:R1:W-:Y:S03]  /*a8f0*/  @P0 LDGSTS.E.BYPASS.LTC128B.128 [R223+0x5c80], [R2.64], !P3 ;  /* 0x05c8000002df0fae */ /* 0x0003e6000d901d48 */
.L_x_220:
[----:B-1----:R-:W-:Y:S01]  /*a900*/  FMNMX.FTZ R2, R4, R134, !PT ;  /* 0x0000008604027209 */ /* 0x002fe20007810000 */
[----:B------:R-:W-:Y:S01]  /*a910*/  LDSM.16.MT88.4 R160, [R209+0x1880] ;  /* 0x00188000d1a0783b */ /* 0x000fe20000004200 */
[----:B------:R-:W-:Y:S02]  /*a920*/  FMNMX.FTZ R3, R8, R132, !PT ;  /* 0x0000008408037209 */ /* 0x000fe40007810000 */
        /* <DEDUP_REMOVED lines=8> */
[----:B------:R-:W2:Y:S01]  /*a9b0*/  LDL.LU R232, [R1+0x8] ;  /* 0x0000080001e87983 */ /* 0x000ea20000300800 */
[----:B------:R-:W-:Y:S02]  /*a9c0*/  FMNMX.FTZ R2, R19, R2, !PT ;  /* 0x0000000213027209 */ /* 0x000fe40007810000 */
[----:B------:R-:W-:Y:S01]  /*a9d0*/  FMNMX.FTZ R134, R21, R134, !PT ;  /* 0x0000008615867209 */ /* 0x000fe20007810000 */
[----:B------:R-:W3:Y:S01]  /*a9e0*/  LDL.LU R231, [R1] ;  /* 0x0000000001e77983 */ /* 0x000ee20000300800 */
[----:B------:R-:W-:Y:S02]  /*a9f0*/  FMNMX.FTZ R2, R22, R2, !PT ;  /* 0x0000000216027209 */ /* 0x000fe40007810000 */
[----:B------:R-:W-:Y:S01]  /*aa00*/  FMNMX.FTZ R134, R32, R134, !PT ;  /* 0x0000008620867209 */ /* 0x000fe20007810000 */
[----:B------:R-:W4:Y:S01]  /*aa10*/  LDL.LU R230, [R1+0x4] ;  /* 0x0000040001e67983 */ /* 0x000f220000300800 */
[----:B------:R-:W-:Y:S02]  /*aa20*/  FMNMX.FTZ R2, R23, R2, !PT ;  /* 0x0000000217027209 */ /* 0x000fe40007810000 */
[----:B------:R-:W-:Y:S01]  /*aa30*/  FMNMX.FTZ R134, R33, R134, !PT ;  /* 0x0000008621867209 */ /* 0x000fe20007810000 */
[----:B------:R-:W5:Y:S01]  /*aa40*/  LDL.LU R203, [R1+0xc] ;  /* 0x00000c0001cb7983 */ /* 0x000f620000300800 */
        /* <DEDUP_REMOVED lines=14> */
[----:B------:R-:W-:Y:S02]  /*ab30*/  ISETP.GT.AND P0, PT, R207, R228, PT ;  /* 0x000000e4cf00720c */ /* 0x000fe40003f04270 */
[----:B------:R-:W-:Y:S01]  /*ab40*/  FMNMX.FTZ R3, R13, R3, !PT ;  /* 0x000000030d037209 */ /* 0x000fe20007810000 */
[----:B------:R-:W1:Y:S03]  /*ab50*/  SHFL.BFLY PT, R131, R2, 0x2, 0x1f ;  /* 0x0c401f0002837f89 */ /* 0x000e6600000e0000 */
[----:B------:R-:W-:Y:S04]  /*ab60*/  FMNMX.FTZ R3, R24, R3, !PT ;  /* 0x0000000318037209 */ /* 0x000fe80007810000 */
[----:B------:R-:W-:Y:S04]  /*ab70*/  FMNMX.FTZ R3, R25, R3, !PT ;  /* 0x0000000319037209 */ /* 0x000fe80007810000 */
[----:B------:R-:W-:Y:S04]  /*ab80*/  FMNMX.FTZ R3, R28, R3, !PT ;  /* 0x000000031c037209 */ /* 0x000fe80007810000 */
[----:B------:R-:W-:Y:S04]  /*ab90*/  FMNMX.FTZ R3, R29, R3, !PT ;  /* 0x000000031d037209 */ /* 0x000fe80007810000 */
[----:B------:R-:W-:Y:S04]  /*aba0*/  FMNMX.FTZ R3, R40, R3, !PT ;  /* 0x0000000328037209 */ /* 0x000fe80007810000 */
[----:B------:R-:W-:Y:S04]  /*abb0*/  FMNMX.FTZ R3, R41, R3, !PT ;  /* 0x0000000329037209 */ /* 0x000fe80007810000 */
[----:B------:R-:W-:Y:S04]  /*abc0*/  FMNMX.FTZ R3, R44, R3, !PT ;  /* 0x000000032c037209 */ /* 0x000fe80007810000 */
[----:B------:R-:W-:Y:S05]  /*abd0*/  FMNMX.FTZ R3, R45, R3, !PT ;  /* 0x000000032d037209 */ /* 0x000fea0007810000 */
[----:B------:R-:W1:Y:S02]  /*abe0*/  SHFL.BFLY PT, R132, R3, 0x2, 0x1f ;  /* 0x0c401f0003847f89 */ /* 0x000e6400000e0000 */
[----:B-1----:R-:W-:Y:S02]  /*abf0*/  FMNMX.FTZ R134, R134, R130, !PT ;  /* 0x0000008286867209 */ /* 0x002fe40007810000 */
[----:B------:R-:W-:Y:S02]  /*ac00*/  FMNMX.FTZ R2, R2, R131, !PT ;  /* 0x0000008302027209 */ /* 0x000fe40007810000 */
[----:B------:R-:W-:Y:S02]  /*ac10*/  FMNMX.FTZ R130, R10, R128, !PT ;  /* 0x000000800a827209 */ /* 0x000fe40007810000 */
[----:B------:R-:W1:Y:S02]  /*ac20*/  SHFL.BFLY PT, R133, R134, 0x1, 0x1f ;  /* 0x0c201f0086857f89 */ /* 0x000e6400000e0000 */
[----:B------:R-:W-:Y:S04]  /*ac30*/  FMNMX.FTZ R130, R11, R130, !PT ;  /* 0x000000820b827209 */ /* 0x000fe80007810000 */
[----:B------:R-:W-:Y:S02]  /*ac40*/  FMNMX.FTZ R130, R14, R130, !PT ;  /* 0x000000820e827209 */ /* 0x000fe40007810000 */
[----:B------:R-:W1:Y:S02]  /*ac50*/  SHFL.BFLY PT, R131, R2, 0x1, 0x1f ;  /* 0x0c201f0002837f89 */ /* 0x000e6400000e0000 */
[----:B------:R-:W-:Y:S04]  /*ac60*/  FMNMX.FTZ R130, R15, R130, !PT ;  /* 0x000000820f827209 */ /* 0x000fe80007810000 */
[----:B------:R-:W-:Y:S02]  /*ac70*/  FMNMX.FTZ R130, R26, R130, !PT ;  /* 0x000000821a827209 */ /* 0x000fe40007810000 */
[----:B------:R-:W-:Y:S02]  /*ac80*/  FMNMX.FTZ R3, R3, R132, !PT ;  /* 0x0000008403037209 */ /* 0x000fe40007810000 */
[----:B------:R-:W-:Y:S03]  /*ac90*/  FMNMX.FTZ R130, R27, R130, !PT ;  /* 0x000000821b827209 */ /* 0x000fe60007810000 */
[----:B------:R-:W1:Y:S01]  /*aca0*/  SHFL.BFLY PT, R132, R3, 0x1, 0x1f ;  /* 0x0c201f0003847f89 */ /* 0x000e6200000e0000 */
[----:B------:R-:W-:Y:S02]  /*acb0*/  FMNMX.FTZ R130, R30, R130, !PT ;  /* 0x000000821e827209 */ /* 0x000fe40007810000 */
[----:B-1----:R-:W-:Y:S02]  /*acc0*/  FMNMX.FTZ R134, R134, R133, !PT ;  /* 0x0000008586867209 */ /* 0x002fe40007810000 */
[----:B------:R-:W-:Y:S03]  /*acd0*/  FMNMX.FTZ R130, R31, R130, !PT ;  /* 0x000000821f827209 */ /* 0x000fe60007810000 */
[----:B------:R-:W-:Y:S01]  /*ace0*/  FADD.FTZ R0, -R134, R0 ;  /* 0x0000000086007221 */ /* 0x000fe20000010100 */
[----:B------:R-:W-:Y:S02]  /*acf0*/  FMNMX.FTZ R130, R42, R130, !PT ;  /* 0x000000822a827209 */ /* 0x000fe40007810000 */
[----:B------:R-:W-:Y:S01]  /*ad00*/  FMNMX.FTZ R133, R2, R131, !PT ;  /* 0x0000008302857209 */ /* 0x000fe20007810000 */
[----:B------:R-:W-:Y:S01]  /*ad10*/  FMUL.FTZ R2, R0, c[0x0][0x2d0] ;  /* 0x0000b40000027a20 */ /* 0x000fe20000410000 */
[----:B------:R-:W-:Y:S03]  /*ad20*/  FMNMX.FTZ R0, R43, R130, !PT ;  /* 0x000000822b007209 */ /* 0x000fe60007810000 */
[----:B------:R1:W1:Y:S01]  /*ad30*/  MUFU.EX2 R131, R2 ;  /* 0x0000000200837308 */ /* 0x0002620000000800 */
[----:B------:R-:W-:Y:S01]  /*ad40*/  FMNMX.FTZ R0, R46, R0, !PT ;  /* 0x000000002e007209 */ /* 0x000fe20007810000 */
[----:B------:R-:W-:Y:S03]  /*ad50*/  FMUL.FTZ R168, R133, c[0x0][0x2d0] ;  /* 0x0000b40085a87a20 */ /* 0x000fe60000410000 */
[----:B------:R-:W-:Y:S01]  /*ad60*/  FMNMX.FTZ R0, R47, R0, !PT ;  /* 0x000000002f007209 */ /* 0x000fe20007810000 */
[--C-:B------:R-:W-:Y:S01]  /*ad70*/  FFMA.FTZ R18, R18, c[0x0][0x2d0], -R168.reuse ;  /* 0x0000b40012127a23 */ /* 0x100fe200000108a8 */
[----:B------:R-:W-:Y:S01]  /*ad80*/  FMNMX.FTZ R132, R3, R132, !PT ;  /* 0x0000008403847209 */ /* 0x000fe20007810000 */
[--C-:B------:R-:W-:Y:S02]  /*ad90*/  FFMA.FTZ R19, R19, c[0x0][0x2d0], -R168.reuse ;  /* 0x0000b40013137a23 */ /* 0x100fe400000108a8 */
[----:B------:R-:W1:Y:S01]  /*ada0*/  SHFL.BFLY PT, R3, R0, 0x2, 0x1f ;  /* 0x0c401f0000037f89 */ /* 0x000e6200000e0000 */
[--C-:B------:R-:W-:Y:S01]  /*adb0*/  FFMA.FTZ R6, R6, c[0x0][0x2d0], -R168.reuse ;  /* 0x0000b40006067a23 */ /* 0x100fe200000108a8 */
[----:B------:R-:W-:Y:S01]  /*adc0*/  MUFU.EX2 R196, R18 ;  /* 0x0000001200c47308 */ /* 0x000fe20000000800 */
[--C-:B------:R-:W-:Y:S02]  /*add0*/  FFMA.FTZ R7, R7, c[0x0][0x2d0], -R168.reuse ;  /* 0x0000b40007077a23 */ /* 0x100fe400000108a8 */
[----:B------:R-:W-:Y:S02]  /*ade0*/  FMUL.FTZ R169, R132, c[0x0][0x2d0] ;  /* 0x0000b40084a97a20 */ /* 0x000fe40000410000 */
[--C-:B------:R-:W-:Y:S02]  /*adf0*/  FFMA.FTZ R22, R22, c[0x0][0x2d0], -R168.reuse ;  /* 0x0000b40016167a23 */ /* 0x100fe400000108a8 */
[--C-:B------:R-:W-:Y:S02]  /*ae00*/  FFMA.FTZ R8, R8, c[0x0][0x2d0], -R169.reuse ;  /* 0x0000b40008087a23 */ /* 0x100fe400000108a9 */
[--C-:B------:R-:W-:Y:S01]  /*ae10*/  FFMA.FTZ R9, R9, c[0x0][0x2d0], -R169.reuse ;  /* 0x0000b40009097a23 */ /* 0x100fe200000108a9 */
[----:B------:R-:W-:Y:S01]  /*ae20*/  MUFU.EX2 R197, R6 ;  /* 0x0000000600c57308 */ /* 0x000fe20000000800 */
[----:B------:R-:W-:Y:S02]  /*ae30*/  FFMA.FTZ R12, R12, c[0x0][0x2d0], -R169 ;  /* 0x0000b4000c0c7a23 */ /* 0x000fe400000108a9 */
[----:B-1----:R-:W-:Y:S02]  /*ae40*/  FADD.FTZ R2, -R133, R129 ;  /* 0x0000008185027221 */ /* 0x002fe40000010100 */
[--C-:B------:R-:W-:Y:S02]  /*ae50*/  FFMA.FTZ R13, R13, c[0x0][0x2d0], -R169.reuse ;  /* 0x0000b4000d0d7a23 */ /* 0x100fe400000108a9 */
[----:B------:R-:W-:Y:S02]  /*ae60*/  FMUL.FTZ R2, R2, c[0x0][0x2d0] ;  /* 0x0000b40002027a20 */ /* 0x000fe40000410000 */
[C---:B------:R-:W-:Y:S01]  /*ae70*/  FMUL.FTZ R100, R131.reuse, R100 ;  /* 0x0000006483647220 */ /* 0x040fe20000410000 */
[----:B------:R-:W1:Y:S01]  /*ae80*/  MUFU.EX2 R198, R7 ;  /* 0x0000000700c67308 */ /* 0x000e620000000800 */
[----:B------:R-:W-:Y:S01]  /*ae90*/  FMUL.FTZ R101, R131, R101 ;  /* 0x0000006583657220 */ /* 0x000fe20000410000 */
[----:B------:R-:W-:Y:S01]  /*aea0*/  FMNMX.FTZ R0, R0, R3, !PT ;  /* 0x0000000300007209 */ /* 0x000fe20007810000 */
[--C-:B------:R-:W-:Y:S02]  /*aeb0*/  FFMA.FTZ R34, R34, c[0x0][0x2d0], -R168.reuse ;  /* 0x0000b40022227a23 */ /* 0x100fe400000108a8 */
[--C-:B------:R-:W-:Y:S02]  /*aec0*/  FFMA.FTZ R35, R35, c[0x0][0x2d0], -R168.reuse ;  /* 0x0000b40023237a23 */ /* 0x100fe400000108a8 */
[--C-:B------:R-:W-:Y:S02]  /*aed0*/  FFMA.FTZ R38, R38, c[0x0][0x2d0], -R168.reuse ;  /* 0x0000b40026267a23 */ /* 0x100fe400000108a8 */
[----:B------:R-:W-:Y:S01]  /*aee0*/  FFMA.FTZ R39, R39, c[0x0][0x2d0], -R168 ;  /* 0x0000b40027277a23 */ /* 0x000fe200000108a8 */
[----:B------:R1:W-:Y:S01]  /*aef0*/  MUFU.EX2 R130, R2 ;  /* 0x0000000200827308 */ /* 0x0003e20000000800 */
[--C-:B------:R-:W-:Y:S02]  /*af00*/  FFMA.FTZ R40, R40, c[0x0][0x2d0], -R169.reuse ;  /* 0x0000b40028287a23 */ /* 0x100fe400000108a9 */
[--C-:B------:R-:W-:Y:S02]  /*af10*/  FFMA.FTZ R41, R41, c[0x0][0x2d0], -R169.reuse ;  /* 0x0000b40029297a23 */ /* 0x100fe400000108a9 */
[--C-:B------:R-:W-:Y:S02]  /*af20*/  FFMA.FTZ R44, R44, c[0x0][0x2d0], -R169.reuse ;  /* 0x0000b4002c2c7a23 */ /* 0x100fe400000108a9 */
[----:B------:R-:W-:Y:S02]  /*af30*/  FFMA.FTZ R45, R45, c[0x0][0x2d0], -R169 ;  /* 0x0000b4002d2d7a23 */ /* 0x000fe400000108a9 */
[C---:B------:R-:W-:Y:S01]  /*af40*/  FMUL.FTZ R112, R131.reuse, R112 ;  /* 0x0000007083707220 */ /* 0x040fe20000410000 */
[----:B------:R-:W1:Y:S01]  /*af50*/  MUFU.EX2 R195, R19 ;  /* 0x0000001300c37308 */ /* 0x000e620000000800 */
[C---:B------:R-:W-:Y:S02]  /*af60*/  FMUL.FTZ R113, R131.reuse, R113 ;  /* 0x0000007183717220 */ /* 0x040fe40000410000 */
        /* <DEDUP_REMOVED lines=8> */
[----:B------:R-:W-:Y:S02]  /*aff0*/  FADD.FTZ R2, -R132, R135 ;  /* 0x0000008784027221 */ /* 0x000fe40000010100 */
[----:B------:R-:W-:Y:S02]  /*b000*/  FMUL.FTZ R135, R134, c[0x0][0x2d0] ;  /* 0x0000b40086877a20 */ /* 0x000fe40000410000 */
[----:B------:R-:W-:Y:S01]  /*b010*/  FMUL.FTZ R2, R2, c[0x0][0x2d0] ;  /* 0x0000b40002027a20 */ /* 0x000fe20000410000 */
[----:B------:R-:W-:Y:S01]  /*b020*/  MUFU.EX2 R192, R9 ;  /* 0x0000000900c07308 */ /* 0x000fe20000000800 */
[--C-:B------:R-:W-:Y:S02]  /*b030*/  FFMA.FTZ R4, R4, c[0x0][0x2d0], -R135.reuse ;  /* 0x0000b40004047a23 */ /* 0x100fe40000010887 */
[--C-:B------:R-:W-:Y:S01]  /*b040*/  FFMA.FTZ R5, R5, c[0x0][0x2d0], -R135.reuse ;  /* 0x0000b40005057a23 */ /* 0x100fe20000010887 */
[----:B------:R-:W-:Y:S01]  /*b050*/  F2FP.BF16.PACK_AB R139, R195, R196 ;  /* 0x000000c4c38b723e */ /* 0x000fe200000010ff */
[--C-:B------:R-:W-:Y:S02]  /*b060*/  FFMA.FTZ R16, R16, c[0x0][0x2d0], -R135.reuse ;  /* 0x0000b40010107a23 */ /* 0x100fe40000010887 */
[--C-:B------:R-:W-:Y:S02]  /*b070*/  FFMA.FTZ R17, R17, c[0x0][0x2d0], -R135.reuse ;  /* 0x0000b40011117a23 */ /* 0x100fe40000010887 */
[C---:B------:R-:W-:Y:S01]  /*b080*/  FMUL.FTZ R6, R130.reuse, R142 ;  /* 0x0000008e82067220 */ /* 0x040fe20000410000 */
[----:B------:R1:W1:Y:S01]  /*b090*/  MUFU.EX2 R129, R2 ;  /* 0x0000000200817308 */ /* 0x0002620000000800 */
[C---:B------:R-:W-:Y:S02]  /*b0a0*/  FMUL.FTZ R7, R130.reuse, R143 ;  /* 0x0000008f82077220 */ /* 0x040fe40000410000 */
[C---:B------:R-:W-:Y:S02]  /*b0b0*/  FMUL.FTZ R18, R130.reuse, R154 ;  /* 0x0000009a82127220 */ /* 0x040fe40000410000 */
[C---:B------:R-:W-:Y:S02]  /*b0c0*/  FMUL.FTZ R19, R130.reuse, R155 ;  /* 0x0000009b82137220 */ /* 0x040fe40000410000 */
[C---:B------:R-:W-:Y:S02]  /*b0d0*/  FMUL.FTZ R102, R130.reuse, R102 ;  /* 0x0000006682667220 */ /* 0x040fe40000410000 */
[----:B------:R-:W-:Y:S01]  /*b0e0*/  FMUL.FTZ R103, R130, R103 ;  /* 0x0000006782677220 */ /* 0x000fe20000410000 */
[----:B------:R1:W-:Y:S01]  /*b0f0*/  MUFU.EX2 R201, R4 ;  /* 0x0000000400c97308 */ /* 0x0003e20000000800 */
[--C-:B------:R-:W-:Y:S02]  /*b100*/  FFMA.FTZ R20, R20, c[0x0][0x2d0], -R135.reuse ;  /* 0x0000b40014147a23 */ /* 0x100fe40000010887 */
[--C-:B------:R-:W-:Y:S02]  /*b110*/  FFMA.FTZ R21, R21, c[0x0][0x2d0], -R135.reuse ;  /* 0x0000b40015157a23 */ /* 0x100fe40000010887 */
[--C-:B------:R-:W-:Y:S02]  /*b120*/  FFMA.FTZ R32, R32, c[0x0][0x2d0], -R135.reuse ;  /* 0x0000b40020207a23 */ /* 0x100fe40000010887 */
[--C-:B------:R-:W-:Y:S02]  /*b130*/  FFMA.FTZ R33, R33, c[0x0][0x2d0], -R135.reuse ;  /* 0x0000b40021217a23 */ /* 0x100fe40000010887 */
[--C-:B------:R-:W-:Y:S01]  /*b140*/  FFMA.FTZ R36, R36, c[0x0][0x2d0], -R135.reuse ;  /* 0x0000b40024247a23 */ /* 0x100fe20000010887 */
[----:B------:R-:W1:Y:S01]  /*b150*/  MUFU.EX2 R202, R5 ;  /* 0x0000000500ca7308 */ /* 0x000e620000000800 */
[----:B------:R-:W-:Y:S02]  /*b160*/  FFMA.FTZ R37, R37, c[0x0][0x2d0], -R135 ;  /* 0x0000b40025257a23 */ /* 0x000fe40000010887 */
[----:B------:R-:W-:Y:S01]  /*b170*/  FMUL.FTZ R114, R130, R114 ;  /* 0x0000007282727220 */ /* 0x000fe20000410000 */
[----:B-1----:R-:W1:Y:S01]  /*b180*/  SHFL.BFLY PT, R2, R0, 0x1, 0x1f ;  /* 0x0c201f0000027f89 */ /* 0x002e6200000e0000 */
[C---:B------:R-:W-:Y:S02]  /*b190*/  FMUL.FTZ R8, R129.reuse, R144 ;  /* 0x0000009081087220 */ /* 0x040fe40000410000 */
[C---:B------:R-:W-:Y:S02]  /*b1a0*/  FMUL.FTZ R9, R129.reuse, R145 ;  /* 0x0000009181097220 */ /* 0x040fe40000410000 */
[C---:B------:R-:W-:Y:S01]  /*b1b0*/  FMUL.FTZ R104, R129.reuse, R104 ;  /* 0x0000006881687220 */ /* 0x040fe20000410000 */
[----:B------:R-:W-:Y:S01]  /*b1c0*/  MUFU.EX2 R199, R16 ;  /* 0x0000001000c77308 */ /* 0x000fe20000000800 */
[C---:B------:R-:W-:Y:S02]  /*b1d0*/  FMUL.FTZ R105, R129.reuse, R105 ;  /* 0x0000006981697220 */ /* 0x040fe40000410000 */
[----:B------:R-:W-:Y:S02]  /*b1e0*/  FMUL.FTZ R108, R129, R108 ;  /* 0x0000006c816c7220 */ /* 0x000fe40000410000 */
[----:B------:R-:W-:Y:S01]  /*b1f0*/  FMUL.FTZ R4, R131, R140 ;  /* 0x0000008c83047220 */ /* 0x000fe20000410000 */
[----:B------:R-:W-:Y:S01]  /*b200*/  F2FP.BF16.PACK_AB R140, R192, R191 ;  /* 0x000000bfc08c723e */ /* 0x000fe200000010ff */
[----:B------:R-:W-:Y:S02]  /*b210*/  FMUL.FTZ R109, R129, R109 ;  /* 0x0000006d816d7220 */ /* 0x000fe40000410000 */
[C---:B------:R-:W-:Y:S01]  /*b220*/  FMUL.FTZ R115, R130.reuse, R115 ;  /* 0x0000007382737220 */ /* 0x040fe20000410000 */
[----:B------:R-:W1:Y:S01]  /*b230*/  MUFU.EX2 R200, R17 ;  /* 0x0000001100c87308 */ /* 0x000e620000000800 */
[C---:B------:R-:W-:Y:S02]  /*b240*/  FMUL.FTZ R118, R130.reuse, R118 ;  /* 0x0000007682767220 */ /* 0x040fe40000410000 */
[----:B------:R-:W-:Y:S01]  /*b250*/  FMUL.FTZ R119, R130, R119 ;  /* 0x0000007782777220 */ /* 0x000fe20000410000 */
[----:B------:R-:W-:Y:S01]  /*b260*/  F2FP.BF16.PACK_AB R136, R202, R201 ;  /* 0x000000c9ca88723e */ /* 0x000fe200000010ff */
[----:B------:R-:W-:Y:S02]  /*b270*/  FMUL.FTZ R5, R131, R141 ;  /* 0x0000008d83057220 */ /* 0x000fe40000410000 */
[C---:B------:R-:W-:Y:S01]  /*b280*/  FMUL.FTZ R120, R129.reuse, R120 ;  /* 0x0000007881787220 */ /* 0x040fe20000410000 */
[----:B-1----:R-:W-:Y:S01]  /*b290*/  FMNMX.FTZ R2, R0, R2, !PT ;  /* 0x0000000200027209 */ /* 0x002fe20007810000 */
[----:B------:R-:W-:Y:S01]  /*b2a0*/  FMUL.FTZ R121, R129, R121 ;  /* 0x0000007981797220 */ /* 0x000fe20000410000 */
[----:B------:R1:W-:Y:S01]  /*b2b0*/  MUFU.EX2 R193, R12 ;  /* 0x0000000c00c17308 */ /* 0x0003e20000000800 */
[----:B------:R-:W-:Y:S02]  /*b2c0*/  FMUL.FTZ R126, R130, R126 ;  /* 0x0000007e827e7220 */ /* 0x000fe40000410000 */
[C---:B------:R-:W-:Y:S02]  /*b2d0*/  FADD.FTZ R0, -R2.reuse, R128 ;  /* 0x0000008002007221 */ /* 0x040fe40000010100 */
[----:B------:R-:W-:Y:S02]  /*b2e0*/  FMUL.FTZ R3, R2, c[0x0][0x2d0] ;  /* 0x0000b40002037a20 */ /* 0x000fe40000410000 */
[----:B------:R-:W-:Y:S02]  /*b2f0*/  FMUL.FTZ R0, R0, c[0x0][0x2d0] ;  /* 0x0000b40000007a20 */ /* 0x000fe40000410000 */
[--C-:B------:R-:W-:Y:S01]  /*b300*/  FFMA.FTZ R10, R10, c[0x0][0x2d0], -R3.reuse ;  /* 0x0000b4000a0a7a23 */ /* 0x100fe20000010803 */
[----:B------:R-:W1:Y:S01]  /*b310*/  MUFU.EX2 R194, R13 ;  /* 0x0000000d00c27308 */ /* 0x000e620000000800 */
[--C-:B------:R-:W-:Y:S02]  /*b320*/  FFMA.FTZ R11, R11, c[0x0][0x2d0], -R3.reuse ;  /* 0x0000b4000b0b7a23 */ /* 0x100fe40000010803 */
[--C-:B------:R-:W-:Y:S01]  /*b330*/  FFMA.FTZ R14, R14, c[0x0][0x2d0], -R3.reuse ;  /* 0x0000b4000e0e7a23 */ /* 0x100fe20000010803 */
[----:B------:R-:W-:Y:S01]  /*b340*/  F2FP.BF16.PACK_AB R138, R200, R199 ;  /* 0x000000c7c88a723e */ /* 0x000fe200000010ff */
[--C-:B------:R-:W-:Y:S02]  /*b350*/  FFMA.FTZ R15, R15, c[0x0][0x2d0], -R3.reuse ;  /* 0x0000b4000f0f7a23 */ /* 0x100fe40000010803 */
[C---:B------:R-:W-:Y:S02]  /*b360*/  FMUL.FTZ R16, R131.reuse, R152 ;  /* 0x0000009883107220 */ /* 0x040fe40000410000 */
[----:B------:R-:W-:Y:S01]  /*b370*/  FMUL.FTZ R17, R131, R153 ;  /* 0x0000009983117220 */ /* 0x000fe20000410000 */
[----:B------:R-:W2:Y:S01]  /*b380*/  MUFU.EX2 R0, R0 ;  /* 0x0000000000007308 */ /* 0x000ea20000000800 */
[-C--:B------:R-:W-:Y:S01]  /*b390*/  HMMA.16816.F32.BF16 R4, R136, R160.reuse, R4 ;  /* 0x000000a08804723c */ /* 0x080fe20000041804 */
[----:B------:R-:W-:Y:S04]  /*b3a0*/  LDSM.16.MT88.4 R152, [R209+0x2080] ;  /* 0x00208000d198783b */ /* 0x000fe80000004200 */
[----:B-1----:R-:W-:Y:S02]  /*b3b0*/  FMUL.FTZ R12, R129, R148 ;  /* 0x00000094810c7220 */ /* 0x002fe40000410000 */
[--C-:B------:R-:W-:Y:S02]  /*b3c0*/  FFMA.FTZ R42, R42, c[0x0][0x2d0], -R3.reuse ;  /* 0x0000b4002a2a7a23 */ /* 0x100fe40000010803 */
[----:B------:R1:W-:Y:S03]  /*b3d0*/  MUFU.EX2 R187, R10 ;  /* 0x0000000a00bb7308 */ /* 0x0003e60000000800 */
[--C-:B------:R-:W-:Y:S01]  /*b3e0*/  FFMA.FTZ R43, R43, c[0x0][0x2d0], -R3.reuse ;  /* 0x0000b4002b2b7a23 */ /* 0x100fe20000010803 */
[----:B------:R-:W-:Y:S01]  /*b3f0*/  F2FP.BF16.PACK_AB R142, R194, R193 ;  /* 0x000000c1c28e723e */ /* 0x000fe200000010ff */
[----:B------:R-:W-:Y:S02]  /*b400*/  FMUL.FTZ R13, R129, R149 ;  /* 0x00000095810d7220 */ /* 0x000fe40000410000 */
[--C-:B------:R-:W-:Y:S02]  /*b410*/  FFMA.FTZ R46, R46, c[0x0][0x2d0], -R3.reuse ;  /* 0x0000b4002e2e7a23 */ /* 0x100fe40000010803 */
[--C-:B------:R-:W-:Y:S01]  /*b420*/  FFMA.FTZ R128, R23, c[0x0][0x2d0], -R168.reuse ;  /* 0x0000b40017807a23 */ /* 0x100fe200000108a8 */
[----:B------:R-:W3:Y:S01]  /*b430*/  MUFU.EX2 R188, R11 ;  /* 0x0000000b00bc7308 */ /* 0x000ee20000000800 */
[C---:B------:R-:W-:Y:S02]  /*b440*/  FMUL.FTZ R127, R130.reuse, R127 ;  /* 0x0000007f827f7220 */ /* 0x040fe40000410000 */
[----:B------:R-:W-:Y:S02]  /*b450*/  FMUL.FTZ R54, R130, R54 ;  /* 0x0000003682367220 */ /* 0x000fe40000410000 */
[C---:B--2---:R-:W-:Y:S02]  /*b460*/  FMUL.FTZ R106, R0.reuse, R106 ;  /* 0x0000006a006a7220 */ /* 0x044fe40000410000 */
[C---:B------:R-:W-:Y:S02]  /*b470*/  FMUL.FTZ R107, R0.reuse, R107 ;  /* 0x0000006b006b7220 */ /* 0x040fe40000410000 */
[C---:B------:R-:W-:Y:S01]  /*b480*/  FMUL.FTZ R110, R0.reuse, R110 ;  /* 0x0000006e006e7220 */ /* 0x040fe20000410000 */
[----:B------:R2:W-:Y:S01]  /*b490*/  MUFU.EX2 R189, R14 ;  /* 0x0000000e00bd7308 */ /* 0x0005e20000000800 */
[C---:B------:R-:W-:Y:S02]  /*b4a0*/  FMUL.FTZ R111, R0.reuse, R111 ;  /* 0x0000006f006f7220 */ /* 0x040fe40000410000 */
[C---:B------:R-:W-:Y:S02]  /*b4b0*/  FMUL.FTZ R122, R0.reuse, R122 ;  /* 0x0000007a007a7220 */ /* 0x040fe40000410000 */
[C---:B-1----:R-:W-:Y:S02]  /*b4c0*/  FMUL.FTZ R10, R0.reuse, R146 ;  /* 0x00000092000a7220 */ /* 0x042fe40000410000 */
[C---:B------:R-:W-:Y:S02]  /*b4d0*/  FMUL.FTZ R123, R0.reuse, R123 ;  /* 0x0000007b007b7220 */ /* 0x040fe40000410000 */
[----:B------:R-:W-:Y:S01]  /*b4e0*/  FMUL.FTZ R23, R0, R159 ;  /* 0x0000009f00177220 */ /* 0x000fe20000410000 */
[----:B------:R-:W1:Y:S01]  /*b4f0*/  MUFU.EX2 R190, R15 ;  /* 0x0000000f00be7308 */ /* 0x000e620000000800 */
[----:B------:R-:W-:Y:S02]  /*b500*/  FMUL.FTZ R55, R130, R55 ;  /* 0x0000003782377220 */ /* 0x000fe40000410000 */
[C---:B------:R-:W-:Y:S01]  /*b510*/  FMUL.FTZ R56, R129.reuse, R56 ;  /* 0x0000003881387220 */ /* 0x040fe20000410000 */
[----:B---3--:R-:W-:Y:S01]  /*b520*/  F2FP.BF16.PACK_AB R141, R188, R187 ;  /* 0x000000bbbc8d723e */ /* 0x008fe200000010ff */
[C---:B------:R-:W-:Y:S02]  /*b530*/  FMUL.FTZ R11, R0.reuse, R147 ;  /* 0x00000093000b7220 */ /* 0x040fe40000410000 */
[----:B------:R-:W3:Y:S01]  /*b540*/  LDSM.16.MT88.4 R144, [R209+0x2480] ;  /* 0x00248000d190783b */ /* 0x000ee20000004200 */
[C---:B------:R-:W-:Y:S02]  /*b550*/  FMUL.FTZ R57, R129.reuse, R57 ;  /* 0x0000003981397220 */ /* 0x040fe40000410000 */
[----:B------:R4:W-:Y:S01]  /*b560*/  MUFU.EX2 R186, R20 ;  /* 0x0000001400ba7308 */ /* 0x0009e20000000800 */
[C---:B------:R-:W-:Y:S02]  /*b570*/  FMUL.FTZ R58, R0.reuse, R58 ;  /* 0x0000003a003a7220 */ /* 0x040fe40000410000 */
[C---:B------:R-:W-:Y:S02]  /*b580*/  FMUL.FTZ R59, R0.reuse, R59 ;  /* 0x0000003b003b7220 */ /* 0x040fe40000410000 */
[C---:B--2---:R-:W-:Y:S02]  /*b590*/  FMUL.FTZ R14, R0.reuse, R150 ;  /* 0x00000096000e7220 */ /* 0x044fe40000410000 */
[C---:B------:R-:W-:Y:S02]  /*b5a0*/  FMUL.FTZ R60, R129.reuse, R60 ;  /* 0x0000003c813c7220 */ /* 0x040fe40000410000 */
[----:B------:R-:W-:Y:S01]  /*b5b0*/  FMUL.FTZ R61, R129, R61 ;  /* 0x0000003d813d7220 */ /* 0x000fe20000410000 */
[----:B------:R2:W-:Y:S01]  /*b5c0*/  MUFU.EX2 R185, R21 ;  /* 0x0000001500b97308 */ /* 0x0005e20000000800 */
[C---:B------:R-:W-:Y:S02]  /*b5d0*/  FMUL.FTZ R62, R0.reuse, R62 ;  /* 0x0000003e003e7220 */ /* 0x040fe40000410000 */
[----:B------:R-:W-:Y:S01]  /*b5e0*/  FMUL.FTZ R63, R0, R63 ;  /* 0x0000003f003f7220 */ /* 0x000fe20000410000 */
[----:B-1----:R-:W-:Y:S01]  /*b5f0*/  F2FP.BF16.PACK_AB R143, R190, R189 ;  /* 0x000000bdbe8f723e */ /* 0x002fe200000010ff */
[----:B------:R-:W-:Y:S02]  /*b600*/  FMUL.FTZ R15, R0, R151 ;  /* 0x00000097000f7220 */ /* 0x000fe40000410000 */
[----:B------:R-:W1:Y:S01]  /*b610*/  LDSM.16.MT88.4 R148, [R210+0x2480] ;  /* 0x00248000d294783b */ /* 0x000e620000004200 */
[----:B------:R-:W-:Y:S02]  /*b620*/  FMUL.FTZ R64, R131, R64 ;  /* 0x0000004083407220 */ /* 0x000fe40000410000 */
[----:B------:R-:W-:Y:S01]  /*b630*/  MUFU.EX2 R182, R32 ;  /* 0x0000002000b67308 */ /* 0x000fe20000000800 */
[C---:B------:R-:W-:Y:S04]  /*b640*/  HMMA.16816.F32.BF16 R8, R140.reuse, R160, R8 ;  /* 0x000000a08c08723c */ /* 0x040fe80000041808 */
[----:B----4-:R-:W-:Y:S02]  /*b650*/  FMUL.FTZ R20, R129, R156 ;  /* 0x0000009c81147220 */ /* 0x010fe40000410000 */
[----:B------:R-:W-:Y:S02]  /*b660*/  FMUL.FTZ R65, R131, R65 ;  /* 0x0000004183417220 */ /* 0x000fe40000410000 */
[-C--:B------:R-:W-:Y:S01]  /*b670*/  HMMA.16816.F32.BF16 R12, R140, R162.reuse, R12 ;  /* 0x000000a28c0c723c */ /* 0x080fe2000004180c */
[----:B------:R-:W4:Y:S03]  /*b680*/  MUFU.EX2 R181, R33 ;  /* 0x0000002100b57308 */ /* 0x000f260000000800 */
[C---:B------:R-:W-:Y:S02]  /*b690*/  FMUL.FTZ R66, R130.reuse, R66 ;  /* 0x0000004282427220 */ /* 0x040fe40000410000 */
[----:B--2---:R-:W-:Y:S02]  /*b6a0*/  FMUL.FTZ R21, R129, R157 ;  /* 0x0000009d81157220 */ /* 0x004fe40000410000 */
[C---:B------:R-:W-:Y:S03]  /*b6b0*/  HMMA.16816.F32.BF16 R16, R136.reuse, R162, R16 ;  /* 0x000000a28810723c */ /* 0x040fe60000041810 */
[----:B------:R-:W-:Y:S01]  /*b6c0*/  MUFU.EX2 R180, R34 ;  /* 0x0000002200b47308 */ /* 0x000fe20000000800 */
[C---:B------:R-:W-:Y:S02]  /*b6d0*/  FMUL.FTZ R67, R130.reuse, R67 ;  /* 0x0000004382437220 */ /* 0x040fe40000410000 */
[C---:B------:R-:W-:Y:S02]  /*b6e0*/  FMUL.FTZ R68, R131.reuse, R68 ;  /* 0x0000004483447220 */ /* 0x040fe40000410000 */
[-C--:B------:R-:W-:Y:S04]  /*b6f0*/  HMMA.16816.F32.BF16 R100, R136, R164.reuse, R100 ;  /* 0x000000a48864723c */ /* 0x080fe80000041864 */
[----:B------:R-:W-:Y:S01]  /*b700*/  FMUL.FTZ R69, R131, R69 ;  /* 0x0000004583457220 */ /* 0x000fe20000410000 */
[----:B------:R2:W1:Y:S01]  /*b710*/  MUFU.EX2 R179, R35 ;  /* 0x0000002300b37308 */ /* 0x0004620000000800 */
[C---:B------:R-:W-:Y:S02]  /*b720*/  FMUL.FTZ R70, R130.reuse, R70 ;  /* 0x0000004682467220 */ /* 0x040fe40000410000 */
[C---:B------:R-:W-:Y:S04]  /*b730*/  HMMA.16816.F32.BF16 R104, R140.reuse, R164, R104 ;  /* 0x000000a48c68723c */ /* 0x040fe80000041868 */
[----:B------:R-:W-:Y:S02]  /*b740*/  FMUL.FTZ R71, R130, R71 ;  /* 0x0000004782477220 */ /* 0x000fe40000410000 */
[C---:B------:R-:W-:Y:S01]  /*b750*/  FMUL.FTZ R72, R129.reuse, R72 ;  /* 0x0000004881487220 */ /* 0x040fe20000410000 */
[----:B------:R-:W-:Y:S01]  /*b760*/  MUFU.EX2 R170, R36 ;  /* 0x0000002400aa7308 */ /* 0x000fe20000000800 */
[-C--:B------:R-:W-:Y:S04]  /*b770*/  HMMA.16816.F32.BF16 R108, R140, R166.reuse, R108 ;  /* 0x000000a68c6c723c */ /* 0x080fe8000004186c */
[C---:B------:R-:W-:Y:S02]  /*b780*/  FMUL.FTZ R73, R129.reuse, R73 ;  /* 0x0000004981497220 */ /* 0x040fe40000410000 */
[C---:B------:R-:W-:Y:S02]  /*b790*/  FMUL.FTZ R74, R0.reuse, R74 ;  /* 0x0000004a004a7220 */ /* 0x040fe40000410000 */
[C---:B------:R-:W-:Y:S01]  /*b7a0*/  HMMA.16816.F32.BF16 R112, R136.reuse, R166, R112 ;  /* 0x000000a68870723c */ /* 0x040fe20000041870 */
[----:B------:R1:W-:Y:S03]  /*b7b0*/  MUFU.EX2 R184, R22 ;  /* 0x0000001600b87308 */ /* 0x0003e60000000800 */
[C---:B------:R-:W-:Y:S01]  /*b7c0*/  FMUL.FTZ R75, R0.reuse, R75 ;  /* 0x0000004b004b7220 */ /* 0x040fe20000410000 */
[----:B--2---:R-:W-:Y:S01]  /*b7d0*/  LDSM.16.MT88.4 R32, [R210+0x3080] ;  /* 0x00308000d220783b */ /* 0x004fe20000004200 */
[C---:B------:R-:W-:Y:S02]  /*b7e0*/  FMUL.FTZ R76, R129.reuse, R76 ;  /* 0x0000004c814c7220 */ /* 0x040fe40000410000 */
[-C--:B---3--:R-:W-:Y:S03]  /*b7f0*/  HMMA.16816.F32.BF16 R116, R136, R144.reuse, R116 ;  /* 0x000000908874723c */ /* 0x088fe60000041874 */
[----:B------:R-:W-:Y:S01]  /*b800*/  MUFU.EX2 R167, R37 ;  /* 0x0000002500a77308 */ /* 0x000fe20000000800 */
[----:B------:R-:W-:Y:S02]  /*b810*/  FMUL.FTZ R77, R129, R77 ;  /* 0x0000004d814d7220 */ /* 0x000fe40000410000 */
[C---:B------:R-:W-:Y:S02]  /*b820*/  FMUL.FTZ R78, R0.reuse, R78 ;  /* 0x0000004e004e7220 */ /* 0x040fe40000410000 */
[C---:B------:R-:W-:Y:S04]  /*b830*/  HMMA.16816.F32.BF16 R120, R140.reuse, R144, R120 ;  /* 0x000000908c78723c */ /* 0x040fe80000041878 */
[C---:B------:R-:W-:Y:S01]  /*b840*/  FMUL.FTZ R79, R0.reuse, R79 ;  /* 0x0000004f004f7220 */ /* 0x040fe20000410000 */
[----:B------:R-:W-:Y:S01]  /*b850*/  MUFU.EX2 R166, R38 ;  /* 0x0000002600a67308 */ /* 0x000fe20000000800 */
[C---:B------:R-:W-:Y:S02]  /*b860*/  FMUL.FTZ R80, R131.reuse, R80 ;  /* 0x0000005083507220 */ /* 0x040fe40000410000 */
[C---:B------:R-:W-:Y:S04]  /*b870*/  FMUL.FTZ R81, R131.reuse, R81 ;  /* 0x0000005183517220 */ /* 0x040fe80000410000 */
[----:B-1----:R-:W-:Y:S02]  /*b880*/  FMUL.FTZ R22, R0, R158 ;  /* 0x0000009e00167220 */ /* 0x002fe40000410000 */
[C---:B------:R-:W-:Y:S01]  /*b890*/  FMUL.FTZ R82, R130.reuse, R82 ;  /* 0x0000005282527220 */ /* 0x040fe20000410000 */
[----:B------:R1:W-:Y:S01]  /*b8a0*/  MUFU.EX2 R165, R39 ;  /* 0x0000002700a57308 */ /* 0x0003e20000000800 */
[C---:B------:R-:W-:Y:S02]  /*b8b0*/  FMUL.FTZ R83, R130.reuse, R83 ;  /* 0x0000005382537220 */ /* 0x040fe40000410000 */
[C---:B------:R-:W-:Y:S01]  /*b8c0*/  FMUL.FTZ R84, R131.reuse, R84 ;  /* 0x0000005483547220 */ /* 0x040fe20000410000 */
[-C--:B------:R-:W-:Y:S03]  /*b8d0*/  HMMA.16816.F32.BF16 R20, R140, R146.reuse, R20 ;  /* 0x000000928c14723c */ /* 0x080fe60000041814 */
[----:B------:R-:W-:Y:S02]  /*b8e0*/  FMUL.FTZ R85, R131, R85 ;  /* 0x0000005583557220 */ /* 0x000fe40000410000 */
[C---:B------:R-:W-:Y:S01]  /*b8f0*/  FMUL.FTZ R86, R130.reuse, R86 ;  /* 0x0000005682567220 */ /* 0x040fe20000410000 */
[----:B------:R-:W-:Y:S01]  /*b900*/  MUFU.EX2 R160, R40 ;  /* 0x0000002800a07308 */ /* 0x000fe20000000800 */
[----:B------:R-:W-:Y:S01]  /*b910*/  FMUL.FTZ R87, R130, R87 ;  /* 0x0000005782577220 */ /* 0x000fe20000410000 */
[C---:B------:R-:W-:Y:S01]  /*b920*/  HMMA.16816.F32.BF16 R124, R136.reuse, R146, R124 ;  /* 0x00000092887c723c */ /* 0x040fe2000004187c */
[----:B------:R-:W2:Y:S03]  /*b930*/  LDSM.16.MT88.4 R144, [R209+0x3080] ;  /* 0x00308000d190783b */ /* 0x000ea60000004200 */
[--C-:B------:R-:W-:Y:S02]  /*b940*/  FFMA.FTZ R26, R26, c[0x0][0x2d0], -R3.reuse ;  /* 0x0000b4001a1a7a23 */ /* 0x100fe40000010803 */
[--C-:B------:R-:W-:Y:S02]  /*b950*/  FFMA.FTZ R27, R27, c[0x0][0x2d0], -R3.reuse ;  /* 0x0000b4001b1b7a23 */ /* 0x100fe40000010803 */
[-C--:B------:R-:W-:Y:S01]  /*b960*/  HMMA.16816.F32.BF16 R52, R136, R148.reuse, R52 ;  /* 0x000000948834723c */ /* 0x080fe20000041834 */
[----:B------:R-:W-:Y:S01]  /*b970*/  MUFU.EX2 R183, R128 ;  /* 0x0000008000b77308 */ /* 0x000fe20000000800 */
[----:B-1----:R-:W-:Y:S02]  /*b980*/  LDSM.16.MT88.4 R36, [R209+0x3480] ;  /* 0x00348000d124783b */ /* 0x002fe40000004200 */
[C---:B------:R-:W-:Y:S02]  /*b990*/  FMUL.FTZ R88, R129.reuse, R88 ;  /* 0x0000005881587220 */ /* 0x040fe40000410000 */
[----:B------:R-:W-:Y:S02]  /*b9a0*/  FMUL.FTZ R89, R129, R89 ;  /* 0x0000005981597220 */ /* 0x000fe40000410000 */
[C---:B------:R-:W-:Y:S03]  /*b9b0*/  HMMA.16816.F32.BF16 R56, R140.reuse, R148, R56 ;  /* 0x000000948c38723c */ /* 0x040fe60000041838 */
[----:B------:R-:W-:Y:S01]  /*b9c0*/  MUFU.EX2 R128, R43 ;  /* 0x0000002b00807308 */ /* 0x000fe20000000800 */
[C---:B------:R-:W-:Y:S02]  /*b9d0*/  FMUL.FTZ R90, R0.reuse, R90 ;  /* 0x0000005a005a7220 */ /* 0x040fe40000410000 */
[----:B------:R-:W-:Y:S02]  /*b9e0*/  FMUL.FTZ R91, R0, R91 ;  /* 0x0000005b005b7220 */ /* 0x000fe40000410000 */
[-C--:B------:R-:W-:Y:S04]  /*b9f0*/  HMMA.16816.F32.BF16 R60, R140, R150.reuse, R60 ;  /* 0x000000968c3c723c */ /* 0x080fe8000004183c */
[--C-:B------:R-:W-:Y:S01]  /*ba00*/  FFMA.FTZ R30, R30, c[0x0][0x2d0], -R3.reuse ;  /* 0x0000b4001e1e7a23 */ /* 0x100fe20000010803 */
[----:B------:R4:W-:Y:S01]  /*ba10*/  MUFU.EX2 R176, R26 ;  /* 0x0000001a00b07308 */ /* 0x0009e20000000800 */
[--C-:B------:R-:W-:Y:S02]  /*ba20*/  FFMA.FTZ R31, R31, c[0x0][0x2d0], -R3.reuse ;  /* 0x0000b4001f1f7a23 */ /* 0x100fe40000010803 */
[C---:B------:R-:W-:Y:S04]  /*ba30*/  HMMA.16816.F32.BF16 R64, R136.reuse, R150, R64 ;  /* 0x000000968840723c */ /* 0x040fe80000041840 */
[----:B------:R-:W-:Y:S02]  /*ba40*/  FFMA.FTZ R3, R47, c[0x0][0x2d0], -R3 ;  /* 0x0000b4002f037a23 */ /* 0x000fe40000010803 */
[C---:B------:R-:W-:Y:S01]  /*ba50*/  FMUL.FTZ R92, R129.reuse, R92 ;  /* 0x0000005c815c7220 */ /* 0x040fe20000410000 */
[----:B------:R1:W-:Y:S01]  /*ba60*/  MUFU.EX2 R175, R27 ;  /* 0x0000001b00af7308 */ /* 0x0003e20000000800 */
[----:B------:R-:W-:Y:S01]  /*ba70*/  FMUL.FTZ R93, R129, R93 ;  /* 0x0000005d815d7220 */ /* 0x000fe20000410000 */
[-C--:B--2---:R-:W-:Y:S03]  /*ba80*/  HMMA.16816.F32.BF16 R68, R136, R144.reuse, R68 ;  /* 0x000000908844723c */ /* 0x084fe60000041844 */
[C---:B------:R-:W-:Y:S02]  /*ba90*/  FMUL.FTZ R94, R0.reuse, R94 ;  /* 0x0000005e005e7220 */ /* 0x040fe40000410000 */
[----:B------:R-:W-:Y:S02]  /*baa0*/  FMUL.FTZ R95, R0, R95 ;  /* 0x0000005f005f7220 */ /* 0x000fe40000410000 */
[C---:B------:R-:W-:Y:S01]  /*bab0*/  FMUL.FTZ R96, R131.reuse, R96 ;  /* 0x0000006083607220 */ /* 0x040fe20000410000 */
[C---:B------:R-:W-:Y:S01]  /*bac0*/  HMMA.16816.F32.BF16 R72, R140.reuse, R144, R72 ;  /* 0x000000908c48723c */ /* 0x040fe20000041848 */
[----:B------:R-:W-:Y:S03]  /*bad0*/  MUFU.EX2 R172, R30 ;  /* 0x0000001e00ac7308 */ /* 0x000fe60000000800 */
[----:B------:R-:W-:Y:S01]  /*bae0*/  FMUL.FTZ R97, R131, R97 ;  /* 0x0000006183617220 */ /* 0x000fe20000410000 */
[----:B----4-:R-:W-:Y:S01]  /*baf0*/  F2FP.BF16.PACK_AB R26, R181, R182 ;  /* 0x000000b6b51a723e */ /* 0x010fe200000010ff */
[C---:B------:R-:W-:Y:S02]  /*bb00*/  FMUL.FTZ R98, R130.reuse, R98 ;  /* 0x0000006282627220 */ /* 0x040fe40000410000 */
[-C--:B------:R-:W-:Y:S03]  /*bb10*/  HMMA.16816.F32.BF16 R76, R140, R146.reuse, R76 ;  /* 0x000000928c4c723c */ /* 0x080fe6000004184c */
[----:B------:R-:W2:Y:S01]  /*bb20*/  MUFU.EX2 R171, R31 ;  /* 0x0000001f00ab7308 */ /* 0x000ea20000000800 */
[----:B------:R-:W-:Y:S01]  /*bb30*/  FMUL.FTZ R99, R130, R99 ;  /* 0x0000006382637220 */ /* 0x000fe20000410000 */
[----:B-1----:R-:W-:Y:S01]  /*bb40*/  F2FP.BF16.PACK_AB R27, R179, R180 ;  /* 0x000000b4b31b723e */ /* 0x002fe200000010ff */
[----:B------:R-:W-:Y:S02]  /*bb50*/  FFMA.FTZ R48, R48, c[0x0][0x2d0], -R135 ;  /* 0x0000b40030307a23 */ /* 0x000fe40000010887 */
[C---:B------:R-:W-:Y:S01]  /*bb60*/  HMMA.16816.F32.BF16 R80, R136.reuse, R146, R80 ;  /* 0x000000928850723c */ /* 0x040fe20000041850 */
[----:B------:R-:W1:Y:S03]  /*bb70*/  LDSM.16.MT88.4 R144, [R209+0x1c80] ;  /* 0x001c8000d190783b */ /* 0x000e660000004200 */
[--C-:B------:R-:W-:Y:S01]  /*bb80*/  FFMA.FTZ R24, R24, c[0x0][0x2d0], -R169.reuse ;  /* 0x0000b40018187a23 */ /* 0x100fe200000108a9 */
[----:B------:R-:W-:Y:S01]  /*bb90*/  MUFU.EX2 R164, R48 ;  /* 0x0000003000a47308 */ /* 0x000fe20000000800 */
[--C-:B------:R-:W-:Y:S02]  /*bba0*/  FFMA.FTZ R25, R25, c[0x0][0x2d0], -R169.reuse ;  /* 0x0000b40019197a23 */ /* 0x100fe400000108a9 */
[-C--:B------:R-:W-:Y:S04]  /*bbb0*/  HMMA.16816.F32.BF16 R84, R136, R32.reuse, R84 ;  /* 0x000000208854723c */ /* 0x080fe80000041854 */
[--C-:B------:R-:W-:Y:S02]  /*bbc0*/  FFMA.FTZ R28, R28, c[0x0][0x2d0], -R169.reuse ;  /* 0x0000b4001c1c7a23 */ /* 0x100fe400000108a9 */
[----:B------:R-:W-:Y:S01]  /*bbd0*/  FFMA.FTZ R29, R29, c[0x0][0x2d0], -R169 ;  /* 0x0000b4001d1d7a23 */ /* 0x000fe200000108a9 */
[----:B------:R3:W-:Y:S01]  /*bbe0*/  MUFU.EX2 R178, R24 ;  /* 0x0000001800b27308 */ /* 0x0007e20000000800 */
[C---:B------:R-:W-:Y:S04]  /*bbf0*/  HMMA.16816.F32.BF16 R88, R140.reuse, R32, R88 ;  /* 0x000000208c58723c */ /* 0x040fe80000041858 */
[----:B--2---:R-:W-:Y:S01]  /*bc00*/  F2FP.BF16.PACK_AB R31, R171, R172 ;  /* 0x000000acab1f723e */ /* 0x004fe200000010ff */
[----:B------:R-:W-:Y:S02]  /*bc10*/  FFMA.FTZ R49, R49, c[0x0][0x2d0], -R135 ;  /* 0x0000b40031317a23 */ /* 0x000fe40000010887 */
[--C-:B------:R-:W-:Y:S01]  /*bc20*/  FFMA.FTZ R50, R50, c[0x0][0x2d0], -R168.reuse ;  /* 0x0000b40032327a23 */ /* 0x100fe200000108a8 */
[-C--:B------:R-:W-:Y:S01]  /*bc30*/  HMMA.16816.F32.BF16 R92, R140, R34.reuse, R92 ;  /* 0x000000228c5c723c */ /* 0x080fe2000004185c */
[----:B------:R2:W4:Y:S01]  /*bc40*/  MUFU.EX2 R177, R25 ;  /* 0x0000001900b17308 */ /* 0x0005220000000800 */
[----:B------:R-:W4:Y:S02]  /*bc50*/  LDSM.16.MT88.4 R140, [R210+0x1c80] ;  /* 0x001c8000d28c783b */ /* 0x000f240000004200 */
[----:B------:R-:W-:Y:S02]  /*bc60*/  FFMA.FTZ R51, R51, c[0x0][0x2d0], -R168 ;  /* 0x0000b40033337a23 */ /* 0x000fe400000108a8 */
[----:B-----5:R-:W-:Y:S02]  /*bc70*/  FFMA.FTZ R0, R0, R203, R187 ;  /* 0x000000cb00007223 */ /* 0x020fe400000100bb */
[----:B------:R-:W-:Y:S02]  /*bc80*/  HMMA.16816.F32.BF16 R96, R136, R34, R96 ;  /* 0x000000228860723c */ /* 0x000fe40000041860 */
[----:B------:R-:W5:Y:S01]  /*bc90*/  LDSM.16.MT88.4 R32, [R209+0x2880] ;  /* 0x00288000d120783b */ /* 0x000f620000004200 */
[----:B------:R4:W-:Y:S01]  /*bca0*/  MUFU.EX2 R174, R28 ;  /* 0x0000001c00ae7308 */ /* 0x0009e20000000800 */
[----:B------:R-:W-:Y:S02]  /*bcb0*/  FADD.FTZ R0, R188, R0 ;  /* 0x00000000bc007221 */ /* 0x000fe40000010000 */
[----:B------:R-:W-:Y:S01]  /*bcc0*/  FFMA.FTZ R131, R131, R232, R201 ;  /* 0x000000e883837223 */ /* 0x000fe200000100c9 */
[----:B---3--:R-:W-:Y:S01]  /*bcd0*/  F2FP.BF16.PACK_AB R24, R185, R186 ;  /* 0x000000bab918723e */ /* 0x008fe200000010ff */
[----:B------:R-:W-:Y:S02]  /*bce0*/  FADD.FTZ R0, R189, R0 ;  /* 0x00000000bd007221 */ /* 0x000fe40000010000 */
[----:B------:R-:W3:Y:S02]  /*bcf0*/  LDSM.16.MT88.4 R136, [R210+0x2880] ;  /* 0x00288000d288783b */ /* 0x000ee40000004200 */
[----:B------:R-:W-:Y:S01]  /*bd00*/  FADD.FTZ R0, R190, R0 ;  /* 0x00000000be007221 */ /* 0x000fe20000010000 */
[----:B------:R4:W4:Y:S01]  /*bd10*/  MUFU.EX2 R173, R29 ;  /* 0x0000001d00ad7308 */ /* 0x0009220000000800 */
[----:B------:R-:W-:Y:S02]  /*bd20*/  FFMA.FTZ R130, R130, R231, R197 ;  /* 0x000000e782827223 */ /* 0x000fe400000100c5 */
[----:B------:R-:W-:Y:S01]  /*bd30*/  FFMA.FTZ R129, R129, R230, R191 ;  /* 0x000000e681817223 */ /* 0x000fe200000100bf */
[----:B--2---:R-:W-:Y:S06]  /*bd40*/  F2FP.BF16.PACK_AB R25, R183, R184 ;  /* 0x000000b8b719723e */ /* 0x004fec00000010ff */
[----:B------:R-:W-:Y:S01]  /*bd50*/  MUFU.EX2 R135, R42 ;  /* 0x0000002a00877308 */ /* 0x000fe20000000800 */
[-C--:B-1----:R-:W-:Y:S05]  /*bd60*/  HMMA.16816.F32.BF16 R4, R24, R144.reuse, R4 ;  /* 0x000000901804723c */ /* 0x082fea0000041804 */
[----:B----4-:R-:W-:Y:S04]  /*bd70*/  F2FP.BF16.PACK_AB R28, R177, R178 ;  /* 0x000000b2b11c723e */ /* 0x010fe800000010ff */
[----:B------:R-:W-:Y:S03]  /*bd80*/  MUFU.EX2 R163, R49 ;  /* 0x0000003100a37308 */ /* 0x000fe60000000800 */
[----:B------:R-:W-:Y:S02]  /*bd90*/  F2FP.BF16.PACK_AB R29, R175, R176 ;  /* 0x000000b0af1d723e */ /* 0x000fe400000010ff */
[----:B------:R-:W-:Y:S05]  /*bda0*/  F2FP.BF16.PACK_AB R30, R173, R174 ;  /* 0x000000aead1e723e */ /* 0x000fea00000010ff */
[----:B------:R-:W-:Y:S02]  /*bdb0*/  MUFU.EX2 R49, R46 ;  /* 0x0000002e00317308 */ /* 0x000fe40000000800 */
[C---:B------:R-:W-:Y:S08]  /*bdc0*/  HMMA.16816.F32.BF16 R8, R28.reuse, R144, R8 ;  /* 0x000000901c08723c */ /* 0x040ff00000041808 */
[----:B------:R-:W-:Y:S01]  /*bdd0*/  MUFU.EX2 R162, R50 ;  /* 0x0000003200a27308 */ /* 0x000fe20000000800 */
[-C--:B------:R-:W-:Y:S08]  /*bde0*/  HMMA.16816.F32.BF16 R12, R28, R146.reuse, R12 ;  /* 0x000000921c0c723c */ /* 0x080ff0000004180c */
[C---:B------:R-:W-:Y:S01]  /*bdf0*/  HMMA.16816.F32.BF16 R16, R24.reuse, R146, R16 ;  /* 0x000000921810723c */ /* 0x040fe20000041810 */
[----:B------:R-:W-:Y:S07]  /*be00*/  MUFU.EX2 R50, R45 ;  /* 0x0000002d00327308 */ /* 0x000fee0000000800 */
[-C--:B------:R-:W-:Y:S03]  /*be10*/  HMMA.16816.F32.BF16 R100, R24, R140.reuse, R100 ;  /* 0x0000008c1864723c */ /* 0x080fe60000041864 */
[----:B------:R-:W-:Y:S05]  /*be20*/  MUFU.EX2 R161, R51 ;  /* 0x0000003300a17308 */ /* 0x000fea0000000800 */
[C---:B------:R-:W-:Y:S05]  /*be30*/  HMMA.16816.F32.BF16 R104, R28.reuse, R140, R104 ;  /* 0x0000008c1c68723c */ /* 0x040fea0000041868 */
[----:B------:R1:W-:Y:S03]  /*be40*/  MUFU.EX2 R51, R44 ;  /* 0x0000002c00337308 */ /* 0x0003e60000000800 */
[-C--:B------:R-:W-:Y:S07]  /*be50*/  HMMA.16816.F32.BF16 R108, R28, R142.reuse, R108 ;  /* 0x0000008e1c6c723c */ /* 0x080fee000004186c */
[----:B------:R2:W-:Y:S01]  /*be60*/  MUFU.EX2 R48, R3 ;  /* 0x0000000300307308 */ /* 0x0005e20000000800 */
[C---:B------:R-:W-:Y:S08]  /*be70*/  HMMA.16816.F32.BF16 R112, R24.reuse, R142, R112 ;  /* 0x0000008e1870723c */ /* 0x040ff00000041870 */
[-C--:B-----5:R-:W-:Y:S01]  /*be80*/  HMMA.16816.F32.BF16 R116, R24, R32.reuse, R116 ;  /* 0x000000201874723c */ /* 0x0a0fe20000041874 */
[----:B-1----:R-:W-:Y:S07]  /*be90*/  LDSM.16.MT88.4 R44, [R210+0x2c80] ;  /* 0x002c8000d22c783b */ /* 0x002fee0000004200 */
[C---:B------:R-:W-:Y:S04]  /*bea0*/  HMMA.16816.F32.BF16 R120, R28.reuse, R32, R120 ;  /* 0x000000201c78723c */ /* 0x040fe80000041878 */
[----:B--2---:R-:W-:Y:S04]  /*beb0*/  FADD.FTZ R3, R176, R0 ;  /* 0x00000000b0037221 */ /* 0x004fe80000010000 */
[-C--:B------:R-:W-:Y:S08]  /*bec0*/  HMMA.16816.F32.BF16 R20, R28, R34.reuse, R20 ;  /* 0x000000221c14723c */ /* 0x080ff00000041814 */
[C---:B------:R-:W-:Y:S01]  /*bed0*/  HMMA.16816.F32.BF16 R124, R24.reuse, R34, R124 ;  /* 0x00000022187c723c */ /* 0x040fe2000004187c */
[----:B------:R-:W1:Y:S07]  /*bee0*/  LDSM.16.MT88.4 R32, [R210+0x3480] ;  /* 0x00348000d220783b */ /* 0x000e6e0000004200 */
[-C--:B---3--:R-:W-:Y:S08]  /*bef0*/  HMMA.16816.F32.BF16 R52, R24, R136.reuse, R52 ;  /* 0x000000881834723c */ /* 0x088ff00000041834 */
[C---:B------:R-:W-:Y:S01]  /*bf00*/  HMMA.16816.F32.BF16 R56, R28.reuse, R136, R56 ;  /* 0x000000881c38723c */ /* 0x040fe20000041838 */
[----:B------:R2:W3:Y:S07]  /*bf10*/  MUFU.EX2 R136, R41 ;  /* 0x0000002900887308 */ /* 0x0004ee0000000800 */
[-C--:B------:R-:W-:Y:S08]  /*bf20*/  HMMA.16816.F32.BF16 R60, R28, R138.reuse, R60 ;  /* 0x0000008a1c3c723c */ /* 0x080ff0000004183c */
[C---:B------:R-:W-:Y:S08]  /*bf30*/  HMMA.16816.F32.BF16 R64, R24.reuse, R138, R64 ;  /* 0x0000008a1840723c */ /* 0x040ff00000041840 */
[-C--:B------:R-:W-:Y:S01]  /*bf40*/  HMMA.16816.F32.BF16 R68, R24, R36.reuse, R68 ;  /* 0x000000241844723c */ /* 0x080fe20000041844 */
[----:B--2---:R-:W-:Y:S07]  /*bf50*/  LDSM.16.MT88.4 R40, [R209+0x2c80] ;  /* 0x002c8000d128783b */ /* 0x004fee0000004200 */
[C---:B------:R-:W-:Y:S08]  /*bf60*/  HMMA.16816.F32.BF16 R72, R28.reuse, R36, R72 ;  /* 0x000000241c48723c */ /* 0x040ff00000041848 */
[-C--:B------:R-:W-:Y:S08]  /*bf70*/  HMMA.16816.F32.BF16 R76, R28, R38.reuse, R76 ;  /* 0x000000261c4c723c */ /* 0x080ff0000004184c */
[C---:B------:R-:W-:Y:S01]  /*bf80*/  HMMA.16816.F32.BF16 R80, R24.reuse, R38, R80 ;  /* 0x000000261850723c */ /* 0x040fe20000041850 */
[----:B------:R-:W2:Y:S07]  /*bf90*/  LDSM.16.MT88.4 R36, [R210+0x2080] ;  /* 0x00208000d224783b */ /* 0x000eae0000004200 */
[-C--:B-1----:R-:W-:Y:S08]  /*bfa0*/  HMMA.16816.F32.BF16 R84, R24, R32.reuse, R84 ;  /* 0x000000201854723c */ /* 0x082ff00000041854 */
[C---:B------:R-:W-:Y:S08]  /*bfb0*/  HMMA.16816.F32.BF16 R88, R28.reuse, R32, R88 ;  /* 0x000000201c58723c */ /* 0x040ff00000041858 */
[-C--:B------:R-:W-:Y:S07]  /*bfc0*/  HMMA.16816.F32.BF16 R92, R28, R34.reuse, R92 ;  /* 0x000000221c5c723c */ /* 0x080fee000004185c */
[----:B---3--:R-:W-:Y:S01]  /*bfd0*/  F2FP.BF16.PACK_AB R28, R136, R160 ;  /* 0x000000a0881c723e */ /* 0x008fe200000010ff */
[----:B------:R-:W-:Y:S01]  /*bfe0*/  HMMA.16816.F32.BF16 R96, R24, R34, R96 ;  /* 0x000000221860723c */ /* 0x000fe20000041860 */
[----:B------:R-:W1:Y:S03]  /*bff0*/  LDSM.16.MT88.4 R32, [R209+0x3880] ;  /* 0x00388000d120783b */ /* 0x000e660000004200 */
[----:B------:R-:W-:Y:S02]  /*c000*/  F2FP.BF16.PACK_AB R29, R128, R135 ;  /* 0x00000087801d723e */ /* 0x000fe400000010ff */
[----:B------:R-:W-:Y:S02]  /*c010*/  F2FP.BF16.PACK_AB R30, R50, R51 ;  /* 0x00000033321e723e */ /* 0x000fe400000010ff */
[----:B------:R-:W-:Y:S04]  /*c020*/  F2FP.BF16.PACK_AB R24, R167, R170 ;  /* 0x000000aaa718723e */ /* 0x000fe800000010ff */
[----:B------:R-:W-:Y:S02]  /*c030*/  F2FP.BF16.PACK_AB R25, R165, R166 ;  /* 0x000000a6a519723e */ /* 0x000fe400000010ff */
[----:B------:R-:W-:Y:S02]  /*c040*/  F2FP.BF16.PACK_AB R26, R163, R164 ;  /* 0x000000a4a31a723e */ /* 0x000fe400000010ff */
[----:B------:R-:W-:Y:S02]  /*c050*/  F2FP.BF16.PACK_AB R27, R161, R162 ;  /* 0x000000a2a11b723e */ /* 0x000fe400000010ff */
[----:B------:R-:W-:Y:S05]  /*c060*/  F2FP.BF16.PACK_AB R31, R48, R49 ;  /* 0x00000031301f723e */ /* 0x000fea00000010ff */
[-C--:B------:R-:W-:Y:S01]  /*c070*/  HMMA.16816.F32.BF16 R140, R24, R152.reuse, R4 ;  /* 0x00000098188c723c */ /* 0x080fe20000041804 */
[----:B------:R-:W3:Y:S07]  /*c080*/  LDSM.16.MT88.4 R4, [R210+0x3880] ;  /* 0x00388000d204783b */ /* 0x000eee0000004200 */
[C---:B------:R-:W-:Y:S07]  /*c090*/  HMMA.16816.F32.BF16 R144, R28.reuse, R152, R8 ;  /* 0x000000981c90723c */ /* 0x040fee0000041808 */
[----:B------:R-:W-:Y:S01]  /*c0a0*/  FADD.FTZ R9, R202, R131 ;  /* 0x00000083ca097221 */ /* 0x000fe20000010000 */
        /* <DEDUP_REMOVED lines=34> */
[C---:B------:R-:W-:Y:S08]  /*c2d0*/  HMMA.16816.F32.BF16 R64, R24.reuse, R46, R64 ;  /* 0x0000002e1840723c */ /* 0x040ff00000041840 */
[-C--:B-1----:R-:W-:Y:S08]  /*c2e0*/  HMMA.16816.F32.BF16 R68, R24, R32.reuse, R68 ;  /* 0x000000201844723c */ /* 0x082ff00000041844 */
[C---:B------:R-:W-:Y:S08]  /*c2f0*/  HMMA.16816.F32.BF16 R72, R28.reuse, R32, R72 ;  /* 0x000000201c48723c */ /* 0x040ff00000041848 */
[-C--:B------:R-:W-:Y:S08]  /*c300*/  HMMA.16816.F32.BF16 R76, R28, R34.reuse, R76 ;  /* 0x000000221c4c723c */ /* 0x080ff0000004184c */
[C---:B------:R-:W-:Y:S08]  /*c310*/  HMMA.16816.F32.BF16 R80, R24.reuse, R34, R80 ;  /* 0x000000221850723c */ /* 0x040ff00000041850 */
[-C--:B---3--:R-:W-:Y:S08]  /*c320*/  HMMA.16816.F32.BF16 R84, R24, R4.reuse, R84 ;  /* 0x000000041854723c */ /* 0x088ff00000041854 */
        /* <DEDUP_REMOVED lines=8> */
[----:B------:R-:W-:Y:S02]  /*c3b0*/  FADD.FTZ R0, R160, R5 ;  /* 0x00000005a0007221 */ /* 0x000fe40000010000 */
[----:B------:R-:W-:Y:S04]  /*c3c0*/  FADD.FTZ R5, R167, R4 ;  /* 0x00000004a7057221 */ /* 0x000fe80000010000 */
[----:B------:R-:W-:Y:S02]  /*c3d0*/  FADD.FTZ R4, R165, R3 ;  /* 0x00000003a5047221 */ /* 0x000fe40000010000 */
        /* <DEDUP_REMOVED lines=8> */
[----:B------:R-:W-:Y:S01]  /*c460*/  MOV R128, R2 ;  /* 0x0000000200807202 */ /* 0x000fe20000000f00 */
[----:B------:R-:W-:Y:S01]  /*c470*/  FADD.FTZ R4, R50, R3 ;  /* 0x0000000332047221 */ /* 0x000fe20000010000 */
[----:B------:R1:W-:Y:S01]  /*c480*/  STL [R1], R5 ;  /* 0x0000000501007387 */ /* 0x0003e20000100800 */
[----:B------:R-:W-:Y:S03]  /*c490*/  FADD.FTZ R0, R49, R0 ;  /* 0x0000000031007221 */ /* 0x000fe60000010000 */
[----:B------:R1:W-:Y:S01]  /*c4a0*/  STL [R1+0x4], R4 ;  /* 0x0000040401007387 */ /* 0x0003e20000100800 */
[----:B------:R-:W-:Y:S01]  /*c4b0*/  FADD.FTZ R3, R48, R0 ;  /* 0x0000000030037221 */ /* 0x000fe20000010000 */
[----:B------:R-:W-:Y:S04]  /*c4c0*/  IADD3 R0, R207, -0x1, RZ ;  /* 0xffffffffcf007810 */ /* 0x000fe80007ffe0ff */
[----:B------:R1:W-:Y:S01]  /*c4d0*/  STL [R1+0xc], R3 ;  /* 0x00000c0301007387 */ /* 0x0003e20000100800 */
[----:B------:R-:W-:Y:S01]  /*c4e0*/  MOV R207, R0 ;  /* 0x0000000000cf7202 */ /* 0x000fe20000000f00 */
[----:B-1----:R-:W-:-:S05]  /*c4f0*/  @P0 BRA `(.L_x_221) ;  /* 0xffffd51000000947 */ /* 0x002fca000383ffff */
.L_x_216:
[----:B------:R-:W2:Y:S02]  /*c500*/  LDL R0, [R1+0x10] ;  /* 0x0000100001007983 */ /* 0x000ea40000100800 */
[----:B--2---:R-:W-:-:S13]  /*c510*/  ISETP.GE.AND P0, PT, R207, R0, PT ;  /* 0x00000000cf00720c */ /* 0x004fda0003f06270 */
[----:B------:R-:W-:Y:S05]  /*c520*/  @!P0 BRA `(.L_x_222) ;  /* 0x000040b000008947 */ /* 0x000fea0003800000 */
[----:B------:R-:W1:Y:S01]  /*c530*/  S2R R0, SR_TID.X ;  /* 0x0000000000007919 */ /* 0x000e620000002100 */
[----:B------:R-:W-:Y:S02]  /*c540*/  IMAD.SHL.U32 R235, R226, 0x2, RZ ;  /* 0x00000002e2eb7824 */ /* 0x000fe400078e00ff */
[----:B------:R-:W-:Y:S02]  /*c550*/  IMAD.MOV.U32 R130, RZ, RZ, R133 ;  /* 0x000000ffff827224 */ /* 0x000fe400078e0085 */
[----:B------:R-:W-:Y:S02]  /*c560*/  IMAD.MOV.U32 R129, RZ, RZ, R134 ;  /* 0x000000ffff817224 */ /* 0x000fe400078e0086 */
[----:B------:R-:W-:Y:S02]  /*c570*/  IMAD.MOV.U32 R135, RZ, RZ, R128 ;  /* 0x000000ffff877224 */ /* 0x000fe400078e0080 */
[----:B------:R-:W-:Y:S01]  /*c580*/  IMAD.MOV.U32 R131, RZ, RZ, R132 ;  /* 0x000000ffff837224 */ /* 0x000fe200078e0084 */
[----:B-1----:R-:W-:-:S04]  /*c590*/  SHF.R.S32.HI R2, RZ, 0x1f, R0 ;  /* 0x0000001fff027819 */ /* 0x002fc80000011400 */
[----:B------:R-:W-:Y:S02]  /*c5a0*/  LEA.HI R2, R2, R0, RZ, 0x2 ;  /* 0x0000000002027211 */ /* 0x000fe400078f10ff */
[----:B------:R-:W-:Y:S02]  /*c5b0*/  SHF.R.S32.HI R0, RZ, 0x1f, R226 ;  /* 0x0000001fff007819 */ /* 0x000fe400000114e2 */
[----:B------:R-:W-:Y:S02]  /*c5c0*/  SHF.R.S32.HI R2, RZ, 0x2, R2 ;  /* 0x00000002ff027819 */ /* 0x000fe40000011402 */
[----:B------:R-:W-:Y:S02]  /*c5d0*/  SHF.L.U64.HI R227, R226, 0x1, R0 ;  /* 0x00000001e2e37819 */ /* 0x000fe40000010200 */
[----:B------:R-:W-:Y:S02]  /*c5e0*/  IADD3 R225, -R2, 0x30, RZ ;  /* 0x0000003002e17810 */ /* 0x000fe40007ffe1ff */
.L_x_243:
[----:B------:R-:W2:Y:S01]  /*c5f0*/  LDL R13, [R1+0x28] ;  /* 0x00002800010d7983 */ /* 0x000ea20000100800 */
[----:B------:R-:W-:Y:S04]  /*c600*/  DEPBAR.LE SB0, 0x0 ;  /* 0x000080000000791a */ /* 0x000fe80000000000 */
[----:B------:R-:W3:Y:S01]  /*c610*/  LDL R12, [R1+0x24] ;  /* 0x00002400010c7983 */ /* 0x000ee20000100800 */
[----:B------:R-:W-:Y:S01]  /*c620*/  SHF.R.S32.HI R0, RZ, 0x1f, R224 ;  /* 0x0000001fff007819 */ /* 0x000fe200000114e0 */
[----:B------:R-:W-:Y:S01]  /*c630*/  IMAD.WIDE.U32 R2, R224, c[0x0][0x208], RZ ;  /* 0x00008200e0027a25 */ /* 0x000fe200078e00ff */
[----:B------:R-:W-:Y:S01]  /*c640*/  SHF.R.S32.HI R4, RZ, 0x1f, R222 ;  /* 0x0000001fff047819 */ /* 0x000fe200000114de */
[----:B------:R-:W-:Y:S01]  /*c650*/  BAR.SYNC.DEFER_BLOCKING 0x0 ;  /* 0x0000000000007b1d */ /* 0x000fe20000010000 */
[----:B------:R-:W-:Y:S01]  /*c660*/  ISETP.GE.AND P1, PT, R226, c[0x0][0x1d4], PT ;  /* 0x00007500e2007a0c */ /* 0x000fe20003f26270 */
[----:B------:R-:W-:Y:S01]  /*c670*/  IMAD R0, R0, c[0x0][0x208], RZ ;  /* 0x0000820000007a24 */ /* 0x000fe200078e02ff */
[----:B------:R-:W-:Y:S01]  /*c680*/  IADD3 R7, R226, 0x20, RZ ;  /* 0x00000020e2077810 */ /* 0x000fe20007ffe0ff */
[----:B------:R-:W-:Y:S01]  /*c690*/  IMAD R4, R4, c[0x0][0x218], RZ ;  /* 0x0000860004047a24 */ /* 0x000fe200078e02ff */
[----:B------:R-:W-:Y:S01]  /*c6a0*/  IADD3 R6, R226, 0x20, RZ ;  /* 0x00000020e2067810 */ /* 0x000fe20007ffe0ff */
[----:B------:R-:W-:Y:S01]  /*c6b0*/  IMAD R0, R224, c[0x0][0x20c], R0 ;  /* 0x00008300e0007a24 */ /* 0x000fe200078e0200 */
[----:B------:R-:W-:Y:S01]  /*c6c0*/  IADD3 R11, R226, 0x40, RZ ;  /* 0x00000040e20b7810 */ /* 0x000fe20007ffe0ff */
[----:B------:R-:W-:Y:S01]  /*c6d0*/  IMAD R4, R222, c[0x0][0x21c], R4 ;  /* 0x00008700de047a24 */ /* 0x000fe200078e0204 */
[----:B------:R-:W-:Y:S01]  /*c6e0*/  SHF.R.S32.HI R6, RZ, 0x1f, R6 ;  /* 0x0000001fff067819 */ /* 0x000fe20000011406 */
[----:B------:R-:W-:Y:S01]  /*c6f0*/  IMAD.IADD R3, R3, 0x1, R0 ;  /* 0x0000000103037824 */ /* 0x000fe200078e0200 */
[----:B------:R-:W-:Y:S02]  /*c700*/  IADD3 R5, R226, 0x40, RZ ;  /* 0x00000040e2057810 */ /* 0x000fe40007ffe0ff */
[----:B------:R-:W-:Y:S01]  /*c710*/  LEA.HI R6, R6, R7, RZ, 0x3 ;  /* 0x0000000706067211 */ /* 0x000fe200078f18ff */
[----:B------:R-:W-:Y:S01]  /*c720*/  IMAD.WIDE.U32 R2, R222, c[0x0][0x218], R2 ;  /* 0x00008600de027a25 */ /* 0x000fe200078e0002 */
[----:B------:R-:W-:Y:S02]  /*c730*/  SHF.R.S32.HI R5, RZ, 0x1f, R5 ;  /* 0x0000001fff057819 */ /* 0x000fe40000011405 */
[----:B------:R-:W-:Y:S02]  /*c740*/  LOP3.LUT R6, R6, 0xfffffff8, RZ, 0xc0, !PT ;  /* 0xfffffff806067812 */ /* 0x000fe400078ec0ff */
[----:B------:R-:W-:Y:S02]  /*c750*/  IADD3 R0, P0, R2, UR18, RZ ;  /* 0x0000001202007c10 */ /* 0x000fe4000ff1e0ff */
[----:B------:R-:W-:Y:S01]  /*c760*/  LEA.HI R5, R5, R11, RZ, 0x3 ;  /* 0x0000000b05057211 */ /* 0x000fe200078f18ff */
[----:B------:R-:W-:Y:S01]  /*c770*/  IMAD.SHL.U32 R134, R6, 0x2, RZ ;  /* 0x0000000206867824 */ /* 0x000fe200078e00ff */
[----:B------:R-:W1:Y:S01]  /*c780*/  S2R R11, SR_TID.X ;  /* 0x00000000000b7919 */ /* 0x000e620000002100 */
[----:B------:R-:W-:Y:S01]  /*c790*/  IADD3.X R3, R3, UR5, R4, P0, !PT ;  /* 0x0000000503037c10 */ /* 0x000fe200087fe404 */
[----:B------:R-:W-:Y:S01]  /*c7a0*/  BSSY B0, `(.L_x_223) ;  /* 0x0000039000007945 */ /* 0x000fe20003800000 */
[C---:B------:R-:W-:Y:S01]  /*c7b0*/  LEA R10, P0, R0.reuse, c[0x0][0x1f8], 0x1 ;  /* 0x00007e00000a7a11 */ /* 0x040fe200078008ff */
[----:B------:R-:W-:Y:S01]  /*c7c0*/  LDSM.16.M88.4 R48, [R211+0x6080] ;  /* 0x00608000d330783b */ /* 0x000fe20000000200 */
[----:B------:R-:W-:Y:S02]  /*c7d0*/  LOP3.LUT R5, R5, 0xfffffff8, RZ, 0xc0, !PT ;  /* 0xfffffff805057812 */ /* 0x000fe400078ec0ff */
[----:B------:R-:W-:Y:S01]  /*c7e0*/  LEA.HI.X R3, R0, c[0x0][0x1fc], R3, 0x1, P0 ;  /* 0x00007f0000037a11 */ /* 0x000fe200000f0c03 */
[----:B------:R-:W-:Y:S02]  /*c7f0*/  LDSM.16.M88.4 R44, [R211+0x7080] ;  /* 0x00708000d32c783b */ /* 0x000fe40000000200 */
[----:B------:R-:W-:Y:S02]  /*c800*/  IMAD.SHL.U32 R204, R5, 0x2, RZ ;  /* 0x0000000205cc7824 */ /* 0x000fe400078e00ff */
[----:B------:R-:W4:Y:S04]  /*c810*/  SHFL.IDX PT, R0, R10, RZ, 0x1c1f ;  /* 0x001c1fff0a007589 */ /* 0x000f2800000e0000 */
[----:B------:R-:W-:Y:S04]  /*c820*/  LDSM.16.M88.4 R16, [R208+0x3c80] ;  /* 0x003c8000d010783b */ /* 0x000fe80000000200 */
[----:B------:R-:W5:Y:S04]  /*c830*/  SHFL.IDX PT, R2, R3, RZ, 0x1c1f ;  /* 0x001c1fff03027589 */ /* 0x000f6800000e0000 */
[----:B------:R1:W2:Y:S04]  /*c840*/  LDSM.16.M88.4 R32, [R208+0x4080] ;  /* 0x00408000d020783b */ /* 0x0002a80000000200 */
[----:B------:R1:W2:Y:S04]  /*c850*/  LDSM.16.M88.4 R136, [R208+0x4480] ;  /* 0x00448000d088783b */ /* 0x0002a80000000200 */
[----:B------:R1:W2:Y:S04]  /*c860*/  LDSM.16.M88.4 R160, [R212+0x6080] ;  /* 0x00608000d4a0783b */ /* 0x0002a80000000200 */
[----:B------:R2:W2:Y:S04]  /*c870*/  LDSM.16.M88.4 R168, [R212+0x7080] ;  /* 0x00708000d4a8783b */ /* 0x0004a80000000200 */
[----:B------:R2:W2:Y:S04]  /*c880*/  LDSM.16.M88.4 R164, [R213] ;  /* 0x00000000d5a4783b */ /* 0x0004a80000000200 */
[----:B------:R2:W2:Y:S01]  /*c890*/  LDSM.16.M88.4 R172, [R221] ;  /* 0x00000000ddac783b */ /* 0x0004a20000000200 */
[----:B----4-:R-:W-:Y:S03]  /*c8a0*/  IADD3 R8, P0, R0, R235, RZ ;  /* 0x000000eb00087210 */ /* 0x010fe60007f1e0ff */
[----:B------:R4:W2:Y:S02]  /*c8b0*/  LDSM.16.M88.4 R176, [R220] ;  /* 0x00000000dcb0783b */ /* 0x0008a40000000200 */
[----:B-----5:R-:W-:Y:S05]  /*c8c0*/  IMAD.X R9, R2, 0x1, R227, P0 ;  /* 0x0000000102097824 */ /* 0x020fea00000e06e3 */
[----:B------:R-:W-:Y:S01]  /*c8d0*/  @!PT LDS RZ, [RZ] ;  /* 0x00000000fffff984 */ /* 0x000fe20000000800 */
[----:B------:R-:W-:Y:S01]  /*c8e0*/  @!PT LDS RZ, [RZ] ;  /* 0x00000000fffff984 */ /* 0x000fe20000000800 */
[----:B------:R-:W-:Y:S01]  /*c8f0*/  @!PT LDS RZ, [RZ] ;  /* 0x00000000fffff984 */ /* 0x000fe20000000800 */
[----:B------:R4:W-:Y:S01]  /*c900*/  LDGSTS.E.BYPASS.LTC128B.128 [R223+0x1880], [R8.64], !P1 ;  /* 0x0188000008df7fae */ /* 0x0009e2000c901d48 */
[----:B-1----:R-:W-:Y:S02]  /*c910*/  ISETP.GT.AND P1, PT, R11, 0x3f, PT ;  /* 0x0000003f0b00780c */ /* 0x002fe40003f24270 */
[----:B--2---:R-:W-:Y:S02]  /*c920*/  SHF.L.U64.HI R205, R6, 0x1, R13 ;  /* 0x0000000106cd7819 */ /* 0x004fe4000001020d */
[----:B------:R-:W-:Y:S02]  /*c930*/  IADD3 R13, R226, 0x20, RZ ;  /* 0x00000020e20d7810 */ /* 0x000fe40007ffe0ff */
[----:B------:R-:W-:Y:S02]  /*c940*/  IADD3 R6, P0, R0, R134, RZ ;  /* 0x0000008600067210 */ /* 0x000fe40007f1e0ff */
[----:B---3--:R-:W-:Y:S02]  /*c950*/  SHF.L.U64.HI R206, R5, 0x1, R12 ;  /* 0x0000000105ce7819 */ /* 0x008fe4000001020c */
[----:B------:R-:W-:Y:S01]  /*c960*/  ISETP.GE.AND P3, PT, R13, c[0x0][0x1d4], PT ;  /* 0x000075000d007a0c */ /* 0x000fe20003f66270 */
[----:B------:R-:W-:Y:S01]  /*c970*/  IMAD.X R7, R2, 0x1, R205, P0 ;  /* 0x0000000102077824 */ /* 0x000fe200000e06cd */
[----:B------:R-:W-:Y:S02]  /*c980*/  IADD3 R12, R226, 0x40, RZ ;  /* 0x00000040e20c7810 */ /* 0x000fe40007ffe0ff */
[----:B------:R-:W-:Y:S02]  /*c990*/  IADD3 R4, P0, R0, R204, RZ ;  /* 0x000000cc00047210 */ /* 0x000fe40007f1e0ff */
[----:B------:R-:W-:Y:S03]  /*c9a0*/  ISETP.GE.AND P2, PT, R12, c[0x0][0x1d4], PT ;  /* 0x000075000c007a0c */ /* 0x000fe60003f46270 */
[----:B------:R-:W-:Y:S04]  /*c9b0*/  IMAD.X R5, R2, 0x1, R206, P0 ;  /* 0x0000000102057824 */ /* 0x000fe800000e06ce */
[----:B------:R4:W-:Y:S06]  /*c9c0*/  LDGSTS.E.BYPASS.LTC128B.128 [R223+0x2480], [R6.64], !P3 ;  /* 0x0248000006df7fae */ /* 0x0009ec000d901d48 */
[----:B------:R4:W-:Y:S01]  /*c9d0*/  LDGSTS.E.BYPASS.LTC128B.128 [R223+0x3080], [R4.64], !P2 ;  /* 0x0308000004df7fae */ /* 0x0009e2000d101d48 */
[----:B------:R-:W-:-:S05]  /*c9e0*/  @P1 BRA `(.L_x_224) ;  /* 0x0000014000001947 */ /* 0x000fca0003800000 */
[----:B------:R-:W-:-:S05]  /*c9f0*/  BRA.DIV ~URZ, `(.L_x_225) ;  /* 0x000068527f007947 */ /* 0x000fca000b800000 */
[----:B----4-:R1:W2:Y:S04]  /*ca00*/  SHFL.IDX PT, R4, R3, 0x1, 0x1c1f ;  /* 0x003c1f0003047f89 */ /* 0x0102a800000e0000 */
[----:B------:R1:W3:Y:S02]  /*ca10*/  SHFL.IDX PT, R0, R10, 0x1, 0x1c1f ;  /* 0x003c1f000a007f89 */ /* 0x0002e400000e0000 */
.L_x_262:
[C---:B-1----:R-:W-:Y:S02]  /*ca20*/  IADD3 R10, R226.reuse, 0x20, RZ ;  /* 0x00000020e20a7810 */ /* 0x042fe40007ffe0ff */
[----:B------:R-:W-:Y:S02]  /*ca30*/  ISETP.GE.AND P3, PT, R226, c[0x0][0x1d4], PT ;  /* 0x00007500e2007a0c */ /* 0x000fe40003f66270 */
[----:B---3--:R-:W-:Y:S02]  /*ca40*/  IADD3 R8, P0, R0, R235, RZ ;  /* 0x000000eb00087210 */ /* 0x008fe40007f1e0ff */
        /* <DEDUP_REMOVED lines=14> */
.L_x_224:
[----:B------:R-:W-:Y:S05]  /*cb30*/  BSYNC B0 ;  /* 0x0000000000007941 */ /* 0x000fea0003800000 */
.L_x_223:
[----:B------:R-:W0:Y:S01]  /*cb40*/  LDGDEPBAR ;  /* 0x00000000000079af */ /* 0x000e220000000000 */
[----:B------:R-:W-:Y:S01]  /*cb50*/  WARPSYNC 0xffffffff ;  /* 0xffffffff00007948 */ /* 0x000fe20003800000 */
[-C--:B-1--4-:R-:W-:Y:S06]  /*cb60*/  HMMA.16816.F32.BF16 R4, R48, R16.reuse, RZ ;  /* 0x000000103004723c */ /* 0x092fec00000418ff */
        /* <DEDUP_REMOVED lines=98> */
[C---:B------:R-:W-:Y:S01]  /*d190*/  ISETP.GE.AND P5, PT, R226.reuse, c[0x0][0x1d4], PT ;  /* 0x00007500e2007a0c */ /* 0x040fe20003fa6270 */
[----:B------:R-:W-:Y:S01]  /*d1a0*/  IMAD.MOV.U32 R3, RZ, RZ, c[0x0][0x2b8] ;  /* 0x0000ae00ff037624 */ /* 0x000fe200078e00ff */
[----:B------:R-:W-:Y:S01]  /*d1b0*/  IADD3 R228, R226, 0x40, RZ ;  /* 0x00000040e2e47810 */ /* 0x000fe20007ffe0ff */
[----:B------:R-:W3:Y:S01]  /*d1c0*/  LDL R0, [R1+0x14] ;  /* 0x0000140001007983 */ /* 0x000ee20000100800 */
[----:B------:R-:W-:Y:S01]  /*d1d0*/  ISETP.GE.AND P4, PT, R229, c[0x0][0x1d4], PT ;  /* 0x00007500e5007a0c */ /* 0x000fe20003f86270 */
[----:B------:R-:W-:Y:S01]  /*d1e0*/  IMAD.MOV.U32 R222, RZ, RZ, RZ ;  /* 0x000000ffffde7224 */ /* 0x000fe200078e00ff */
[----:B------:R-:W-:Y:S02]  /*d1f0*/  ISETP.NE.AND P2, PT, R3, 0x1, PT ;  /* 0x000000010300780c */ /* 0x000fe40003f45270 */
[----:B------:R-:W-:Y:S02]  /*d200*/  ISETP.GE.AND P3, PT, R228, c[0x0][0x1d4], PT ;  /* 0x00007500e4007a0c */ /* 0x000fe40003f66270 */
[----:B---3--:R-:W-:Y:S01]  /*d210*/  ISETP.GT.AND P1, PT, R0, 0x2f, PT ;  /* 0x0000002f0000780c */ /* 0x008fe20003f24270 */
[----:B--2---:R-:W-:Y:S05]  /*d220*/  IMAD R2, R207, 0x30, R2 ;  /* 0x00000030cf027824 */ /* 0x004fea00078e0202 */
        /* <DEDUP_REMOVED lines=28> */
[----:B--2---:R-:W-:Y:S01]  /*d3f0*/  @P1 IMAD.X R165, R2, 0x1, R227, P0 ;  /* 0x0000000102a51824 */ /* 0x004fe200000e06e3 */
[----:B------:R-:W-:Y:S04]  /*d400*/  @P1 IADD3 R162, P0, R0, R134, RZ ;  /* 0x0000008600a21210 */ /* 0x000fe80007f1e0ff */
[----:B------:R-:W-:Y:S01]  /*d410*/  @!PT LDS RZ, [RZ] ;  /* 0x00000000fffff984 */ /* 0x000fe20000000800 */
[----:B------:R1:W-:Y:S01]  /*d420*/  @P1 LDGSTS.E.BYPASS.LTC128B.128 [R223+0x3c80], [R164.64], !P5 ;  /* 0x03c80000a4df1fae */ /* 0x0003e2000e901d48 */
[--C-:B------:R-:W-:Y:S01]  /*d430*/  @P1 IMAD.X R163, R2, 0x1, R205.reuse, P0 ;  /* 0x0000000102a31824 */ /* 0x100fe200000e06cd */
[----:B------:R-:W-:Y:S02]  /*d440*/  @P1 IADD3 R160, P0, R0, R204, RZ ;  /* 0x000000cc00a01210 */ /* 0x000fe40007f1e0ff */
[----:B------:R-:W2:Y:S03]  /*d450*/  SHFL.IDX PT, R0, R128, 0x1, 0x1c1f ;  /* 0x003c1f0080007f89 */ /* 0x000ea600000e0000 */
[--C-:B------:R-:W-:Y:S01]  /*d460*/  @P1 IMAD.X R161, R2, 0x1, R206.reuse, P0 ;  /* 0x0000000102a11824 */ /* 0x100fe200000e06ce */
[----:B------:R1:W-:Y:S01]  /*d470*/  @P1 LDGSTS.E.BYPASS.LTC128B.128 [R223+0x4880], [R162.64], !P4 ;  /* 0x04880000a2df1fae */ /* 0x0003e2000e101d48 */
[----:B------:R-:W-:Y:S03]  /*d480*/  ISETP.GE.AND P0, PT, R225, 0x21, PT ;  /* 0x00000021e100780c */ /* 0x000fe60003f06270 */
[----:B------:R-:W3:Y:S04]  /*d490*/  SHFL.IDX PT, R2, R3, 0x1, 0x1c1f ;  /* 0x003c1f0003027f89 */ /* 0x000ee800000e0000 */
[----:B------:R1:W-:Y:S06]  /*d4a0*/  @P1 LDGSTS.E.BYPASS.LTC128B.128 [R223+0x5480], [R160.64], !P3 ;  /* 0x05480000a0df1fae */ /* 0x0003ec000d901d48 */
[----:B--2---:R-:W-:Y:S05]  /*d4b0*/  @P0 IADD3 R138, P2, R0, R134, RZ ;  /* 0x00000086008a0210 */ /* 0x004fea0007f5e0ff */
[----:B---3--:R-:W-:Y:S01]  /*d4c0*/  @P0 IMAD.X R139, R2, 0x1, R205, P2 ;  /* 0x00000001028b0824 */ /* 0x008fe200010e06cd */
[----:B------:R-:W-:Y:S05]  /*d4d0*/  @P0 IADD3 R136, P2, R0, R204, RZ ;  /* 0x000000cc00880210 */ /* 0x000fea0007f5e0ff */
[----:B------:R-:W-:Y:S01]  /*d4e0*/  @P0 IMAD.X R137, R2, 0x1, R206, P2 ;  /* 0x0000000102890824 */ /* 0x000fe200010e06ce */
[----:B------:R-:W-:Y:S05]  /*d4f0*/  @P0 IADD3 R132, P2, R0, R235, RZ ;  /* 0x000000eb00840210 */ /* 0x000fea0007f5e0ff */
[----:B------:R-:W-:Y:S05]  /*d500*/  @P0 IMAD.X R133, R2, 0x1, R227, P2 ;  /* 0x0000000102850824 */ /* 0x000fea00010e06e3 */
[----:B------:R1:W-:Y:S04]  /*d510*/  @P0 LDGSTS.E.BYPASS.LTC128B.128 [R223+0x4480], [R132.64], !P5 ;  /* 0x0448000084df0fae */ /* 0x0003e8000e901d48 */
[----:B------:R1:W-:Y:S04]  /*d520*/  @P0 LDGSTS.E.BYPASS.LTC128B.128 [R223+0x5080], [R138.64], !P4 ;  /* 0x050800008adf0fae */ /* 0x0003e8000e101d48 */
[----:B------:R1:W-:Y:S02]  /*d530*/  @P0 LDGSTS.E.BYPASS.LTC128B.128 [R223+0x5c80], [R136.64], !P3 ;  /* 0x05c8000088df0fae */ /* 0x0003e4000d901d48 */
.L_x_226:
[----:B------:R-:W-:Y:S01]  /*d540*/  MOV R128, c[0x0][0x2ac] ;  /* 0x0000ab0000807a02 */ /* 0x000fe20000000f00 */
[----:B------:R-:W2:Y:S01]  /*d550*/  LDL R2, [R1+0x18] ;  /* 0x0000180001027983 */ /* 0x000ea20000100800 */
[----:B------:R-:W-:Y:S02]  /*d560*/  IMAD.MOV.U32 R0, RZ, RZ, c[0x0][0x2c4] ;  /* 0x0000b100ff007624 */ /* 0x000fe400078e00ff */
[----:B------:R-:W-:Y:S02]  /*d570*/  IMAD.MOV.U32 R179, RZ, RZ, 0x1 ;  /* 0x00000001ffb37424 */ /* 0x000fe400078e00ff */
[----:B------:R-:W0:Y:S01]  /*d580*/  LDGDEPBAR ;  /* 0x00000000000079af */ /* 0x000e220000000000 */
[----:B------:R-:W-:Y:S01]  /*d590*/  ISETP.NE.AND P0, PT, R0, 0x1, PT ;  /* 0x000000010000780c */ /* 0x000fe20003f05270 */
[----:B------:R-:W-:Y:S01]  /*d5a0*/  IMAD R128, R128, c[0x0][0x1d0], RZ ;  /* 0x0000740080807a24 */ /* 0x000fe200078e02ff */
[----:B------:R-:W-:Y:S11]  /*d5b0*/  ISETP.LE.AND P1, PT, R179, c[0x0][0x32c], PT ;  /* 0x0000cb00b3007a0c */ /* 0x000ff60003f23270 */
[----:B--2---:R-:W-:Y:S04]  /*d5c0*/  @P0 IMAD.HI.U32 R0, R2, c[0x0][0x2c8], RZ ;  /* 0x0000b20002000a27 */ /* 0x004fe800078e00ff */
[----:B------:R-:W-:Y:S01]  /*d5d0*/  IMAD.MOV.U32 R134, RZ, RZ, R2 ;  /* 0x000000ffff867224 */ /* 0x000fe200078e0002 */
[----:B------:R-:W-:Y:S01]  /*d5e0*/  @P0 SHF.R.U32.HI R134, RZ, c[0x0][0x2cc], R0 ;  /* 0x0000b300ff860a19 */ /* 0x000fe20000011600 */
[----:B------:R-:W-:Y:S04]  /*d5f0*/  IMAD R2, R207, -0x30, RZ ;  /* 0xffffffd0cf027824 */ /* 0x000fe800078e02ff */
[----:B------:R-:W2:Y:S01]  /*d600*/  SHFL.IDX PT, R3, R134, RZ, 0x1c1f ;  /* 0x001c1fff86037589 */ /* 0x000ea200000e0000 */
[C---:B-1----:R-:W-:Y:S02]  /*d610*/  IADD3 R137, -R250.reuse, 0x1, R2 ;  /* 0x00000001fa897810 */ /* 0x042fe40007ffe102 */
[----:B------:R-:W-:Y:S02]  /*d620*/  IADD3 R138, -R250, R2, RZ ;  /* 0x00000002fa8a7210 */ /* 0x000fe40007ffe1ff */
[----:B------:R-:W-:Y:S04]  /*d630*/  IADD3 R137, R137, -c[0x0][0x168], R128 ;  /* 0x80005a0089897a10 */ /* 0x000fe80007ffe080 */
[C---:B------:R-:W-:Y:S02]  /*d640*/  IADD3 R136, R137.reuse, c[0x0][0x328], RZ ;  /* 0x0000ca0089887a10 */ /* 0x040fe40007ffe0ff */
[----:B------:R-:W-:Y:S04]  /*d650*/  IADD3 R137, R137, UR4, RZ ;  /* 0x0000000489897c10 */ /* 0x000fe8000fffe0ff */
[----:B--2---:R-:W-:Y:S01]  /*d660*/  IADD3 R0, R137, R3, RZ ;  /* 0x0000000389007210 */ /* 0x004fe20007ffe0ff */
[----:B------:R-:W-:Y:S01]  /*d670*/  IMAD.IADD R128, R136, 0x1, R3 ;  /* 0x0000000188807824 */ /* 0x000fe200078e0203 */
[----:B------:R-:W-:-:S05]  /*d680*/  @!P1 BRA `(.L_x_227) ;  /* 0x0000019000009947 */ /* 0x000fca0003800000 */
[----:B------:R-:W-:Y:S01]  /*d690*/  MOV R132, c[0x0][0x2ac] ;  /* 0x0000ab0000847a02 */ /* 0x000fe20000000f00 */
[----:B------:R-:W-:Y:S04]  /*d6a0*/  BSSY B0, `(.L_x_228) ;  /* 0x0000013000007945 */ /* 0x000fe80003800000 */
[----:B------:R-:W-:Y:S05]  /*d6b0*/  IMAD R3, R132, c[0x0][0x1d0], R3 ;  /* 0x0000740084037a24 */ /* 0x000fea00078e0203 */
        /* <DEDUP_REMOVED lines=12> */
.L_x_229:
[----:B------:R-:W-:Y:S04]  /*d780*/  MOV R132, 0x1 ;  /* 0x0000000100847802 */ /* 0x000fe80000000f00 */
[----:B------:R-:W-:Y:S11]  /*d790*/  ISETP.NE.AND P0, PT, R132, c[0x0][0x32c], PT ;  /* 0x0000cb0084007a0c */ /* 0x000ff60003f05270 */
[----:B------:R-:W-:Y:S02]  /*d7a0*/  @!UPT UIADD3 URZ, URZ, URZ, URZ ;  /* 0x0000003f3f3ff290 */ /* 0x000fe4000fffe03f */
[----:B------:R-:W-:Y:S05]  /*d7b0*/  @P0 IMAD.HI.U32 R132, R3, c[0x0][0x330], RZ ;  /* 0x0000cc0003840a27 */ /* 0x000fea00078e00ff */
[----:B------:R-:W-:Y:S02]  /*d7c0*/  @P0 SHF.R.U32.HI R3, RZ, c[0x0][0x334], R132 ;  /* 0x0000cd00ff030a19 */ /* 0x000fe40000011684 */
.L_x_230:
[----:B------:R-:W-:Y:S05]  /*d7d0*/  BSYNC B0 ;  /* 0x0000000000007941 */ /* 0x000fea0003800000 */
.L_x_228:
[----:B------:R-:W-:Y:S05]  /*d7e0*/  IMAD R3, R3, c[0x0][0x32c], R138 ;  /* 0x0000cb0003037a24 */ /* 0x000fea00078e028a */
[----:B------:R-:W-:Y:S02]  /*d7f0*/  IADD3 R132, R3, c[0x0][0x32c], RZ ;  /* 0x0000cb0003847a10 */ /* 0x000fe40007ffe0ff */
[----:B------:R-:W-:Y:S02]  /*d800*/  IMNMX R0, R0, R3, !PT ;  /* 0x0000000300007217 */ /* 0x000fe40007800200 */
[----:B------:R-:W-:Y:S02]  /*d810*/  IMNMX R128, R128, R132, PT ;  /* 0x0000008480807217 */ /* 0x000fe40003800200 */
.L_x_227:
[----:B------:R-:W1:Y:S02]  /*d820*/  SHFL.IDX PT, R133, R134, 0x1, 0x1c1f ;  /* 0x003c1f0086857f89 */ /* 0x000e6400000e0000 */
[-C--:B-1----:R-:W-:Y:S02]  /*d830*/  IADD3 R132, R136, R133.reuse, RZ ;  /* 0x0000008588847210 */ /* 0x082fe40007ffe0ff */
[----:B------:R-:W-:Y:S01]  /*d840*/  IADD3 R3, R137, R133, RZ ;  /* 0x0000008589037210 */ /* 0x000fe20007ffe0ff */
        /* <DEDUP_REMOVED lines=16> */
.L_x_233:
[----:B------:R-:W-:Y:S04]  /*d950*/  MOV R139, 0x1 ;  /* 0x00000001008b7802 */ /* 0x000fe80000000f00 */
[----:B------:R-:W-:Y:S11]  /*d960*/  ISETP.NE.AND P0, PT, R139, c[0x0][0x32c], PT ;  /* 0x0000cb008b007a0c */ /* 0x000ff60003f05270 */
[----:B------:R-:W-:Y:S02]  /*d970*/  @!UPT UIADD3 URZ, URZ, URZ, URZ ;  /* 0x0000003f3f3ff290 */ /* 0x000fe4000fffe03f */
[----:B------:R-:W-:Y:S05]  /*d980*/  @P0 IMAD.HI.U32 R139, R133, c[0x0][0x330], RZ ;  /* 0x0000cc00858b0a27 */ /* 0x000fea00078e00ff */
[----:B------:R-:W-:Y:S02]  /*d990*/  @P0 SHF.R.U32.HI R133, RZ, c[0x0][0x334], R139 ;  /* 0x0000cd00ff850a19 */ /* 0x000fe4000001168b */
.L_x_234:
[----:B------:R-:W-:Y:S05]  /*d9a0*/  BSYNC B0 ;  /* 0x0000000000007941 */ /* 0x000fea0003800000 */
.L_x_232:
[----:B------:R-:W-:Y:S05]  /*d9b0*/  IMAD R133, R133, c[0x0][0x32c], R138 ;  /* 0x0000cb0085857a24 */ /* 0x000fea00078e028a */
[----:B------:R-:W-:Y:S02]  /*d9c0*/  IADD3 R139, R133, c[0x0][0x32c], RZ ;  /* 0x0000cb00858b7a10 */ /* 0x000fe40007ffe0ff */
[----:B------:R-:W-:Y:S02]  /*d9d0*/  IMNMX R3, R3, R133, !PT ;  /* 0x0000008503037217 */ /* 0x000fe40007800200 */
[----:B------:R-:W-:Y:S02]  /*d9e0*/  IMNMX R132, R132, R139, PT ;  /* 0x0000008b84847217 */ /* 0x000fe40003800200 */
.L_x_231:
[C---:B------:R-:W-:Y:S02]  /*d9f0*/  ISETP.GE.AND P0, PT, R2.reuse, 0x2, PT ;  /* 0x000000020200780c */ /* 0x040fe40003f06270 */
[----:B------:R-:W-:Y:S02]  /*da00*/  ISETP.GE.AND P1, PT, R2, 0x9, PT ;  /* 0x000000090200780c */ /* 0x000fe40003f26270 */
[----:B------:R-:W-:Y:S02]  /*da10*/  P2R R160, PR, RZ, 0x1 ;  /* 0x00000001ffa07803 */ /* 0x000fe40000000000 */
[----:B------:R-:W-:Y:S02]  /*da20*/  ISETP.GT.AND P0, PT, R0, 0x1, !P0 ;  /* 0x000000010000780c */ /* 0x000fe40004704270 */
[----:B------:R-:W-:Y:S02]  /*da30*/  P2R R139, PR, RZ, 0x2 ;  /* 0x00000002ff8b7803 */ /* 0x000fe40000000000 */
[----:B------:R-:W-:Y:S02]  /*da40*/  ISETP.LT.OR P0, PT, R128, 0x2, P0 ;  /* 0x000000028000780c */ /* 0x000fe40000701670 */
[----:B------:R-:W-:Y:S02]  /*da50*/  ISETP.GE.AND P6, PT, R2, 0x19, PT ;  /* 0x000000190200780c */ /* 0x000fe40003fc6270 */
[----:B------:R-:W-:Y:S02]  /*da60*/  FSEL R163, R5, -INF , !P0 ;  /* 0xff80000005a37808 */ /* 0x000fe40004000000 */
[----:B------:R-:W-:Y:S02]  /*da70*/  ISETP.GT.AND P0, PT, R0, 0x8, !P1 ;  /* 0x000000080000780c */ /* 0x000fe40004f04270 */
[----:B------:R-:W-:Y:S02]  /*da80*/  ISETP.GE.AND P1, PT, R2, 0xa, PT ;  /* 0x0000000a0200780c */ /* 0x000fe40003f26270 */
        /* <DEDUP_REMOVED lines=39> */
[----:B------:R-:W-:Y:S01]  /*dd00*/  ISETP.GE.AND P0, PT, R2, 0x2a, PT ;  /* 0x0000002a0200780c */ /* 0x000fe20003f06270 */
[----:B------:R-:W1:Y:S03]  /*dd10*/  SHFL.IDX PT, R4, R134, 0x2, 0x1c1f ;  /* 0x005c1f0086047f89 */ /* 0x000e6600000e0000 */
[----:B------:R-:W-:Y:S02]  /*dd20*/  P2R R5, PR, RZ, 0x1 ;  /* 0x00000001ff057803 */ /* 0x000fe40000000000 */
[----:B------:R-:W-:Y:S04]  /*dd30*/  ISETP.GT.AND P0, PT, R0, 0x29, !P0 ;  /* 0x000000290000780c */ /* 0x000fe80004704270 */
[----:B------:R-:W-:Y:S04]  /*dd40*/  ISETP.LT.OR P0, PT, R128, 0x2a, P0 ;  /* 0x0000002a8000780c */ /* 0x000fe80000701670 */
[----:B------:R-:W-:Y:S02]  /*dd50*/  FSEL R184, R49, -INF , !P0 ;  /* 0xff80000031b87808 */ /* 0x000fe40004000000 */
[----:B------:R-:W-:Y:S01]  /*dd60*/  ISETP.LE.AND P0, PT, R179, c[0x0][0x32c], PT ;  /* 0x0000cb00b3007a0c */ /* 0x000fe20003f03270 */
[--C-:B-1----:R-:W-:Y:S02]  /*dd70*/  IMAD.IADD R2, R136, 0x1, R4.reuse ;  /* 0x0000000188027824 */ /* 0x102fe400078e0204 */
[----:B------:R-:W-:Y:S10]  /*dd80*/  IMAD.IADD R0, R137, 0x1, R4 ;  /* 0x0000000189007824 */ /* 0x000ff400078e0204 */
        /* <DEDUP_REMOVED lines=16> */
.L_x_237:
[----:B------:R-:W-:Y:S04]  /*de90*/  MOV R20, 0x1 ;  /* 0x0000000100147802 */ /* 0x000fe80000000f00 */
[----:B------:R-:W-:Y:S11]  /*dea0*/  ISETP.NE.AND P0, PT, R20, c[0x0][0x32c], PT ;  /* 0x0000cb0014007a0c */ /* 0x000ff60003f05270 */
[----:B------:R-:W-:Y:S02]  /*deb0*/  @!UPT UIADD3 URZ, URZ, URZ, URZ ;  /* 0x0000003f3f3ff290 */ /* 0x000fe4000fffe03f */
[----:B------:R-:W-:Y:S05]  /*dec0*/  @P0 IMAD.HI.U32 R20, R4, c[0x0][0x330], RZ ;  /* 0x0000cc0004140a27 */ /* 0x000fea00078e00ff */
[----:B------:R-:W-:Y:S02]  /*ded0*/  @P0 SHF.R.U32.HI R4, RZ, c[0x0][0x334], R20 ;  /* 0x0000cd00ff040a19 */ /* 0x000fe40000011614 */
.L_x_238:
[----:B------:R-:W-:Y:S05]  /*dee0*/  BSYNC B0 ;  /* 0x0000000000007941 */ /* 0x000fea0003800000 */
.L_x_236:
[----:B------:R-:W-:Y:S05]  /*def0*/  IMAD R4, R4, c[0x0][0x32c], R138 ;  /* 0x0000cb0004047a24 */ /* 0x000fea00078e028a */
[----:B------:R-:W-:Y:S02]  /*df00*/  IADD3 R20, R4, c[0x0][0x32c], RZ ;  /* 0x0000cb0004147a10 */ /* 0x000fe40007ffe0ff */
[----:B------:R-:W-:Y:S02]  /*df10*/  IMNMX R0, R0, R4, !PT ;  /* 0x0000000400007217 */ /* 0x000fe40007800200 */
[----:B------:R-:W-:Y:S02]  /*df20*/  IMNMX R2, R2, R20, PT ;  /* 0x0000001402027217 */ /* 0x000fe40003800200 */
.L_x_235:
[----:B------:R-:W-:Y:S04]  /*df30*/  ISETP.NE.AND P0, PT, R139, RZ, PT ;  /* 0x000000ff8b00720c */ /* 0x000fe80003f05270 */
[----:B------:R-:W-:Y:S04]  /*df40*/  ISETP.GT.AND P0, PT, R3, 0x8, !P0 ;  /* 0x000000080300780c */ /* 0x000fe80004704270 */
[----:B------:R-:W-:Y:S04]  /*df50*/  ISETP.LT.OR P0, PT, R132, 0x9, P0 ;  /* 0x000000098400780c */ /* 0x000fe80000701670 */
[----:B------:R-:W-:Y:S02]  /*df60*/  FSEL R21, R18, -INF , !P0 ;  /* 0xff80000012157808 */ /* 0x000fe40004000000 */
[----:B------:R-:W-:Y:S04]  /*df70*/  ISETP.NE.AND P0, PT, R133, RZ, PT ;  /* 0x000000ff8500720c */ /* 0x000fe80003f05270 */
[----:B------:R-:W-:Y:S04]  /*df80*/  ISETP.GT.AND P0, PT, R3, 0x9, !P0 ;  /* 0x000000090300780c */ /* 0x000fe80004704270 */
[C---:B------:R-:W-:Y:S04]  /*df90*/  ISETP.LT.OR P0, PT, R132.reuse, 0xa, P0 ;  /* 0x0000000a8400780c */ /* 0x040fe80000701670 */
[----:B------:R-:W-:Y:S02]  /*dfa0*/  FSEL R20, R19, -INF , !P0 ;  /* 0xff80000013147808 */ /* 0x000fe40004000000 */
[----:B------:R-:W-:Y:S04]  /*dfb0*/  ISETP.NE.AND P0, PT, R17, RZ, PT ;  /* 0x000000ff1100720c */ /* 0x000fe80003f05270 */
[C---:B------:R-:W-:Y:S04]  /*dfc0*/  ISETP.GT.AND P0, PT, R3.reuse, 0x10, !P0 ;  /* 0x000000100300780c */ /* 0x040fe80004704270 */
[----:B------:R-:W-:Y:S04]  /*dfd0*/  ISETP.LT.OR P0, PT, R132, 0x11, P0 ;  /* 0x000000118400780c */ /* 0x000fe80000701670 */
[----:B------:R-:W-:Y:S02]  /*dfe0*/  FSEL R165, R22, -INF , !P0 ;  /* 0xff80000016a57808 */ /* 0x000fe40004000000 */
[----:B------:R-:W-:Y:S04]  /*dff0*/  ISETP.NE.AND P0, PT, R16, RZ, PT ;  /* 0x000000ff1000720c */ /* 0x000fe80003f05270 */
[----:B------:R-:W-:Y:S04]  /*e000*/  ISETP.GT.AND P0, PT, R3, 0x11, !P0 ;  /* 0x000000110300780c */ /* 0x000fe80004704270 */
[C---:B------:R-:W-:Y:S04]  /*e010*/  ISETP.LT.OR P0, PT, R132.reuse, 0x12, P0 ;  /* 0x000000128400780c */ /* 0x040fe80000701670 */
[----:B------:R-:W-:Y:S02]  /*e020*/  FSEL R167, R23, -INF , !P0 ;  /* 0xff80000017a77808 */ /* 0x000fe40004000000 */
[C---:B------:R-:W-:Y:S04]  /*e030*/  ISETP.GT.AND P0, PT, R3.reuse, 0x18, !P6 ;  /* 0x000000180300780c */ /* 0x040fe80007704270 */
[----:B------:R-:W-:Y:S04]  /*e040*/  ISETP.LT.OR P0, PT, R132, 0x19, P0 ;  /* 0x000000198400780c */ /* 0x000fe80000701670 */
[----:B------:R-:W-:Y:S02]  /*e050*/  FSEL R168, R34, -INF , !P0 ;  /* 0xff80000022a87808 */ /* 0x000fe40004000000 */
[----:B------:R-:W-:Y:S04]  /*e060*/  ISETP.GT.AND P0, PT, R3, 0x19, !P5 ;  /* 0x000000190300780c */ /* 0x000fe80006f04270 */
[C---:B------:R-:W-:Y:S04]  /*e070*/  ISETP.LT.OR P0, PT, R132.reuse, 0x1a, P0 ;  /* 0x0000001a8400780c */ /* 0x040fe80000701670 */
[----:B------:R-:W-:Y:S02]  /*e080*/  FSEL R170, R35, -INF , !P0 ;  /* 0xff80000023aa7808 */ /* 0x000fe40004000000 */
[C---:B------:R-:W-:Y:S04]  /*e090*/  ISETP.GT.AND P0, PT, R3.reuse, 0x20, !P4 ;  /* 0x000000200300780c */ /* 0x040fe80006704270 */
[----:B------:R-:W-:Y:S04]  /*e0a0*/  ISETP.LT.OR P0, PT, R132, 0x21, P0 ;  /* 0x000000218400780c */ /* 0x000fe80000701670 */
[----:B------:R-:W-:Y:S02]  /*e0b0*/  FSEL R175, R38, -INF , !P0 ;  /* 0xff80000026af7808 */ /* 0x000fe40004000000 */
[----:B------:R-:W-:Y:S04]  /*e0c0*/  ISETP.GT.AND P0, PT, R3, 0x21, !P3 ;  /* 0x000000210300780c */ /* 0x000fe80005f04270 */
[----:B------:R-:W-:Y:S04]  /*e0d0*/  ISETP.LT.OR P0, PT, R132, 0x22, P0 ;  /* 0x000000228400780c */ /* 0x000fe80000701670 */
[----:B------:R-:W-:Y:S02]  /*e0e0*/  FSEL R176, R39, -INF , !P0 ;  /* 0xff80000027b07808 */ /* 0x000fe40004000000 */
[----:B------:R-:W-:Y:S04]  /*e0f0*/  ISETP.NE.AND P0, PT, R160, RZ, PT ;  /* 0x000000ffa000720c */ /* 0x000fe80003f05270 */
[----:B------:R-:W-:Y:S04]  /*e100*/  ISETP.GT.AND P0, PT, R3, 0x1, !P0 ;  /* 0x000000010300780c */ /* 0x000fe80004704270 */
[C---:B------:R-:W-:Y:S04]  /*e110*/  ISETP.LT.OR P0, PT, R132.reuse, 0x2, P0 ;  /* 0x000000028400780c */ /* 0x040fe80000701670 */
[----:B------:R-:W-:Y:S02]  /*e120*/  FSEL R19, R7, -INF , !P0 ;  /* 0xff80000007137808 */ /* 0x000fe40004000000 */
[C---:B------:R-:W-:Y:S04]  /*e130*/  ISETP.GT.AND P0, PT, R3.reuse, RZ, !P1 ;  /* 0x000000ff0300720c */ /* 0x040fe80004f04270 */
[----:B------:R-:W-:Y:S04]  /*e140*/  ISETP.LT.OR P0, PT, R132, 0x1, P0 ;  /* 0x000000018400780c */ /* 0x000fe80000701670 */
[----:B------:R-:W-:Y:S02]  /*e150*/  FSEL R18, R6, -INF , !P0 ;  /* 0xff80000006127808 */ /* 0x000fe40004000000 */
[----:B------:R-:W-:Y:S04]  /*e160*/  ISETP.GT.AND P0, PT, R3, 0x28, !P2 ;  /* 0x000000280300780c */ /* 0x000fe80005704270 */
[----:B------:R-:W-:Y:S04]  /*e170*/  ISETP.LT.OR P0, PT, R132, 0x29, P0 ;  /* 0x000000298400780c */ /* 0x000fe80000701670 */
[----:B------:R-:W-:Y:S02]  /*e180*/  FSEL R181, R50, -INF , !P0 ;  /* 0xff80000032b57808 */ /* 0x000fe40004000000 */
[----:B------:R-:W-:Y:S04]  /*e190*/  ISETP.NE.AND P0, PT, R5, RZ, PT ;  /* 0x000000ff0500720c */ /* 0x000fe80003f05270 */
[----:B------:R-:W-:Y:S02]  /*e1a0*/  ISETP.GT.AND P0, PT, R3, 0x29, !P0 ;  /* 0x000000290300780c */ /* 0x000fe40004704270 */
[----:B------:R-:W1:Y:S02]  /*e1b0*/  SHFL.IDX PT, R3, R134, 0x3, 0x1c1f ;  /* 0x007c1f0086037f89 */ /* 0x000e6400000e0000 */
[----:B------:R-:W-:Y:S04]  /*e1c0*/  ISETP.LT.OR P0, PT, R132, 0x2a, P0 ;  /* 0x0000002a8400780c */ /* 0x000fe80000701670 */
[----:B------:R-:W-:Y:S02]  /*e1d0*/  FSEL R182, R51, -INF , !P0 ;  /* 0xff80000033b67808 */ /* 0x000fe40004000000 */
[----:B------:R-:W-:Y:S04]  /*e1e0*/  ISETP.GT.AND P0, PT, R0, RZ, !P1 ;  /* 0x000000ff0000720c */ /* 0x000fe80004f04270 */
        /* <DEDUP_REMOVED lines=38> */
[----:B------:R-:W-:Y:S01]  /*e450*/  ISETP.GT.AND P0, PT, R0, 0x29, !P0 ;  /* 0x000000290000780c */ /* 0x000fe20004704270 */
[--C-:B-1----:R-:W-:Y:S03]  /*e460*/  IMAD.IADD R0, R137, 0x1, R3.reuse ;  /* 0x0000000189007824 */ /* 0x102fe600078e0203 */
[----:B------:R-:W-:Y:S01]  /*e470*/  ISETP.LT.OR P0, PT, R2, 0x2a, P0 ;  /* 0x0000002a0200780c */ /* 0x000fe20000701670 */
[----:B------:R-:W-:Y:S03]  /*e480*/  IMAD.IADD R2, R136, 0x1, R3 ;  /* 0x0000000188027824 */ /* 0x000fe600078e0203 */
[----:B------:R-:W-:Y:S02]  /*e490*/  FSEL R188, R45, -INF , !P0 ;  /* 0xff8000002dbc7808 */ /* 0x000fe40004000000 */
[----:B------:R-:W-:Y:S11]  /*e4a0*/  ISETP.LE.AND P0, PT, R179, c[0x0][0x32c], PT ;  /* 0x0000cb00b3007a0c */ /* 0x000ff60003f03270 */
[----:B------:R-:W-:Y:S02]  /*e4b0*/  @!UPT UIADD3 URZ, URZ, URZ, URZ ;  /* 0x0000003f3f3ff290 */ /* 0x000fe4000fffe03f */
        /* <DEDUP_REMOVED lines=16> */
.L_x_241:
[----:B------:R-:W-:Y:S04]  /*e5c0*/  MOV R4, 0x1 ;  /* 0x0000000100047802 */ /* 0x000fe80000000f00 */
[----:B------:R-:W-:Y:S11]  /*e5d0*/  ISETP.NE.AND P0, PT, R4, c[0x0][0x32c], PT ;  /* 0x0000cb0004007a0c */ /* 0x000ff60003f05270 */
[----:B------:R-:W-:Y:S02]  /*e5e0*/  @!UPT UIADD3 URZ, URZ, URZ, URZ ;  /* 0x0000003f3f3ff290 */ /* 0x000fe4000fffe03f */
[----:B------:R-:W-:Y:S05]  /*e5f0*/  @P0 IMAD.HI.U32 R4, R3, c[0x0][0x330], RZ ;  /* 0x0000cc0003040a27 */ /* 0x000fea00078e00ff */
[----:B------:R-:W-:Y:S02]  /*e600*/  @P0 SHF.R.U32.HI R3, RZ, c[0x0][0x334], R4 ;  /* 0x0000cd00ff030a19 */ /* 0x000fe40000011604 */
.L_x_242:
[----:B------:R-:W-:Y:S05]  /*e610*/  BSYNC B0 ;  /* 0x0000000000007941 */ /* 0x000fea0003800000 */
.L_x_240:
[----:B------:R-:W-:Y:S05]  /*e620*/  IMAD R138, R3, c[0x0][0x32c], R138 ;  /* 0x0000cb00038a7a24 */ /* 0x000fea00078e028a */
[----:B------:R-:W-:Y:S02]  /*e630*/  IADD3 R3, R138, c[0x0][0x32c], RZ ;  /* 0x0000cb008a037a10 */ /* 0x000fe40007ffe0ff */
[----:B------:R-:W-:Y:S02]  /*e640*/  IMNMX R0, R0, R138, !PT ;  /* 0x0000008a00007217 */ /* 0x000fe40007800200 */
[----:B------:R-:W-:Y:S02]  /*e650*/  IMNMX R2, R2, R3, PT ;  /* 0x0000000302027217 */ /* 0x000fe40003800200 */
.L_x_239:
[----:B------:R-:W-:Y:S01]  /*e660*/  ISETP.GT.AND P0, PT, R0, RZ, !P1 ;  /* 0x000000ff0000720c */ /* 0x000fe20004f04270 */
[----:B------:R-:W-:Y:S01]  /*e670*/  LDSM.16.MT88.4 R36, [R210+0x1880] ;  /* 0x00188000d224783b */ /* 0x000fe20000004200 */
[----:B------:R-:W-:Y:S02]  /*e680*/  FMNMX.FTZ R134, R32, R129, !PT ;  /* 0x0000008120867209 */ /* 0x000fe40007810000 */
[----:B------:R-:W-:Y:S02]  /*e690*/  ISETP.LT.OR P0, PT, R2, 0x1, P0 ;  /* 0x000000010200780c */ /* 0x000fe40000701670 */
[----:B------:R-:W-:Y:S02]  /*e6a0*/  FMNMX.FTZ R134, R163, R134, !PT ;  /* 0x00000086a3867209 */ /* 0x000fe40007810000 */
[----:B------:R-:W-:Y:S01]  /*e6b0*/  FSEL R10, R10, -INF , !P0 ;  /* 0xff8000000a0a7808 */ /* 0x000fe20004000000 */
[----:B------:R-:W2:Y:S01]  /*e6c0*/  LDL.LU R240, [R1+0x8] ;  /* 0x0000080001f07983 */ /* 0x000ea20000300800 */
[----:B------:R-:W-:Y:S02]  /*e6d0*/  ISETP.NE.AND P0, PT, R160, RZ, PT ;  /* 0x000000ffa000720c */ /* 0x000fe40003f05270 */
[----:B------:R-:W-:Y:S01]  /*e6e0*/  FMNMX.FTZ R134, R162, R134, !PT ;  /* 0x00000086a2867209 */ /* 0x000fe20007810000 */
[----:B------:R-:W3:Y:S01]  /*e6f0*/  LDL.LU R239, [R1] ;  /* 0x0000000001ef7983 */ /* 0x000ee20000300800 */
[----:B------:R-:W-:Y:S02]  /*e700*/  ISETP.GT.AND P0, PT, R0, 0x1, !P0 ;  /* 0x000000010000780c */ /* 0x000fe40004704270 */
[----:B------:R-:W-:Y:S01]  /*e710*/  FMNMX.FTZ R134, R161, R134, !PT ;  /* 0x00000086a1867209 */ /* 0x000fe20007810000 */
[----:B------:R-:W4:Y:S01]  /*e720*/  LDL.LU R238, [R1+0x4] ;  /* 0x0000040001ee7983 */ /* 0x000f220000300800 */
[----:B------:R-:W-:Y:S02]  /*e730*/  ISETP.LT.OR P0, PT, R2, 0x2, P0 ;  /* 0x000000020200780c */ /* 0x000fe40000701670 */
[----:B------:R-:W-:Y:S01]  /*e740*/  FMNMX.FTZ R134, R164, R134, !PT ;  /* 0x00000086a4867209 */ /* 0x000fe20007810000 */
[----:B------:R-:W5:Y:S01]  /*e750*/  LDL.LU R237, [R1+0xc] ;  /* 0x00000c0001ed7983 */ /* 0x000f620000300800 */
        /* <DEDUP_REMOVED lines=16> */
[----:B------:R-:W-:Y:S02]  /*e860*/  ISETP.NE.AND P1, PT, R5, RZ, PT ;  /* 0x000000ff0500720c */ /* 0x000fe40003f25270 */
        /* <DEDUP_REMOVED lines=32> */
[----:B------:R-:W-:Y:S01]  /*ea70*/  ISETP.GT.AND P0, PT, R0, 0x28, !P2 ;  /* 0x000000280000780c */ /* 0x000fe20005704270 */
[----:B------:R-:W-:Y:S01]  /*ea80*/  LDSM.16.MT88.4 R40, [R209+0x2480] ;  /* 0x00248000d128783b */ /* 0x000fe20000004200 */
        /* <DEDUP_REMOVED lines=13> */
[----:B------:R-:W-:Y:S04]  /*eb60*/  FMNMX.FTZ R132, R174, R132, !PT ;  /* 0x00000084ae847209 */ /* 0x000fe80007810000 */
[----:B------:R-:W-:Y:S04]  /*eb70*/  FMNMX.FTZ R132, R180, R132, !PT ;  /* 0x00000084b4847209 */ /* 0x000fe80007810000 */
[----:B------:R-:W-:Y:S04]  /*eb80*/  FMNMX.FTZ R132, R183, R132, !PT ;  /* 0x00000084b7847209 */ /* 0x000fe80007810000 */
[----:B------:R-:W-:Y:S04]  /*eb90*/  FMNMX.FTZ R132, R187, R132, !PT ;  /* 0x00000084bb847209 */ /* 0x000fe80007810000 */
[----:B------:R-:W-:Y:S02]  /*eba0*/  FMNMX.FTZ R132, R188, R132, !PT ;  /* 0x00000084bc847209 */ /* 0x000fe40007810000 */
[----:B-1----:R-:W-:Y:S05]  /*ebb0*/  FMNMX.FTZ R134, R134, R0, !PT ;  /* 0x0000000086867209 */ /* 0x002fea0007810000 */
[----:B------:R-:W1:Y:S02]  /*ebc0*/  SHFL.BFLY PT, R0, R134, 0x1, 0x1f ;  /* 0x0c201f0086007f89 */ /* 0x000e6400000e0000 */
[----:B-1----:R-:W-:Y:S06]  /*ebd0*/  FMNMX.FTZ R134, R134, R0, !PT ;  /* 0x0000000086867209 */ /* 0x002fec0007810000 */
[----:B------:R-:W1:Y:S01]  /*ebe0*/  SHFL.BFLY PT, R0, R133, 0x2, 0x1f ;  /* 0x0c401f0085007f89 */ /* 0x000e6200000e0000 */
        /* <DEDUP_REMOVED lines=43> */
[----:B------:R2:W2:Y:S01]  /*eea0*/  MUFU.EX2 R231, R0 ;  /* 0x0000000000e77308 */ /* 0x0004a20000000800 */
[C---:B------:R-:W-:Y:S02]  /*eeb0*/  FMUL.FTZ R50, R128.reuse, c[0x0][0x2d0] ;  /* 0x0000b40080327a20 */ /* 0x040fe40000410000 */
[----:B------:R-:W-:Y:S03]  /*eec0*/  FSEL R2, R128, RZ, P0 ;  /* 0x000000ff80027208 */ /* 0x000fe60000000000 */
[----:B------:R-:W-:Y:S02]  /*eed0*/  FSEL R50, R50, RZ, P0 ;  /* 0x000000ff32327208 */ /* 0x000fe40000000000 */
[----:B------:R-:W-:Y:S03]  /*eee0*/  ISETP.GT.AND P0, PT, R207, R236, PT ;  /* 0x000000eccf00720c */ /* 0x000fe60003f04270 */
[----:B-1----:R-:W-:Y:S04]  /*eef0*/  FFMA.FTZ R6, R14, c[0x0][0x2d0], -R50 ;  /* 0x0000b4000e067a23 */ /* 0x002fe80000010832 */
[----:B------:R-:W-:Y:S01]  /*ef00*/  MUFU.EX2 R200, R6 ;  /* 0x0000000600c87308 */ /* 0x000fe20000000800 */
[----:B--2---:R-:W-:Y:S01]  /*ef10*/  FFMA.FTZ R0, R161, c[0x0][0x2d0], -R27 ;  /* 0x0000b400a1007a23 */ /* 0x004fe2000001081b */
[----:B------:R-:W-:Y:S08]  /*ef20*/  F2FP.BF16.PACK_AB R28, R232, R231 ;  /* 0x000000e7e81c723e */ /* 0x000ff000000010ff */
        /* <DEDUP_REMOVED lines=9> */
[----:B-1----:R-:W-:Y:S02]  /*efc0*/  FFMA.FTZ R0, R20, c[0x0][0x2d0], -R48 ;  /* 0x0000b40014007a23 */ /* 0x002fe40000010830 */
[----:B------:R-:W1:Y:S06]  /*efd0*/  LDSM.16.MT88.4 R20, [R209+0x1880] ;  /* 0x00188000d114783b */ /* 0x000e6c0000004200 */
[----:B------:R2:W2:Y:S02]  /*efe0*/  MUFU.EX2 R230, R0 ;  /* 0x0000000000e67308 */ /* 0x0004a40000000800 */
[--C-:B--2---:R-:W-:Y:S01]  /*eff0*/  FFMA.FTZ R0, R8, c[0x0][0x2d0], -R49.reuse ;  /* 0x0000b40008007a23 */ /* 0x104fe20000010831 */
[----:B------:R-:W-:Y:S07]  /*f000*/  F2FP.BF16.PACK_AB R31, R230, R229 ;  /* 0x000000e5e61f723e */ /* 0x000fee00000010ff */
[----:B------:R2:W-:Y:S02]  /*f010*/  MUFU.EX2 R202, R0 ;  /* 0x0000000000ca7308 */ /* 0x0005e40000000800 */
[--C-:B--2---:R-:W-:Y:S08]  /*f020*/  FFMA.FTZ R0, R9, c[0x0][0x2d0], -R49.reuse ;  /* 0x0000b40009007a23 */ /* 0x104ff00000010831 */
[----:B------:R2:W1:Y:S02]  /*f030*/  MUFU.EX2 R203, R0 ;  /* 0x0000000000cb7308 */ /* 0x0004640000000800 */
[----:B--2---:R-:W-:Y:S01]  /*f040*/  FFMA.FTZ R0, R13, c[0x0][0x2d0], -R49 ;  /* 0x0000b4000d007a23 */ /* 0x004fe20000010831 */
[----:B-1----:R-:W-:Y:S07]  /*f050*/  F2FP.BF16.PACK_AB R32, R203, R202 ;  /* 0x000000cacb20723e */ /* 0x002fee00000010ff */
[----:B------:R1:W2:Y:S02]  /*f060*/  MUFU.EX2 R205, R0 ;  /* 0x0000000000cd7308 */ /* 0x0002a40000000800 */
[----:B-1----:R-:W-:Y:S01]  /*f070*/  FADD.FTZ R0, -R3, R129 ;  /* 0x0000008103007221 */ /* 0x002fe20000010100 */
[----:B--2---:R-:W-:Y:S03]  /*f080*/  F2FP.BF16.PACK_AB R34, R205, R204 ;  /* 0x000000cccd22723e */ /* 0x004fe600000010ff */
[----:B------:R-:W-:Y:S04]  /*f090*/  FMUL.FTZ R0, R0, c[0x0][0x2d0] ;  /* 0x0000b40000007a20 */ /* 0x000fe80000410000 */
[----:B------:R1:W2:Y:S02]  /*f0a0*/  MUFU.EX2 R25, R0 ;  /* 0x0000000000197308 */ /* 0x0002a40000000800 */
[----:B-1----:R-:W-:Y:S02]  /*f0b0*/  FADD.FTZ R0, -R4, R130 ;  /* 0x0000008204007221 */ /* 0x002fe40000010100 */
[--C-:B------:R-:W-:Y:S02]  /*f0c0*/  FFMA.FTZ R4, R11, c[0x0][0x2d0], -R50.reuse ;  /* 0x0000b4000b047a23 */ /* 0x100fe40000010832 */
[----:B------:R-:W-:Y:S04]  /*f0d0*/  FMUL.FTZ R0, R0, c[0x0][0x2d0] ;  /* 0x0000b40000007a20 */ /* 0x000fe80000410000 */
[----:B------:R1:W-:Y:S01]  /*f0e0*/  MUFU.EX2 R199, R4 ;  /* 0x0000000400c77308 */ /* 0x0003e20000000800 */
[C---:B--2---:R-:W-:Y:S02]  /*f0f0*/  FMUL.FTZ R16, R25.reuse, R152 ;  /* 0x0000009819107220 */ /* 0x044fe40000410000 */
[C---:B------:R-:W-:Y:S02]  /*f100*/  FMUL.FTZ R17, R25.reuse, R153 ;  /* 0x0000009919117220 */ /* 0x040fe40000410000 */
[C---:B------:R-:W-:Y:S02]  /*f110*/  FMUL.FTZ R100, R25.reuse, R100 ;  /* 0x0000006419647220 */ /* 0x040fe40000410000 */
[C---:B------:R-:W-:Y:S02]  /*f120*/  FMUL.FTZ R101, R25.reuse, R101 ;  /* 0x0000006519657220 */ /* 0x040fe40000410000 */
[C---:B------:R-:W-:Y:S01]  /*f130*/  FMUL.FTZ R112, R25.reuse, R112 ;  /* 0x0000007019707220 */ /* 0x040fe20000410000 */
[----:B------:R2:W2:Y:S01]  /*f140*/  MUFU.EX2 R24, R0 ;  /* 0x0000000000187308 */ /* 0x0004a20000000800 */
[C---:B------:R-:W-:Y:S02]  /*f150*/  FMUL.FTZ R113, R25.reuse, R113 ;  /* 0x0000007119717220 */ /* 0x040fe40000410000 */
[C---:B------:R-:W-:Y:S02]  /*f160*/  FMUL.FTZ R116, R25.reuse, R116 ;  /* 0x0000007419747220 */ /* 0x040fe40000410000 */
[C---:B------:R-:W-:Y:S02]  /*f170*/  FMUL.FTZ R117, R25.reuse, R117 ;  /* 0x0000007519757220 */ /* 0x040fe40000410000 */
[C---:B------:R-:W-:Y:S02]  /*f180*/  FMUL.FTZ R124, R25.reuse, R124 ;  /* 0x0000007c197c7220 */ /* 0x040fe40000410000 */
[C---:B------:R-:W-:Y:S02]  /*f190*/  FMUL.FTZ R125, R25.reuse, R125 ;  /* 0x0000007d197d7220 */ /* 0x040fe40000410000 */
[C---:B------:R-:W-:Y:S02]  /*f1a0*/  FMUL.FTZ R52, R25.reuse, R52 ;  /* 0x0000003419347220 */ /* 0x040fe40000410000 */
[C---:B------:R-:W-:Y:S02]  /*f1b0*/  FMUL.FTZ R53, R25.reuse, R53 ;  /* 0x0000003519357220 */ /* 0x040fe40000410000 */
[C---:B-1----:R-:W-:Y:S02]  /*f1c0*/  FMUL.FTZ R4, R25.reuse, R140 ;  /* 0x0000008c19047220 */ /* 0x042fe40000410000 */
[C---:B------:R-:W-:Y:S02]  /*f1d0*/  FMUL.FTZ R64, R25.reuse, R64 ;  /* 0x0000004019407220 */ /* 0x040fe40000410000 */
[C---:B------:R-:W-:Y:S02]  /*f1e0*/  FMUL.FTZ R65, R25.reuse, R65 ;  /* 0x0000004119417220 */ /* 0x040fe40000410000 */
[C---:B------:R-:W-:Y:S02]  /*f1f0*/  FMUL.FTZ R68, R25.reuse, R68 ;  /* 0x0000004419447220 */ /* 0x040fe40000410000 */
[----:B------:R-:W-:Y:S02]  /*f200*/  FMUL.FTZ R69, R25, R69 ;  /* 0x0000004519457220 */ /* 0x000fe40000410000 */
[----:B--2---:R-:W-:Y:S02]  /*f210*/  FADD.FTZ R0, -R5, R131 ;  /* 0x0000008305007221 */ /* 0x004fe40000010100 */
[--C-:B------:R-:W-:Y:S02]  /*f220*/  FFMA.FTZ R5, R10, c[0x0][0x2d0], -R50.reuse ;  /* 0x0000b4000a057a23 */ /* 0x100fe40000010832 */
[----:B------:R-:W-:Y:S02]  /*f230*/  FMUL.FTZ R0, R0, c[0x0][0x2d0] ;  /* 0x0000b40000007a20 */ /* 0x000fe40000410000 */
[----:B------:R-:W1:Y:S01]  /*f240*/  MUFU.EX2 R139, R5 ;  /* 0x00000005008b7308 */ /* 0x000e620000000800 */
[C---:B------:R-:W-:Y:S02]  /*f250*/  FMUL.FTZ R6, R24.reuse, R142 ;  /* 0x0000008e18067220 */ /* 0x040fe40000410000 */
[C---:B------:R-:W-:Y:S02]  /*f260*/  FMUL.FTZ R7, R24.reuse, R143 ;  /* 0x0000008f18077220 */ /* 0x040fe40000410000 */
[C---:B------:R-:W-:Y:S02]  /*f270*/  FMUL.FTZ R18, R24.reuse, R154 ;  /* 0x0000009a18127220 */ /* 0x040fe40000410000 */
[C---:B------:R-:W-:Y:S02]  /*f280*/  FMUL.FTZ R19, R24.reuse, R155 ;  /* 0x0000009b18137220 */ /* 0x040fe40000410000 */
[C---:B------:R-:W-:Y:S01]  /*f290*/  FMUL.FTZ R102, R24.reuse, R102 ;  /* 0x0000006618667220 */ /* 0x040fe20000410000 */
[----:B------:R2:W2:Y:S01]  /*f2a0*/  MUFU.EX2 R3, R0 ;  /* 0x0000000000037308 */ /* 0x0004a20000000800 */
[C---:B------:R-:W-:Y:S01]  /*f2b0*/  FMUL.FTZ R103, R24.reuse, R103 ;  /* 0x0000006718677220 */ /* 0x040fe20000410000 */
[----:B------:R-:W-:Y:S01]  /*f2c0*/  LDSM.16.MT88.4 R152, [R209+0x2080] ;  /* 0x00208000d198783b */ /* 0x000fe20000004200 */
[C---:B------:R-:W-:Y:S02]  /*f2d0*/  FMUL.FTZ R114, R24.reuse, R114 ;  /* 0x0000007218727220 */ /* 0x040fe40000410000 */
[C---:B------:R-:W-:Y:S02]  /*f2e0*/  FMUL.FTZ R115, R24.reuse, R115 ;  /* 0x0000007318737220 */ /* 0x040fe40000410000 */
[C---:B------:R-:W-:Y:S02]  /*f2f0*/  FMUL.FTZ R118, R24.reuse, R118 ;  /* 0x0000007618767220 */ /* 0x040fe40000410000 */
[C---:B------:R-:W-:Y:S02]  /*f300*/  FMUL.FTZ R119, R24.reuse, R119 ;  /* 0x0000007718777220 */ /* 0x040fe40000410000 */
[C---:B------:R-:W-:Y:S02]  /*f310*/  FMUL.FTZ R126, R24.reuse, R126 ;  /* 0x0000007e187e7220 */ /* 0x040fe40000410000 */
[C---:B------:R-:W-:Y:S01]  /*f320*/  FMUL.FTZ R127, R24.reuse, R127 ;  /* 0x0000007f187f7220 */ /* 0x040fe20000410000 */
[----:B-1----:R-:W-:Y:S01]  /*f330*/  F2FP.BF16.PACK_AB R33, R199, R139 ;  /* 0x0000008bc721723e */ /* 0x002fe200000010ff */
[----:B------:R-:W-:Y:S02]  /*f340*/  FMUL.FTZ R5, R25, R141 ;  /* 0x0000008d19057220 */ /* 0x000fe40000410000 */
[C---:B------:R-:W-:Y:S02]  /*f350*/  FMUL.FTZ R54, R24.reuse, R54 ;  /* 0x0000003618367220 */ /* 0x040fe40000410000 */
[C---:B------:R-:W-:Y:S02]  /*f360*/  FMUL.FTZ R55, R24.reuse, R55 ;  /* 0x0000003718377220 */ /* 0x040fe40000410000 */
[C---:B------:R-:W-:Y:S01]  /*f370*/  FMUL.FTZ R66, R24.reuse, R66 ;  /* 0x0000004218427220 */ /* 0x040fe20000410000 */
[-C--:B------:R-:W-:Y:S01]  /*f380*/  HMMA.16816.F32.BF16 R4, R28, R20.reuse, R4 ;  /* 0x000000141c04723c */ /* 0x080fe20000041804 */
[----:B------:R-:W-:Y:S02]  /*f390*/  FMUL.FTZ R67, R24, R67 ;  /* 0x0000004318437220 */ /* 0x000fe40000410000 */
[----:B--2---:R-:W-:Y:S02]  /*f3a0*/  FFMA.FTZ R0, R15, c[0x0][0x2d0], -R50 ;  /* 0x0000b4000f007a23 */ /* 0x004fe40000010832 */
[C---:B------:R-:W-:Y:S02]  /*f3b0*/  FMUL.FTZ R8, R3.reuse, R144 ;  /* 0x0000009003087220 */ /* 0x040fe40000410000 */
        /* <DEDUP_REMOVED lines=25> */
[----:B------:R-:W-:Y:S02]  /*f550*/  FMUL.FTZ R77, R3, R77 ;  /* 0x0000004d034d7220 */ /* 0x000fe40000410000 */
[C---:B------:R-:W-:Y:S02]  /*f560*/  FMUL.FTZ R80, R25.reuse, R80 ;  /* 0x0000005019507220 */ /* 0x040fe40000410000 */
[C---:B------:R-:W-:Y:S02]  /*f570*/  FMUL.FTZ R81, R25.reuse, R81 ;  /* 0x0000005119517220 */ /* 0x040fe40000410000 */
[C---:B------:R-:W-:Y:S02]  /*f580*/  FMUL.FTZ R82, R24.reuse, R82 ;  /* 0x0000005218527220 */ /* 0x040fe40000410000 */
[----:B------:R-:W-:Y:S02]  /*f590*/  FMUL.FTZ R83, R24, R83 ;  /* 0x0000005318537220 */ /* 0x000fe40000410000 */
[--C-:B-1----:R-:W-:Y:S02]  /*f5a0*/  FFMA.FTZ R2, R166, c[0x0][0x2d0], -R27.reuse ;  /* 0x0000b400a6027a23 */ /* 0x102fe4000001081b */
[C---:B------:R-:W-:Y:S02]  /*f5b0*/  FMUL.FTZ R84, R25.reuse, R84 ;  /* 0x0000005419547220 */ /* 0x040fe40000410000 */
[----:B------:R1:W1:Y:S01]  /*f5c0*/  MUFU.EX2 R197, R2 ;  /* 0x0000000200c57308 */ /* 0x0002620000000800 */
[----:B------:R-:W-:Y:S02]  /*f5d0*/  FMUL.FTZ R85, R25, R85 ;  /* 0x0000005519557220 */ /* 0x000fe40000410000 */
[----:B------:R-:W-:Y:S02]  /*f5e0*/  FMUL.FTZ R86, R24, R86 ;  /* 0x0000005618567220 */ /* 0x000fe40000410000 */
[C---:B--2---:R-:W-:Y:S02]  /*f5f0*/  FMUL.FTZ R10, R0.reuse, R146 ;  /* 0x00000092000a7220 */ /* 0x044fe40000410000 */
[C---:B------:R-:W-:Y:S02]  /*f600*/  FMUL.FTZ R11, R0.reuse, R147 ;  /* 0x00000093000b7220 */ /* 0x040fe40000410000 */
[C---:B------:R-:W-:Y:S02]  /*f610*/  FMUL.FTZ R106, R0.reuse, R106 ;  /* 0x0000006a006a7220 */ /* 0x040fe40000410000 */
[C---:B------:R-:W-:Y:S02]  /*f620*/  FMUL.FTZ R107, R0.reuse, R107 ;  /* 0x0000006b006b7220 */ /* 0x040fe40000410000 */
[C---:B------:R-:W-:Y:S01]  /*f630*/  FMUL.FTZ R110, R0.reuse, R110 ;  /* 0x0000006e006e7220 */ /* 0x040fe20000410000 */
[C---:B------:R-:W-:Y:S01]  /*f640*/  HMMA.16816.F32.BF16 R8, R32.reuse, R20, R8 ;  /* 0x000000142008723c */ /* 0x040fe20000041808 */
[C---:B------:R-:W-:Y:S02]  /*f650*/  FMUL.FTZ R14, R0.reuse, R150 ;  /* 0x00000096000e7220 */ /* 0x040fe40000410000 */
[C---:B------:R-:W-:Y:S02]  /*f660*/  FMUL.FTZ R15, R0.reuse, R151 ;  /* 0x00000097000f7220 */ /* 0x040fe40000410000 */
[C---:B------:R-:W-:Y:S02]  /*f670*/  FMUL.FTZ R111, R0.reuse, R111 ;  /* 0x0000006f006f7220 */ /* 0x040fe40000410000 */
[C---:B------:R-:W-:Y:S02]  /*f680*/  FMUL.FTZ R122, R0.reuse, R122 ;  /* 0x0000007a007a7220 */ /* 0x040fe40000410000 */
[C---:B------:R-:W-:Y:S01]  /*f690*/  FMUL.FTZ R123, R0.reuse, R123 ;  /* 0x0000007b007b7220 */ /* 0x040fe20000410000 */
[-C--:B------:R-:W-:Y:S02]  /*f6a0*/  HMMA.16816.F32.BF16 R12, R32, R22.reuse, R12 ;  /* 0x00000016200c723c */ /* 0x080fe4000004180c */
[--C-:B-1----:R-:W-:Y:S02]  /*f6b0*/  FFMA.FTZ R2, R165, c[0x0][0x2d0], -R48.reuse ;  /* 0x0000b400a5027a23 */ /* 0x102fe40000010830 */
[C---:B------:R-:W-:Y:S02]  /*f6c0*/  FMUL.FTZ R20, R3.reuse, R156 ;  /* 0x0000009c03147220 */ /* 0x040fe40000410000 */
[----:B------:R1:W-:Y:S01]  /*f6d0*/  MUFU.EX2 R196, R2 ;  /* 0x0000000200c47308 */ /* 0x0003e20000000800 */
[----:B------:R-:W-:Y:S01]  /*f6e0*/  FMUL.FTZ R21, R3, R157 ;  /* 0x0000009d03157220 */ /* 0x000fe20000410000 */
        /* <DEDUP_REMOVED lines=9> */
[C---:B------:R-:W-:Y:S03]  /*f780*/  FMUL.FTZ R74, R0.reuse, R74 ;  /* 0x0000004a004a7220 */ /* 0x040fe60000410000 */
[C---:B------:R-:W-:Y:S02]  /*f790*/  FMUL.FTZ R75, R0.reuse, R75 ;  /* 0x0000004b004b7220 */ /* 0x040fe40000410000 */
[----:B-1----:R-:W-:Y:S02]  /*f7a0*/  FFMA.FTZ R2, R167, c[0x0][0x2d0], -R48 ;  /* 0x0000b400a7027a23 */ /* 0x002fe40000010830 */
[-C--:B------:R-:W-:Y:S01]  /*f7b0*/  HMMA.16816.F32.BF16 R108, R32, R38.reuse, R108 ;  /* 0x00000026206c723c */ /* 0x080fe2000004186c */
[C---:B------:R-:W-:Y:S01]  /*f7c0*/  FMUL.FTZ R78, R0.reuse, R78 ;  /* 0x0000004e004e7220 */ /* 0x040fe20000410000 */
[----:B------:R1:W2:Y:S02]  /*f7d0*/  MUFU.EX2 R195, R2 ;  /* 0x0000000200c37308 */ /* 0x0002a40000000800 */
[----:B------:R-:W-:Y:S02]  /*f7e0*/  FMUL.FTZ R79, R0, R79 ;  /* 0x0000004f004f7220 */ /* 0x000fe40000410000 */
[----:B------:R-:W-:Y:S02]  /*f7f0*/  FMUL.FTZ R87, R24, R87 ;  /* 0x0000005718577220 */ /* 0x000fe40000410000 */
[C---:B------:R-:W-:Y:S01]  /*f800*/  HMMA.16816.F32.BF16 R112, R28.reuse, R38, R112 ;  /* 0x000000261c70723c */ /* 0x040fe20000041870 */
[----:B------:R-:W2:Y:S03]  /*f810*/  LDSM.16.MT88.4 R36, [R210+0x2480] ;  /* 0x00248000d224783b */ /* 0x000ea60000004200 */
        /* <DEDUP_REMOVED lines=8> */
[----:B-1----:R-:W-:Y:S02]  /*f8a0*/  FFMA.FTZ R2, R169, c[0x0][0x2d0], -R27 ;  /* 0x0000b400a9027a23 */ /* 0x002fe4000001081b */
[C---:B------:R-:W-:Y:S02]  /*f8b0*/  FMUL.FTZ R94, R0.reuse, R94 ;  /* 0x0000005e005e7220 */ /* 0x040fe40000410000 */
[-C--:B------:R-:W-:Y:S01]  /*f8c0*/  HMMA.16816.F32.BF16 R20, R32, R42.reuse, R20 ;  /* 0x0000002a2014723c */ /* 0x080fe20000041814 */
[----:B------:R1:W-:Y:S03]  /*f8d0*/  MUFU.EX2 R194, R2 ;  /* 0x0000000200c27308 */ /* 0x0003e60000000800 */
[----:B------:R-:W-:Y:S02]  /*f8e0*/  FMUL.FTZ R95, R0, R95 ;  /* 0x0000005f005f7220 */ /* 0x000fe40000410000 */
[C---:B------:R-:W-:Y:S02]  /*f8f0*/  FMUL.FTZ R96, R25.reuse, R96 ;  /* 0x0000006019607220 */ /* 0x040fe40000410000 */
[C---:B------:R-:W-:Y:S01]  /*f900*/  HMMA.16816.F32.BF16 R124, R28.reuse, R42, R124 ;  /* 0x0000002a1c7c723c */ /* 0x040fe2000004187c */
[----:B------:R-:W5:Y:S03]  /*f910*/  LDSM.16.MT88.4 R40, [R209+0x3080] ;  /* 0x00308000d128783b */ /* 0x000f660000004200 */
[----:B------:R-:W-:Y:S02]  /*f920*/  FMUL.FTZ R97, R25, R97 ;  /* 0x0000006119617220 */ /* 0x000fe40000410000 */
[C---:B------:R-:W-:Y:S02]  /*f930*/  FMUL.FTZ R98, R24.reuse, R98 ;  /* 0x0000006218627220 */ /* 0x040fe40000410000 */
[C---:B------:R-:W-:Y:S01]  /*f940*/  FMUL.FTZ R99, R24.reuse, R99 ;  /* 0x0000006318637220 */ /* 0x040fe20000410000 */
[-C--:B--2---:R-:W-:Y:S03]  /*f950*/  HMMA.16816.F32.BF16 R52, R28, R36.reuse, R52 ;  /* 0x000000241c34723c */ /* 0x084fe60000041834 */
[----:B----4-:R-:W-:Y:S02]  /*f960*/  FFMA.FTZ R3, R3, R238, R202 ;  /* 0x000000ee03037223 */ /* 0x010fe400000100ca */
[----:B------:R-:W-:Y:S02]  /*f970*/  FFMA.FTZ R25, R25, R240, R231 ;  /* 0x000000f019197223 */ /* 0x000fe400000100e7 */
[----:B------:R-:W-:Y:S01]  /*f980*/  FADD.FTZ R3, R203, R3 ;  /* 0x00000003cb037221 */ /* 0x000fe20000010000 */
[C---:B------:R-:W-:Y:S01]  /*f990*/  HMMA.16816.F32.BF16 R56, R32.reuse, R36, R56 ;  /* 0x000000242038723c */ /* 0x040fe20000041838 */
[----:B-1----:R-:W-:Y:S03]  /*f9a0*/  FFMA.FTZ R2, R171, c[0x0][0x2d0], -R27 ;  /* 0x0000b400ab027a23 */ /* 0x002fe6000001081b */
[----:B---3--:R-:W-:Y:S01]  /*f9b0*/  FFMA.FTZ R24, R24, R239, R206 ;  /* 0x000000ef18187223 */ /* 0x008fe200000100ce */
[----:B------:R1:W2:Y:S03]  /*f9c0*/  MUFU.EX2 R193, R2 ;  /* 0x0000000200c17308 */ /* 0x0002a60000000800 */
[-C--:B------:R-:W-:Y:S01]  /*f9d0*/  HMMA.16816.F32.BF16 R60, R32, R38.reuse, R60 ;  /* 0x00000026203c723c */ /* 0x080fe2000004183c */
[----:B------:R-:W-:Y:S04]  /*f9e0*/  FADD.FTZ R24, R228, R24 ;  /* 0x00000018e4187221 */ /* 0x000fe80000010000 */
[----:B------:R-:W-:Y:S03]  /*f9f0*/  FADD.FTZ R24, R229, R24 ;  /* 0x00000018e5187221 */ /* 0x000fe60000010000 */
[C---:B------:R-:W-:Y:S01]  /*fa00*/  HMMA.16816.F32.BF16 R64, R28.reuse, R38, R64 ;  /* 0x000000261c40723c */ /* 0x040fe20000041840 */
[----:B------:R-:W3:Y:S07]  /*fa10*/  LDSM.16.MT88.4 R36, [R210+0x3080] ;  /* 0x00308000d224783b */ /* 0x000eee0000004200 */
[-C--:B-----5:R-:W-:Y:S01]  /*fa20*/  HMMA.16816.F32.BF16 R68, R28, R40.reuse, R68 ;  /* 0x000000281c44723c */ /* 0x0a0fe20000041844 */
[--C-:B-1----:R-:W-:Y:S07]  /*fa30*/  FFMA.FTZ R2, R168, c[0x0][0x2d0], -R48.reuse ;  /* 0x0000b400a8027a23 */ /* 0x102fee0000010830 */
[C---:B------:R-:W-:Y:S01]  /*fa40*/  HMMA.16816.F32.BF16 R72, R32.reuse, R40, R72 ;  /* 0x000000282048723c */ /* 0x040fe20000041848 */
[----:B------:R1:W-:Y:S07]  /*fa50*/  MUFU.EX2 R192, R2 ;  /* 0x0000000200c07308 */ /* 0x0003ee0000000800 */
[-C--:B------:R-:W-:Y:S08]  /*fa60*/  HMMA.16816.F32.BF16 R76, R32, R42.reuse, R76 ;  /* 0x0000002a204c723c */ /* 0x080ff0000004184c */
[C---:B------:R-:W-:Y:S01]  /*fa70*/  HMMA.16816.F32.BF16 R80, R28.reuse, R42, R80 ;  /* 0x0000002a1c50723c */ /* 0x040fe20000041850 */
[----:B------:R-:W4:Y:S07]  /*fa80*/  LDSM.16.MT88.4 R40, [R209+0x1c80] ;  /* 0x001c8000d128783b */ /* 0x000f2e0000004200 */
[-C--:B---3--:R-:W-:Y:S01]  /*fa90*/  HMMA.16816.F32.BF16 R84, R28, R36.reuse, R84 ;  /* 0x000000241c54723c */ /* 0x088fe20000041854 */
[----:B-1----:R-:W-:Y:S04]  /*faa0*/  FFMA.FTZ R2, R170, c[0x0][0x2d0], -R48 ;  /* 0x0000b400aa027a23 */ /* 0x002fe80000010830 */
[----:B------:R1:W3:Y:S03]  /*fab0*/  MUFU.EX2 R191, R2 ;  /* 0x0000000200bf7308 */ /* 0x0002e60000000800 */
[C---:B------:R-:W-:Y:S08]  /*fac0*/  HMMA.16816.F32.BF16 R88, R32.reuse, R36, R88 ;  /* 0x000000242058723c */ /* 0x040ff00000041858 */
[-C--:B------:R-:W-:Y:S08]  /*fad0*/  HMMA.16816.F32.BF16 R92, R32, R38.reuse, R92 ;  /* 0x00000026205c723c */ /* 0x080ff0000004185c */
[----:B------:R-:W-:Y:S01]  /*fae0*/  HMMA.16816.F32.BF16 R96, R28, R38, R96 ;  /* 0x000000261c60723c */ /* 0x000fe20000041860 */
[----:B------:R-:W-:Y:S03]  /*faf0*/  LDSM.16.MT88.4 R36, [R209+0x2880] ;  /* 0x00288000d124783b */ /* 0x000fe60000004200 */
[--C-:B-1----:R-:W-:Y:S03]  /*fb00*/  FFMA.FTZ R2, R51, c[0x0][0x2d0], -R49.reuse ;  /* 0x0000b40033027a23 */ /* 0x102fe60000010831 */
[----:B------:R-:W-:Y:S01]  /*fb10*/  F2FP.BF16.PACK_AB R28, R197, R198 ;  /* 0x000000c6c51c723e */ /* 0x000fe200000010ff */
[----:B------:R1:W-:Y:S01]  /*fb20*/  MUFU.EX2 R190, R2 ;  /* 0x0000000200be7308 */ /* 0x0003e20000000800 */
[----:B------:R-:W-:Y:S03]  /*fb30*/  F2FP.BF16.PACK_AB R29, R195, R196 ;  /* 0x000000c4c31d723e */ /* 0x000fe600000010ff */
[----:B--2---:R-:W-:Y:S02]  /*fb40*/  F2FP.BF16.PACK_AB R30, R193, R194 ;  /* 0x000000c2c11e723e */ /* 0x004fe400000010ff */
[----:B---3--:R-:W-:Y:S07]  /*fb50*/  F2FP.BF16.PACK_AB R31, R191, R192 ;  /* 0x000000c0bf1f723e */ /* 0x008fee00000010ff */
[-C--:B----4-:R-:W-:Y:S01]  /*fb60*/  HMMA.16816.F32.BF16 R4, R28, R40.reuse, R4 ;  /* 0x000000281c04723c */ /* 0x090fe20000041804 */
        /* <DEDUP_REMOVED lines=10> */
[--C-:B-1----:R-:W-:Y:S02]  /*fc10*/  FFMA.FTZ R2, R45, c[0x0][0x2d0], -R50.reuse ;  /* 0x0000b4002d027a23 */ /* 0x102fe40000010832 */
[----:B------:R-:W1:Y:S06]  /*fc20*/  LDSM.16.MT88.4 R44, [R210+0x1c80] ;  /* 0x001c8000d22c783b */ /* 0x000e6c0000004200 */
[----:B------:R2:W3:Y:S02]  /*fc30*/  MUFU.EX2 R136, R2 ;  /* 0x0000000200887308 */ /* 0x0004e40000000800 */
[--C-:B--2---:R-:W-:Y:S01]  /*fc40*/  FFMA.FTZ R2, R137, c[0x0][0x2d0], -R50.reuse ;  /* 0x0000b40089027a23 */ /* 0x104fe20000010832 */
[----:B---3--:R-:W-:Y:S07]  /*fc50*/  F2FP.BF16.PACK_AB R33, R136, R171 ;  /* 0x000000ab8821723e */ /* 0x008fee00000010ff */
[----:B------:R2:W-:Y:S02]  /*fc60*/  MUFU.EX2 R131, R2 ;  /* 0x0000000200837308 */ /* 0x0005e40000000800 */
[----:B--2---:R-:W-:Y:S08]  /*fc70*/  FFMA.FTZ R2, R138, c[0x0][0x2d0], -R50 ;  /* 0x0000b4008a027a23 */ /* 0x004ff00000010832 */
[----:B------:R2:W3:Y:S02]  /*fc80*/  MUFU.EX2 R135, R2 ;  /* 0x0000000200877308 */ /* 0x0004e40000000800 */
[--C-:B--2---:R-:W-:Y:S01]  /*fc90*/  FFMA.FTZ R2, R177, c[0x0][0x2d0], -R27.reuse ;  /* 0x0000b400b1027a23 */ /* 0x104fe2000001081b */
[----:B---3--:R-:W-:Y:S07]  /*fca0*/  F2FP.BF16.PACK_AB R35, R135, R131 ;  /* 0x000000838723723e */ /* 0x008fee00000010ff */
[----:B------:R2:W-:Y:S01]  /*fcb0*/  MUFU.EX2 R169, R2 ;  /* 0x0000000200a97308 */ /* 0x0005e20000000800 */
[C---:B------:R-:W-:Y:S08]  /*fcc0*/  HMMA.16816.F32.BF16 R8, R32.reuse, R40, R8 ;  /* 0x000000282008723c */ /* 0x040ff00000041808 */
[-C--:B------:R-:W-:Y:S08]  /*fcd0*/  HMMA.16816.F32.BF16 R12, R32, R42.reuse, R12 ;  /* 0x0000002a200c723c */ /* 0x080ff0000004180c */
[C---:B------:R-:W-:Y:S01]  /*fce0*/  HMMA.16816.F32.BF16 R16, R28.reuse, R42, R16 ;  /* 0x0000002a1c10723c */ /* 0x040fe20000041810 */
[----:B------:R-:W3:Y:S03]  /*fcf0*/  LDSM.16.MT88.4 R40, [R210+0x2880] ;  /* 0x00288000d228783b */ /* 0x000ee60000004200 */
[--C-:B--2---:R-:W-:Y:S04]  /*fd00*/  FFMA.FTZ R2, R178, c[0x0][0x2d0], -R27.reuse ;  /* 0x0000b400b2027a23 */ /* 0x104fe8000001081b */
[-C--:B-1----:R-:W-:Y:S01]  /*fd10*/  HMMA.16816.F32.BF16 R100, R28, R44.reuse, R100 ;  /* 0x0000002c1c64723c */ /* 0x082fe20000041864 */
[----:B------:R1:W2:Y:S07]  /*fd20*/  MUFU.EX2 R170, R2 ;  /* 0x0000000200aa7308 */ /* 0x0002ae0000000800 */
[C---:B------:R-:W-:Y:S08]  /*fd30*/  HMMA.16816.F32.BF16 R104, R32.reuse, R44, R104 ;  /* 0x0000002c2068723c */ /* 0x040ff00000041868 */
[-C--:B------:R-:W-:Y:S08]  /*fd40*/  HMMA.16816.F32.BF16 R108, R32, R46.reuse, R108 ;  /* 0x0000002e206c723c */ /* 0x080ff0000004186c */
[C---:B------:R-:W-:Y:S01]  /*fd50*/  HMMA.16816.F32.BF16 R112, R28.reuse, R46, R112 ;  /* 0x0000002e1c70723c */ /* 0x040fe20000041870 */
[--C-:B-1----:R-:W-:Y:S01]  /*fd60*/  FFMA.FTZ R2, R175, c[0x0][0x2d0], -R48.reuse ;  /* 0x0000b400af027a23 */ /* 0x102fe20000010830 */
[----:B------:R-:W1:Y:S03]  /*fd70*/  LDSM.16.MT88.4 R44, [R209+0x3480] ;  /* 0x00348000d12c783b */ /* 0x000e660000004200 */
[----:B------:R4:W-:Y:S03]  /*fd80*/  MUFU.EX2 R168, R2 ;  /* 0x0000000200a87308 */ /* 0x0009e60000000800 */
[-C--:B------:R-:W-:Y:S08]  /*fd90*/  HMMA.16816.F32.BF16 R116, R28, R36.reuse, R116 ;  /* 0x000000241c74723c */ /* 0x080ff00000041874 */
[C---:B------:R-:W-:Y:S08]  /*fda0*/  HMMA.16816.F32.BF16 R120, R32.reuse, R36, R120 ;  /* 0x000000242078723c */ /* 0x040ff00000041878 */
[-C--:B------:R-:W-:Y:S01]  /*fdb0*/  HMMA.16816.F32.BF16 R20, R32, R38.reuse, R20 ;  /* 0x000000262014723c */ /* 0x080fe20000041814 */
[--C-:B----4-:R-:W-:Y:S07]  /*fdc0*/  FFMA.FTZ R2, R176, c[0x0][0x2d0], -R48.reuse ;  /* 0x0000b400b0027a23 */ /* 0x110fee0000010830 */
[C---:B------:R-:W-:Y:S01]  /*fdd0*/  HMMA.16816.F32.BF16 R124, R28.reuse, R38, R124 ;  /* 0x000000261c7c723c */ /* 0x040fe2000004187c */
[----:B------:R4:W5:Y:S01]  /*fde0*/  MUFU.EX2 R167, R2 ;  /* 0x0000000200a77308 */ /* 0x0009620000000800 */
[----:B------:R-:W2:Y:S06]  /*fdf0*/  LDSM.16.MT88.4 R36, [R210+0x3480] ;  /* 0x00348000d224783b */ /* 0x000eac0000004200 */
[-C--:B---3--:R-:W-:Y:S08]  /*fe00*/  HMMA.16816.F32.BF16 R52, R28, R40.reuse, R52 ;  /* 0x000000281c34723c */ /* 0x088ff00000041834 */
[C---:B------:R-:W-:Y:S08]  /*fe10*/  HMMA.16816.F32.BF16 R56, R32.reuse, R40, R56 ;  /* 0x000000282038723c */ /* 0x040ff00000041838 */
[-C--:B------:R-:W-:Y:S01]  /*fe20*/  HMMA.16816.F32.BF16 R60, R32, R42.reuse, R60 ;  /* 0x0000002a203c723c */ /* 0x080fe2000004183c */
[--C-:B----4-:R-:W-:Y:S03]  /*fe30*/  FFMA.FTZ R2, R185, c[0x0][0x2d0], -R27.reuse ;  /* 0x0000b400b9027a23 */ /* 0x110fe6000001081b */
[----:B------:R-:W-:Y:S01]  /*fe40*/  FFMA.FTZ R27, R184, c[0x0][0x2d0], -R27 ;  /* 0x0000b400b81b7a23 */ /* 0x000fe2000001081b */
[----:B------:R3:W-:Y:S03]  /*fe50*/  MUFU.EX2 R166, R2 ;  /* 0x0000000200a67308 */ /* 0x0007e60000000800 */
[C---:B------:R-:W-:Y:S01]  /*fe60*/  HMMA.16816.F32.BF16 R64, R28.reuse, R42, R64 ;  /* 0x0000002a1c40723c */ /* 0x040fe20000041840 */
[----:B------:R-:W4:Y:S06]  /*fe70*/  LDSM.16.MT88.4 R40, [R210+0x2080] ;  /* 0x00208000d228783b */ /* 0x000f2c0000004200 */
[----:B------:R-:W2:Y:S01]  /*fe80*/  MUFU.EX2 R165, R27 ;  /* 0x0000001b00a57308 */ /* 0x000ea20000000800 */
[-C--:B-1----:R-:W-:Y:S08]  /*fe90*/  HMMA.16816.F32.BF16 R68, R28, R44.reuse, R68 ;  /* 0x0000002c1c44723c */ /* 0x082ff00000041844 */
[C---:B------:R-:W-:Y:S01]  /*fea0*/  HMMA.16816.F32.BF16 R72, R32.reuse, R44, R72 ;  /* 0x0000002c2048723c */ /* 0x040fe20000041848 */
[--C-:B---3--:R-:W-:Y:S03]  /*feb0*/  FFMA.FTZ R2, R181, c[0x0][0x2d0], -R48.reuse ;  /* 0x0000b400b5027a23 */ /* 0x108fe60000010830 */
[----:B------:R-:W-:Y:S04]  /*fec0*/  FFMA.FTZ R48, R182, c[0x0][0x2d0], -R48 ;  /* 0x0000b400b6307a23 */ /* 0x000fe80000010830 */
[-C--:B------:R-:W-:Y:S01]  /*fed0*/  HMMA.16816.F32.BF16 R76, R32, R46.reuse, R76 ;  /* 0x0000002e204c723c */ /* 0x080fe2000004184c */
[----:B------:R1:W-:Y:S07]  /*fee0*/  MUFU.EX2 R164, R2 ;  /* 0x0000000200a47308 */ /* 0x0003ee0000000800 */
[C---:B------:R-:W-:Y:S01]  /*fef0*/  HMMA.16816.F32.BF16 R80, R28.reuse, R46, R80 ;  /* 0x0000002e1c50723c */ /* 0x040fe20000041850 */
[----:B------:R-:W3:Y:S02]  /*ff00*/  LDSM.16.MT88.4 R44, [R209+0x2c80] ;  /* 0x002c8000d12c783b */ /* 0x000ee40000004200 */
[----:B------:R-:W3:Y:S05]  /*ff10*/  MUFU.EX2 R163, R48 ;  /* 0x0000003000a37308 */ /* 0x000eea0000000800 */
[-C--:B--2---:R-:W-:Y:S08]  /*ff20*/  HMMA.16816.F32.BF16 R84, R28, R36.reuse, R84 ;  /* 0x000000241c54723c */ /* 0x084ff00000041854 */
[C---:B------:R-:W-:Y:S01]  /*ff30*/  HMMA.16816.F32.BF16 R88, R32.reuse, R36, R88 ;  /* 0x000000242058723c */ /* 0x040fe20000041858 */
[--C-:B-1----:R-:W-:Y:S04]  /*ff40*/  FFMA.FTZ R2, R180, c[0x0][0x2d0], -R49.reuse ;  /* 0x0000b400b4027a23 */ /* 0x102fe80000010831 */
[----:B------:R1:W-:Y:S03]  /*ff50*/  MUFU.EX2 R162, R2 ;  /* 0x0000000200a27308 */ /* 0x0003e60000000800 */
[-C--:B------:R-:W-:Y:S08]  /*ff60*/  HMMA.16816.F32.BF16 R92, R32, R38.reuse, R92 ;  /* 0x00000026205c723c */ /* 0x080ff0000004185c */
[----:B------:R-:W-:Y:S01]  /*ff70*/  HMMA.16816.F32.BF16 R96, R28, R38, R96 ;  /* 0x000000261c60723c */ /* 0x000fe20000041860 */
[----:B------:R-:W-:Y:S06]  /*ff80*/  LDSM.16.MT88.4 R36, [R209+0x3880] ;  /* 0x00388000d124783b */ /* 0x000fec0000004200 */
[----:B------:R-:W-:Y:S02]  /*ff90*/  F2FP.BF16.PACK_AB R28, R170, R169 ;  /* 0x000000a9aa1c723e */ /* 0x000fe400000010ff */
[----:B-----5:R-:W-:Y:S03]  /*ffa0*/  F2FP.BF16.PACK_AB R29, R167, R168 ;  /* 0x000000a8a71d723e */ /* 0x020fe600000010ff */
[----:B------:R-:W-:Y:S01]  /*ffb0*/  F2FP.BF16.PACK_AB R30, R165, R166 ;  /* 0x000000a6a51e723e */ /* 0x000fe200000010ff */
[--C-:B-1----:R-:W-:Y:S01]  /*ffc0*/  FFMA.FTZ R2, R183, c[0x0][0x2d0], -R49.reuse ;  /* 0x0000b400b7027a23 */ /* 0x102fe20000010831 */
[----:B---3--:R-:W-:Y:S03]  /*ffd0*/  F2FP.BF16.PACK_AB R31, R163, R164 ;  /* 0x000000a4a31f723e */ /* 0x008fe600000010ff */
[----:B------:R1:W2:Y:S04]  /*ffe0*/  MUFU.EX2 R138, R2 ;  /* 0x00000002008a7308 */ /* 0x0002a80000000800 */
[-C--:B------:R-:W-:Y:S01]  /*fff0*/  HMMA.16816.F32.BF16 R140, R28, R152.reuse, R4 ;  /* 0x000000981c8c723c */ /* 0x080fe20000041804 */
[----:B------:R-:W-:Y:S01]  /*10000*/  LDSM.16.MT88.4 R4, [R210+0x3880] ;  /* 0x00388000d204783b */ /* 0x000fe20000004200 */
[--C-:B-1----:R-:W-:Y:S01]  /*10010*/  FFMA.FTZ R2, R187, c[0x0][0x2d0], -R49.reuse ;  /* 0x0000b400bb027a23 */ /* 0x102fe20000010831 */
[----:B--2---:R-:W-:Y:S01]  /*10020*/  F2FP.BF16.PACK_AB R32, R138, R162 ;  /* 0x000000a28a20723e */ /* 0x004fe200000010ff */
[----:B------:R-:W-:Y:S02]  /*10030*/  FFMA.FTZ R49, R188, c[0x0][0x2d0], -R49 ;  /* 0x0000b400bc317a23 */ /* 0x000fe40000010831 */
[----:B------:R1:W-:Y:S10]  /*10040*/  MUFU.EX2 R161, R2 ;  /* 0x0000000200a17308 */ /* 0x0003f40000000800 */
[----:B------:R-:W2:Y:S01]  /*10050*/  MUFU.EX2 R137, R49 ;  /* 0x0000003100897308 */ /* 0x000ea20000000800 */
[--C-:B-1----:R-:W-:Y:S09]  /*10060*/  FFMA.FTZ R2, R160, c[0x0][0x2d0], -R50.reuse ;  /* 0x0000b400a0027a23 */ /* 0x102ff20000010832 */
[----:B------:R1:W-:Y:S01]  /*10070*/  MUFU.EX2 R130, R2 ;  /* 0x0000000200827308 */ /* 0x0003e20000000800 */
[----:B--2---:R-:W-:Y:S01]  /*10080*/  F2FP.BF16.PACK_AB R34, R137, R161 ;  /* 0x000000a18922723e */ /* 0x004fe200000010ff */
[--C-:B-1----:R-:W-:Y:S08]  /*10090*/  FFMA.FTZ R2, R179, c[0x0][0x2d0], -R50.reuse ;  /* 0x0000b400b3027a23 */ /* 0x102ff00000010832 */
[----:B------:R1:W2:Y:S02]  /*100a0*/  MUFU.EX2 R129, R2 ;  /* 0x0000000200817308 */ /* 0x0002a40000000800 */
[--C-:B-1----:R-:W-:Y:S01]  /*100b0*/  FFMA.FTZ R2, R186, c[0x0][0x2d0], -R50.reuse ;  /* 0x0000b400ba027a23 */ /* 0x102fe20000010832 */
[----:B--2---:R-:W-:Y:S01]  /*100c0*/  F2FP.BF16.PACK_AB R33, R129, R130 ;  /* 0x000000828121723e */ /* 0x004fe200000010ff */
[----:B------:R-:W-:Y:S06]  /*100d0*/  FFMA.FTZ R50, R26, c[0x0][0x2d0], -R50 ;  /* 0x0000b4001a327a23 */ /* 0x000fec0000010832 */
[----:B------:R1:W-:Y:S10]  /*100e0*/  MUFU.EX2 R27, R2 ;  /* 0x00000002001b7308 */ /* 0x0003f40000000800 */
[----:B------:R-:W2:Y:S01]  /*100f0*/  MUFU.EX2 R26, R50 ;  /* 0x00000032001a7308 */ /* 0x000ea20000000800 */
[----:B-1----:R-:W-:Y:S04]  /*10100*/  FADD.FTZ R2, R232, R25 ;  /* 0x00000019e8027221 */ /* 0x002fe80000010000 */
[----:B------:R-:W-:Y:S01]  /*10110*/  FADD.FTZ R2, R233, R2 ;  /* 0x00000002e9027221 */ /* 0x000fe20000010000 */
[----:B--2---:R-:W-:Y:S01]  /*10120*/  F2FP.BF16.PACK_AB R35, R26, R27 ;  /* 0x0000001b1a23723e */ /* 0x004fe200000010ff */
[----:B------:R-:W1:Y:S06]  /*10130*/  LDSM.16.MT88.4 R48, [R210+0x2c80] ;  /* 0x002c8000d230783b */ /* 0x000e6c0000004200 */
[C---:B------:R-:W-:Y:S07]  /*10140*/  HMMA.16816.F32.BF16 R144, R32.reuse, R152, R8 ;  /* 0x000000982090723c */ /* 0x040fee0000041808 */
[----:B------:R-:W-:Y:S01]  /*10150*/  FADD.FTZ R8, R204, R3 ;  /* 0x00000003cc087221 */ /* 0x000fe20000010000 */
[-C--:B------:R-:W-:Y:S01]  /*10160*/  HMMA.16816.F32.BF16 R148, R32, R154.reuse, R12 ;  /* 0x0000009a2094723c */ /* 0x080fe2000004180c */
[----:B------:R-:W-:Y:S03]  /*10170*/  FFMA.FTZ R3, R0, R237, R139 ;  /* 0x000000ed00037223 */ /* 0x000fe6000001008b */
[----:B------:R-:W-:Y:S02]  /*10180*/  FADD.FTZ R0, R205, R8 ;  /* 0x00000008cd007221 */ /* 0x000fe40000010000 */
[----:B------:R-:W-:Y:S02]  /*10190*/  FADD.FTZ R9, R234, R2 ;  /* 0x00000002ea097221 */ /* 0x000fe40000010000 */
[C---:B------:R-:W-:Y:S01]  /*101a0*/  HMMA.16816.F32.BF16 R152, R28.reuse, R154, R16 ;  /* 0x0000009a1c98723c */ /* 0x040fe20000041810 */
[----:B------:R-:W-:Y:S03]  /*101b0*/  FADD.FTZ R8, R190, R0 ;  /* 0x00000000be087221 */ /* 0x000fe60000010000 */
[----:B------:R-:W-:Y:S02]  /*101c0*/  FADD.FTZ R2, R230, R24 ;  /* 0x00000018e6027221 */ /* 0x000fe40000010000 */
[----:B------:R-:W-:Y:S02]  /*101d0*/  FADD.FTZ R9, R198, R9 ;  /* 0x00000009c6097221 */ /* 0x000fe40000010000 */
[-C--:B----4-:R-:W-:Y:S01]  /*101e0*/  HMMA.16816.F32.BF16 R100, R28, R40.reuse, R100 ;  /* 0x000000281c64723c */ /* 0x090fe20000041864 */
[----:B------:R-:W-:Y:S03]  /*101f0*/  FADD.FTZ R10, R196, R2 ;  /* 0x00000002c40a7221 */ /* 0x000fe60000010000 */
[----:B------:R-:W-:Y:S02]  /*10200*/  FADD.FTZ R2, R197, R9 ;  /* 0x00000009c5027221 */ /* 0x000fe40000010000 */
[----:B------:R-:W-:Y:S02]  /*10210*/  FADD.FTZ R0, R195, R10 ;  /* 0x0000000ac3007221 */ /* 0x000fe40000010000 */
[C---:B------:R-:W-:Y:S01]  /*10220*/  HMMA.16816.F32.BF16 R104, R32.reuse, R40, R104 ;  /* 0x000000282068723c */ /* 0x040fe20000041868 */
[----:B------:R-:W-:Y:S03]  /*10230*/  FADD.FTZ R10, R194, R2 ;  /* 0x00000002c20a7221 */ /* 0x000fe60000010000 */
[----:B------:R-:W-:Y:S02]  /*10240*/  FADD.FTZ R9, R189, R8 ;  /* 0x00000008bd097221 */ /* 0x000fe40000010000 */
[----:B------:R-:W-:Y:S02]  /*10250*/  FADD.FTZ R8, R192, R0 ;  /* 0x00000000c0087221 */ /* 0x000fe40000010000 */
[-C--:B------:R-:W-:Y:S01]  /*10260*/  HMMA.16816.F32.BF16 R108, R32, R42.reuse, R108 ;  /* 0x0000002a206c723c */ /* 0x080fe2000004186c */
[----:B------:R-:W-:Y:S03]  /*10270*/  FADD.FTZ R0, R193, R10 ;  /* 0x0000000ac1007221 */ /* 0x000fe60000010000 */
[----:B------:R-:W-:Y:S02]  /*10280*/  FADD.FTZ R2, R173, R9 ;  /* 0x00000009ad027221 */ /* 0x000fe40000010000 */
[----:B------:R-:W-:Y:S02]  /*10290*/  FADD.FTZ R3, R199, R3 ;  /* 0x00000003c7037221 */ /* 0x000fe40000010000 */
[C---:B------:R-:W-:Y:S04]  /*102a0*/  HMMA.16816.F32.BF16 R112, R28.reuse, R42, R112 ;  /* 0x0000002a1c70723c */ /* 0x040fe80000041870 */
[----:B------:R-:W-:Y:S04]  /*102b0*/  FADD.FTZ R3, R200, R3 ;  /* 0x00000003c8037221 */ /* 0x000fe80000010000 */
[-C--:B------:R-:W-:Y:S01]  /*102c0*/  HMMA.16816.F32.BF16 R116, R28, R44.reuse, R116 ;  /* 0x0000002c1c74723c */ /* 0x080fe20000041874 */
[----:B------:R-:W-:Y:S04]  /*102d0*/  FADD.FTZ R3, R201, R3 ;  /* 0x00000003c9037221 */ /* 0x000fe80000010000 */
[----:B------:R-:W-:Y:S03]  /*102e0*/  FADD.FTZ R3, R171, R3 ;  /* 0x00000003ab037221 */ /* 0x000fe60000010000 */
[C---:B------:R-:W-:Y:S01]  /*102f0*/  HMMA.16816.F32.BF16 R120, R32.reuse, R44, R120 ;  /* 0x0000002c2078723c */ /* 0x040fe20000041878 */
[----:B------:R-:W-:Y:S04]  /*10300*/  FADD.FTZ R3, R136, R3 ;  /* 0x0000000388037221 */ /* 0x000fe80000010000 */
[----:B------:R-:W-:Y:S01]  /*10310*/  FADD.FTZ R3, R131, R3 ;  /* 0x0000000383037221 */ /* 0x000fe20000010000 */
[----:B------:R-:W-:Y:S02]  /*10320*/  MOV R131, R132 ;  /* 0x0000008400837202 */ /* 0x000fe40000000f00 */
[-C--:B------:R-:W-:Y:S01]  /*10330*/  HMMA.16816.F32.BF16 R156, R32, R46.reuse, R20 ;  /* 0x0000002e209c723c */ /* 0x080fe20000041814 */
[----:B------:R-:W-:Y:S03]  /*10340*/  FADD.FTZ R3, R135, R3 ;  /* 0x0000000387037221 */ /* 0x000fe60000010000 */
[----:B------:R-:W-:Y:S04]  /*10350*/  MOV R135, R128 ;  /* 0x0000008000877202 */ /* 0x000fe80000000f00 */
[C---:B------:R-:W-:Y:S08]  /*10360*/  HMMA.16816.F32.BF16 R124, R28.reuse, R46, R124 ;  /* 0x0000002e1c7c723c */ /* 0x040ff0000004187c */
[-C--:B-1----:R-:W-:Y:S08]  /*10370*/  HMMA.16816.F32.BF16 R52, R28, R48.reuse, R52 ;  /* 0x000000301c34723c */ /* 0x082ff00000041834 */
        /* <DEDUP_REMOVED lines=18> */
[----:B------:R-:W-:Y:S02]  /*104a0*/  FADD.FTZ R4, R138, R0 ;  /* 0x000000008a047221 */ /* 0x000fe40000010000 */
[----:B------:R-:W-:Y:S03]  /*104b0*/  FADD.FTZ R0, R166, R5 ;  /* 0x00000005a6007221 */ /* 0x000fe60000010000 */
[----:B------:R-:W-:Y:S01]  /*104c0*/  FADD.FTZ R2, R130, R3 ;  /* 0x0000000382027221 */ /* 0x000fe20000010000 */
[----:B------:R-:W-:Y:S01]  /*104d0*/  MOV R130, R133 ;  /* 0x0000008500827202 */ /* 0x000fe20000000f00 */
        /* <DEDUP_REMOVED lines=11> */
[----:B------:R-:W-:Y:S05]  /*10590*/  FADD.FTZ R2, R26, R2 ;  /* 0x000000021a027221 */ /* 0x000fea0000010000 */
[----:B------:R2:W-:Y:S01]  /*105a0*/  STL [R1+0xc], R2 ;  /* 0x00000c0201007387 */ /* 0x0005e20000100800 */
[----:B-1----:R-:W-:Y:S04]  /*105b0*/  IADD3 R0, R207, -0x1, RZ ;  /* 0xffffffffcf007810 */ /* 0x002fe80007ffe0ff */
[----:B------:R-:W-:Y:S01]  /*105c0*/  MOV R207, R0 ;  /* 0x0000000000cf7202 */ /* 0x000fe20000000f00 */
[----:B--2---:R-:W-:-:S05]  /*105d0*/  @P0 BRA `(.L_x_243) ;  /* 0xffffc01000000947 */ /* 0x004fca000383ffff */
.L_x_222:
[----:B------:R-:W2:Y:S04]  /*105e0*/  LDL.LU R0, [R1+0x8] ;  /* 0x0000080001007983 */ /* 0x000ea80000300800 */
[----:B------:R-:W3:Y:S04]  /*105f0*/  LDL.LU R3, [R1] ;  /* 0x0000000001037983 */ /* 0x000ee80000300800 */
[----:B------:R-:W4:Y:S04]  /*10600*/  LDL.LU R8, [R1+0x4] ;  /* 0x0000040001087983 */ /* 0x000f280000300800 */
[----:B------:R-:W5:Y:S01]  /*10610*/  LDL.LU R7, [R1+0xc] ;  /* 0x00000c0001077983 */ /* 0x000f620000300800 */
[----:B------:R-:W-:-:S02]  /*10620*/  MOV R30, 0xff800000 ;  /* 0xff800000001e7802 */ /* 0x000fc40000000f00 */
[----:B------:R-:W-:Y:S02]  /*10630*/  MOV R31, 0xff800000 ;  /* 0xff800000001f7802 */ /* 0x000fe40000000f00 */
[----:B------:R-:W-:Y:S02]  /*10640*/  MOV R32, 0xff800000 ;  /* 0xff80000000207802 */ /* 0x000fe40000000f00 */
[----:B------:R-:W-:Y:S02]  /*10650*/  MOV R33, 0xff800000 ;  /* 0xff80000000217802 */ /* 0x000fe40000000f00 */
[----:B------:R-:W-:Y:S01]  /*10660*/  PLOP3.LUT P4, PT, PT, PT, PT, 0x8, 0x0 ;  /* 0x000000000000781c */ /* 0x000fe20003f8e170 */
[----:B--2---:R-:W1:Y:S04]  /*10670*/  SHFL.BFLY PT, R4, R0, 0x2, 0x1f ;  /* 0x0c401f0000047f89 */ /* 0x004e6800000e0000 */
[----:B---3--:R-:W2:Y:S04]  /*10680*/  SHFL.BFLY PT, R5, R3, 0x2, 0x1f ;  /* 0x0c401f0003057f89 */ /* 0x008ea800000e0000 */
[----:B----4-:R-:W3:Y:S04]  /*10690*/  SHFL.BFLY PT, R6, R8, 0x2, 0x1f ;  /* 0x0c401f0008067f89 */ /* 0x010ee800000e0000 */
[----:B-----5:R-:W4:Y:S01]  /*106a0*/  SHFL.BFLY PT, R2, R7, 0x2, 0x1f ;  /* 0x0c401f0007027f89 */ /* 0x020f2200000e0000 */
[----:B-1----:R-:W-:-:S02]  /*106b0*/  FADD.FTZ R4, R4, R0 ;  /* 0x0000000004047221 */ /* 0x002fc40000010000 */
        /* <DEDUP_REMOVED lines=13> */
[----:B------:R-:W-:Y:S01]  /*10790*/  FSETP.NE.FTZ.AND P2, PT, R5, RZ, PT ;  /* 0x000000ff0500720b */ /* 0x000fe20003f55000 */
[----:B----4-:R-:W-:-:S03]  /*107a0*/  FADD.FTZ R7, R2, R8 ;  /* 0x0000000802077221 */ /* 0x010fc60000010000 */
[----:B------:R-:W-:Y:S02]  /*107b0*/  FSETP.NE.FTZ.AND P1, PT, R6, RZ, PT ;  /* 0x000000ff0600720b */ /* 0x000fe40003f35000 */
[----:B------:R-:W-:-:S03]  /*107c0*/  MOV R2, RZ ;  /* 0x000000ff00027202 */ /* 0x000fc60000000f00 */
[----:B------:R-:W1:Y:S01]  /*107d0*/  @P3 MUFU.RCP R0, R4 ;  /* 0x0000000400003308 */ /* 0x000e620000001000 */
[----:B------:R-:W-:-:S07]  /*107e0*/  FSETP.NE.FTZ.AND P0, PT, R7, RZ, PT ;  /* 0x000000ff0700720b */ /* 0x000fce0003f15000 */
[----:B------:R-:W-:Y:S01]  /*107f0*/  @P2 MUFU.RCP R3, R5 ;  /* 0x0000000500032308 */ /* 0x000fe20000001000 */
[----:B-1----:R-:W-:-:S07]  /*10800*/  FMUL.FTZ R140, R0, R140 ;  /* 0x0000008c008c7220 */ /* 0x002fce0000410000 */
        /* <DEDUP_REMOVED lines=19> */
[C---:B------:R-:W-:Y:S01]  /*10940*/  FMUL.FTZ R68, R0.reuse, R68 ;  /* 0x0000004400447220 */ /* 0x040fe20000410000 */
[----:B------:R-:W-:Y:S01]  /*10950*/  @P0 MUFU.LG2 R5, R7 ;  /* 0x0000000700050308 */ /* 0x000fe20000000c00 */
        /* <DEDUP_REMOVED lines=8> */
[C---:B-1----:R-:W-:Y:S02]  /*109e0*/  FMUL.FTZ R144, R2.reuse, R144 ;  /* 0x0000009002907220 */ /* 0x042fe40000410000 */
[----:B------:R-:W-:-:S02]  /*109f0*/  FMUL.FTZ R145, R2, R145 ;  /* 0x0000009102917220 */ /* 0x000fc40000410000 */
[C---:B------:R-:W-:Y:S01]  /*10a00*/  FMUL.FTZ R148, R2.reuse, R148 ;  /* 0x0000009402947220 */ /* 0x040fe20000410000 */
[----:B------:R1:W2:Y:S01]  /*10a10*/  @P0 MUFU.RCP R0, R7 ;  /* 0x0000000700000308 */ /* 0x0002a20000001000 */
[C---:B------:R-:W-:Y:S02]  /*10a20*/  FMUL.FTZ R149, R2.reuse, R149 ;  /* 0x0000009502957220 */ /* 0x040fe40000410000 */
[C---:B------:R-:W-:Y:S02]  /*10a30*/  FMUL.FTZ R104, R2.reuse, R104 ;  /* 0x0000006802687220 */ /* 0x040fe40000410000 */
[C---:B------:R-:W-:Y:S02]  /*10a40*/  FMUL.FTZ R105, R2.reuse, R105 ;  /* 0x0000006902697220 */ /* 0x040fe40000410000 */
[C---:B------:R-:W-:Y:S02]  /*10a50*/  FMUL.FTZ R108, R2.reuse, R108 ;  /* 0x0000006c026c7220 */ /* 0x040fe40000410000 */
[----:B------:R-:W-:-:S02]  /*10a60*/  FMUL.FTZ R109, R2, R109 ;  /* 0x0000006d026d7220 */ /* 0x000fc40000410000 */
[C---:B------:R-:W-:Y:S02]  /*10a70*/  FMUL.FTZ R120, R2.reuse, R120 ;  /* 0x0000007802787220 */ /* 0x040fe40000410000 */
[C---:B------:R-:W-:Y:S02]  /*10a80*/  FMUL.FTZ R121, R2.reuse, R121 ;  /* 0x0000007902797220 */ /* 0x040fe40000410000 */
[C---:B------:R-:W-:Y:S01]  /*10a90*/  FMUL.FTZ R156, R2.reuse, R156 ;  /* 0x0000009c029c7220 */ /* 0x040fe20000410000 */
[----:B-1----:R-:W-:Y:S01]  /*10aa0*/  @P0 MOV R7, 0x3f317218 ;  /* 0x3f31721800070802 */ /* 0x002fe20000000f00 */
        /* <DEDUP_REMOVED lines=70> */
[----:B------:R-:W-:Y:S02]  /*10f10*/  @P0 FMUL.FTZ R3, R5, 0.69314718246459960938 ;  /* 0x3f31721805030820 */ /* 0x000fe40000410000 */
[----:B------:R-:W-:-:S02]  /*10f20*/  @P0 FMUL.FTZ R0, R7, c[0x0][0x2d0] ;  /* 0x0000b40007000a20 */ /* 0x000fc40000410000 */
[----:B------:R-:W-:Y:S02]  /*10f30*/  @P3 FFMA.FTZ R30, R9, R134, R10 ;  /* 0x00000086091e3223 */ /* 0x000fe4000001000a */
[----:B------:R-:W-:Y:S02]  /*10f40*/  @P2 FFMA.FTZ R31, R4, R133, R8 ;  /* 0x00000085041f2223 */ /* 0x000fe40000010008 */
[----:B------:R-:W-:Y:S02]  /*10f50*/  @P1 FFMA.FTZ R32, R2, R132, R6 ;  /* 0x0000008402201223 */ /* 0x000fe40000010006 */
[----:B------:R-:W-:Y:S02]  /*10f60*/  @P0 FFMA.FTZ R33, R0, R128, R3 ;  /* 0x0000008000210223 */ /* 0x000fe40000010003 */
.L_x_167:
[----:B--2---:R-:W-:Y:S05]  /*10f70*/  @P4 BRA `(.L_x_244) ;  /* 0x0000166000004947 */ /* 0x004fea0003800000 */
[----:B------:R-:W2:Y:S01]  /*10f80*/  S2R R11, SR_TID.X ;  /* 0x00000000000b7919 */ /* 0x000ea20000002100 */
[----:B------:R-:W-:Y:S01]  /*10f90*/  ULDC.64 UR4, c[0x0][0x490] ;  /* 0x0001240000047ab9 */ /* 0x000fe20000000a00 */
[----:B------:R-:W-:Y:S01]  /*10fa0*/  F2FP.BF16.PACK_AB R62, R63, R62 ;  /* 0x0000003e3f3e723e */ /* 0x000fe200000010ff */
[----:B------:R-:W-:Y:S01]  /*10fb0*/  UIMAD UR10, UR6, UR4, URZ ;  /* 0x00000004060a72a4 */ /* 0x000fe2000f8e023f */
[----:B------:R-:W3:Y:S01]  /*10fc0*/  S2R R13, SR_CTAID.Z ;  /* 0x00000000000d7919 */ /* 0x000ee20000002700 */
[----:B------:R-:W-:Y:S01]  /*10fd0*/  UIMAD.WIDE.U32 UR12, UR7, UR4, URZ ;  /* 0x00000004070c72a5 */ /* 0x000fe2000f8e003f */
[----:B------:R-:W-:Y:S01]  /*10fe0*/  F2FP.BF16.PACK_AB R60, R61, R60 ;  /* 0x0000003c3d3c723e */ /* 0x000fe200000010ff */
[----:B------:R-:W-:Y:S01]  /*10ff0*/  UIMAD UR10, UR7, UR5, UR10 ;  /* 0x00000005070a72a4 */ /* 0x000fe2000f8e020a */
[----:B------:R-:W4:Y:S01]  /*11000*/  S2R R63, SR_CTAID.X ;  /* 0x00000000003f7919 */ /* 0x000f220000002500 */
[----:B------:R-:W-:Y:S01]  /*11010*/  IMAD.MOV.U32 R61, RZ, RZ, c[0x0][0x4e8] ;  /* 0x00013a00ff3d7624 */ /* 0x000fe200078e00ff */
[----:B------:R-:W-:Y:S01]  /*11020*/  ULDC.64 UR4, c[0x0][0x3e8] ;  /* 0x0000fa0000047ab9 */ /* 0x000fe20000000a00 */
[----:B------:R-:W-:Y:S01]  /*11030*/  IMAD.U32 R2, RZ, RZ, UR12 ;  /* 0x0000000cff027e24 */ /* 0x000fe2000f8e00ff */
[----:B------:R-:W-:Y:S01]  /*11040*/  UIMAD.WIDE.U32 UR14, UR7, UR4, URZ ;  /* 0x00000004070e72a5 */ /* 0x000fe2000f8e003f */
[----:B------:R-:W-:Y:S01]  /*11050*/  IMAD.U32 R3, RZ, RZ, UR13 ;  /* 0x0000000dff037e24 */ /* 0x000fe2000f8e00ff */
[----:B------:R-:W-:Y:S01]  /*11060*/  UIMAD UR6, UR6, UR4, URZ ;  /* 0x00000004060672a4 */ /* 0x000fe2000f8e023f */
[C---:B------:R-:W-:Y:S01]  /*11070*/  ISETP.NE.AND P1, PT, R61.reuse, 0x1, PT ;  /* 0x000000013d00780c */ /* 0x040fe20003f25270 */
[----:B------:R-:W-:Y:S01]  /*11080*/  UIADD3 UR10, UR13, UR10, URZ ;  /* 0x0000000a0d0a7290 */ /* 0x000fe2000fffe03f */
[----:B------:R-:W-:Y:S01]  /*11090*/  IMAD R61, R61, c[0x0][0x388], RZ ;  /* 0x0000e2003d3d7a24 */ /* 0x000fe200078e02ff */
[----:B------:R-:W-:Y:S01]  /*110a0*/  UIMAD UR5, UR7, UR5, UR6 ;  /* 0x00000005070572a4 */ /* 0x000fe2000f8e0206 */
[----:B------:R-:W-:Y:S01]  /*110b0*/  IMAD.U32 R6, RZ, RZ, UR14 ;  /* 0x0000000eff067e24 */ /* 0x000fe2000f8e00ff */
[----:B------:R-:W-:Y:S01]  /*110c0*/  F2FP.BF16.PACK_AB R140, R141, R140 ;  /* 0x0000008c8d8c723e */ /* 0x000fe200000010ff */
[----:B------:R-:W-:Y:S01]  /*110d0*/  IMAD.U32 R7, RZ, RZ, UR15 ;  /* 0x0000000fff077e24 */ /* 0x000fe2000f8e00ff */
[----:B------:R-:W-:Y:S01]  /*110e0*/  UIADD3 UR5, UR15, UR5, URZ ;  /* 0x000000050f057290 */ /* 0x000fe2000fffe03f */
[----:B------:R-:W-:Y:S01]  /*110f0*/  IMAD.U32 R5, RZ, RZ, UR10 ;  /* 0x0000000aff057e24 */ /* 0x000fe2000f8e00ff */
[----:B--2---:R-:W-:Y:S01]  /*11100*/  SHF.R.S32.HI R10, RZ, 0x1f, R11 ;  /* 0x0000001fff0a7819 */ /* 0x004fe2000001140b */
[----:B------:R-:W-:Y:S01]  /*11110*/  BSSY B0, `(.L_x_245) ;  /* 0x0000104000007945 */ /* 0x000fe20003800000 */
[----:B------:R-:W-:-:S02]  /*11120*/  F2FP.BF16.PACK_AB R142, R143, R142 ;  /* 0x0000008e8f8e723e */ /* 0x000fc400000010ff */
[CC--:B------:R-:W-:Y:S01]  /*11130*/  LEA.HI R8, R10.reuse, R11.reuse, RZ, 0x5 ;  /* 0x0000000b0a087211 */ /* 0x0c0fe200078f28ff */
[----:B------:R-:W-:Y:S01]  /*11140*/  IMAD.U32 R3, RZ, RZ, UR5 ;  /* 0x00000005ff037e24 */ /* 0x000fe2000f8e00ff */
[-C--:B------:R-:W-:Y:S02]  /*11150*/  LEA.HI R9, R10, R11.reuse, RZ, 0x2 ;  /* 0x0000000b0a097211 */ /* 0x080fe400078f10ff */
[----:B------:R-:W-:Y:S02]  /*11160*/  LOP3.LUT R0, R8, 0xffffffe0, RZ, 0xc0, !PT ;  /* 0xffffffe008007812 */ /* 0x000fe400078ec0ff */
[----:B------:R-:W-:Y:S02]  /*11170*/  LOP3.LUT R4, R9, 0xfffffffc, RZ, 0xc0, !PT ;  /* 0xfffffffc09047812 */ /* 0x000fe400078ec0ff */
[----:B------:R-:W-:Y:S01]  /*11180*/  LEA.HI R10, R10, R11, RZ, 0x3 ;  /* 0x0000000b0a0a7211 */ /* 0x000fe200078f18ff */
[C---:B------:R-:W-:Y:S01]  /*11190*/  IMAD.IADD R0, R11.reuse, 0x1, -R0 ;  /* 0x000000010b007824 */ /* 0x040fe200078e0a00 */
[----:B---3--:R-:W-:Y:S01]  /*111a0*/  SHF.R.S32.HI R12, RZ, 0x1f, R13 ;  /* 0x0000001fff0c7819 */ /* 0x008fe2000001140d */
[----:B------:R-:W-:Y:S01]  /*111b0*/  IMAD.IADD R7, R11, 0x1, -R4 ;  /* 0x000000010b077824 */ /* 0x000fe200078e0a04 */
[----:B------:R-:W-:Y:S01]  /*111c0*/  SHF.R.S32.HI R17, RZ, 0x2, R9 ;  /* 0x00000002ff117819 */ /* 0x000fe20000011409 */
[----:B------:R-:W-:Y:S01]  /*111d0*/  IMAD.MOV.U32 R4, RZ, RZ, R2 ;  /* 0x000000ffff047224 */ /* 0x000fe200078e0002 */
[----:B------:R-:W-:Y:S01]  /*111e0*/  SHF.R.S32.HI R11, RZ, 0x1f, R0 ;  /* 0x0000001fff0b7819 */ /* 0x000fe20000011400 */
[----:B------:R-:W-:Y:S01]  /*111f0*/  IMAD.MOV.U32 R2, RZ, RZ, R6 ;  /* 0x000000ffff027224 */ /* 0x000fe200078e0006 */
[----:B------:R-:W-:Y:S01]  /*11200*/  LOP3.LUT P0, RZ, R0, 0x3, RZ, 0xc0, !PT ;  /* 0x0000000300ff7812 */ /* 0x000fe2000780c0ff */
[----:B------:R-:W-:Y:S01]  /*11210*/  IMAD.SHL.U32 R6, R10, 0x8, RZ ;  /* 0x000000080a067824 */ /* 0x000fe200078e00ff */
[----:B------:R-:W-:Y:S01]  /*11220*/  LEA.HI R15, R11, R0, RZ, 0x2 ;  /* 0x000000000b0f7211 */ /* 0x000fe200078f10ff */
[----:B------:R-:W-:Y:S01]  /*11230*/  IMAD.SHL.U32 R16, R7, 0x8, RZ ;  /* 0x0000000807107824 */ /* 0x000fe200078e00ff */
[----:B------:R-:W-:Y:S01]  /*11240*/  F2FP.BF16.PACK_AB R152, R153, R152 ;  /* 0x000000989998723e */ /* 0x000fe200000010ff */
[----:B------:R-:W-:Y:S01]  /*11250*/  IMAD R24, R12, c[0x0][0x498], RZ ;  /* 0x000126000c187a24 */ /* 0x000fe200078e02ff */
[----:B------:R-:W-:Y:S01]  /*11260*/  LOP3.LUT R0, R6, 0xc0, RZ, 0xc0, !PT ;  /* 0x000000c006007812 */ /* 0x000fe200078ec0ff */
[----:B------:R-:W-:Y:S01]  /*11270*/  IMAD R18, R12, c[0x0][0x3f0], RZ ;  /* 0x0000fc000c127a24 */ /* 0x000fe200078e02ff */
[----:B------:R-:W-:Y:S01]  /*11280*/  F2FP.BF16.PACK_AB R154, R155, R154 ;  /* 0x0000009a9b9a723e */ /* 0x000fe200000010ff */
[C---:B------:R-:W-:Y:S01]  /*11290*/  IMAD R24, R13.reuse, c[0x0][0x49c], R24 ;  /* 0x000127000d187a24 */ /* 0x040fe200078e0218 */
[----:B------:R-:W-:Y:S01]  /*112a0*/  SHF.R.U32.HI R6, RZ, 0x3, R0 ;  /* 0x00000003ff067819 */ /* 0x000fe20000011600 */
[C---:B------:R-:W-:Y:S01]  /*112b0*/  IMAD R18, R13.reuse, c[0x0][0x3f4], R18 ;  /* 0x0000fd000d127a24 */ /* 0x040fe200078e0212 */
[----:B------:R-:W-:Y:S01]  /*112c0*/  LOP3.LUT R0, R0, 0x18, R16, 0xf8, !PT ;  /* 0x0000001800007812 */ /* 0x000fe200078ef810 */
[----:B-1----:R-:W-:Y:S01]  /*112d0*/  IMAD.WIDE.U32 R20, R13, c[0x0][0x498], R4 ;  /* 0x000126000d147a25 */ /* 0x002fe200078e0004 */
[----:B------:R-:W-:-:S02]  /*112e0*/  LEA.HI R5, R17, R17, RZ, 0x1 ;  /* 0x0000001111057211 */ /* 0x000fc400078f08ff */
[----:B------:R-:W-:Y:S01]  /*112f0*/  LOP3.LUT R19, R0, R6, RZ, 0x3c, !PT ;  /* 0x0000000600137212 */ /* 0x000fe200078e3cff */
[----:B------:R-:W-:Y:S01]  /*11300*/  IMAD.WIDE.U32 R12, R13, c[0x0][0x3f0], R2 ;  /* 0x0000fc000d0c7a25 */ /* 0x000fe200078e0002 */
[--C-:B------:R-:W-:Y:S02]  /*11310*/  SHF.R.S32.HI R0, RZ, 0x5, R8.reuse ;  /* 0x00000005ff007819 */ /* 0x100fe40000011408 */
[----:B------:R-:W-:Y:S02]  /*11320*/  SHF.R.S32.HI R2, RZ, 0x1f, R8 ;  /* 0x0000001fff027819 */ /* 0x000fe40000011408 */
[----:B------:R-:W-:Y:S01]  /*11330*/  SHF.R.S32.HI R4, RZ, 0x1f, R9 ;  /* 0x0000001fff047819 */ /* 0x000fe20000011409 */
[----:B------:R-:W-:Y:S01]  /*11340*/  IMAD R14, R0, 0x100, R7 ;  /* 0x00000100000e7824 */ /* 0x000fe200078e0207 */
[----:B------:R-:W-:Y:S02]  /*11350*/  LEA.HI R3, R2, R0, RZ, 0x2 ;  /* 0x0000000002037211 */ /* 0x000fe400078f10ff */
[----:B------:R-:W-:-:S02]  /*11360*/  LOP3.LUT R2, R5, 0x3fffffe, RZ, 0xc0, !PT ;  /* 0x03fffffe05027812 */ /* 0x000fc400078ec0ff */
[----:B------:R-:W-:Y:S02]  /*11370*/  LEA.HI R6, R4, R17, RZ, 0x3 ;  /* 0x0000001104067211 */ /* 0x000fe400078f18ff */
[----:B------:R-:W-:Y:S02]  /*11380*/  LEA.HI R4, R7, R7, RZ, 0x1 ;  /* 0x0000000707047211 */ /* 0x000fe400078f08ff */
[----:B------:R-:W-:Y:S01]  /*11390*/  LOP3.LUT R5, R3, 0xffffffc, RZ, 0xc0, !PT ;  /* 0x0ffffffc03057812 */ /* 0x000fe200078ec0ff */
[----:B------:R-:W-:Y:S01]  /*113a0*/  IMAD.IADD R3, R17, 0x1, -R2 ;  /* 0x0000000111037824 */ /* 0x000fe200078e0a02 */
[----:B------:R-:W-:Y:S02]  /*113b0*/  LOP3.LUT R2, R4, 0x1ffffffe, RZ, 0xc0, !PT ;  /* 0x1ffffffe04027812 */ /* 0x000fe400078ec0ff */
[----:B------:R-:W-:Y:S01]  /*113c0*/  LOP3.LUT R6, R6, 0xfffffff8, RZ, 0xc0, !PT ;  /* 0xfffffff806067812 */ /* 0x000fe200078ec0ff */
[C---:B------:R-:W-:Y:S01]  /*113d0*/  IMAD.IADD R9, R0.reuse, 0x1, -R5 ;  /* 0x0000000100097824 */ /* 0x040fe200078e0a05 */
[----:B------:R-:W-:Y:S01]  /*113e0*/  F2FP.BF16.PACK_AB R144, R145, R144 ;  /* 0x000000909190723e */ /* 0x000fe200000010ff */
[----:B------:R-:W-:Y:S01]  /*113f0*/  IMAD R11, R0, 0x8, R3 ;  /* 0x00000008000b7824 */ /* 0x000fe200078e0203 */
[----:B------:R-:W-:Y:S01]  /*11400*/  SHF.R.S32.HI R3, RZ, 0x2, R15 ;  /* 0x00000002ff037819 */ /* 0x000fe2000001140f */
[----:B------:R-:W-:Y:S01]  /*11410*/  IMAD.IADD R10, R7, 0x1, -R2 ;  /* 0x00000001070a7824 */ /* 0x000fe200078e0a02 */
[----:B------:R-:W-:Y:S01]  /*11420*/  F2FP.BF16.PACK_AB R146, R147, R146 ;  /* 0x000000929392723e */ /* 0x000fe200000010ff */
[----:B------:R-:W-:Y:S01]  /*11430*/  IMAD R0, R7, 0x20, R17 ;  /* 0x0000002007007824 */ /* 0x000fe200078e0211 */
[----:B------:R-:W-:Y:S01]  /*11440*/  F2FP.BF16.PACK_AB R148, R149, R148 ;  /* 0x000000949594723e */ /* 0x000fe200000010ff */
[----:B------:R-:W-:Y:S01]  /*11450*/  IMAD.IADD R7, R17, 0x1, -R6 ;  /* 0x0000000111077824 */ /* 0x000fe200078e0a06 */
[----:B------:R-:W-:Y:S01]  /*11460*/  F2FP.BF16.PACK_AB R150, R151, R150 ;  /* 0x000000969796723e */ /* 0x000fe200000010ff */
[----:B------:R-:W-:Y:S01]  /*11470*/  IMAD.SHL.U32 R2, R4, 0x20, RZ ;  /* 0x0000002004027824 */ /* 0x000fe200078e00ff */
[----:B------:R-:W-:Y:S01]  /*11480*/  F2FP.BF16.PACK_AB R100, R101, R100 ;  /* 0x000000646564723e */ /* 0x000fe200000010ff */
[----:B----4-:R-:W-:Y:S01]  /*11490*/  IMAD R8, R63, 0x80, R0 ;  /* 0x000000803f087824 */ /* 0x010fe200078e0200 */
[----:B------:R-:W-:Y:S01]  /*114a0*/  LEA.HI R5, R7, R7, RZ, 0x1 ;  /* 0x0000000707057211 */ /* 0x000fe200078f08ff */
[----:B------:R-:W-:Y:S01]  /*114b0*/  IMAD R4, R9, 0x10, R3 ;  /* 0x0000001009047824 */ /* 0x000fe200078e0203 */
[----:B------:R-:W-:Y:S01]  /*114c0*/  LOP3.LUT R2, R2, 0xffffffc0, RZ, 0xc0, !PT ;  /* 0xffffffc002027812 */ /* 0x000fe200078ec0ff */
[----:B------:R-:W-:Y:S01]  /*114d0*/  @P1 IMAD.HI.U32 R9, R8, c[0x0][0x4ec], RZ ;  /* 0x00013b0008091a27 */ /* 0x000fe200078e00ff */
[----:B------:R-:W-:-:S02]  /*114e0*/  LOP3.LUT R6, R5, 0x3fffffe, RZ, 0xc0, !PT ;  /* 0x03fffffe05067812 */ /* 0x000fc400078ec0ff */
[----:B------:R-:W-:Y:S01]  /*114f0*/  SHF.R.S32.HI R5, RZ, 0x1, R5 ;  /* 0x00000001ff057819 */ /* 0x000fe20000011405 */
[----:B------:R-:W-:Y:S01]  /*11500*/  IMAD R10, R10, 0x8, R2 ;  /* 0x000000080a0a7824 */ /* 0x000fe200078e0202 */
[----:B------:R-:W-:Y:S01]  /*11510*/  F2FP.BF16.PACK_AB R102, R103, R102 ;  /* 0x000000666766723e */ /* 0x000fe200000010ff */
[----:B------:R-:W-:Y:S01]  /*11520*/  IMAD.MOV.U32 R0, RZ, RZ, R8 ;  /* 0x000000ffff007224 */ /* 0x000fe200078e0008 */
[----:B------:R-:W-:Y:S01]  /*11530*/  @P1 SHF.R.U32.HI R0, RZ, c[0x0][0x4f0], R9 ;  /* 0x00013c00ff001a19 */ /* 0x000fe20000011609 */
[----:B------:R-:W-:Y:S01]  /*11540*/  IMAD.IADD R6, R7, 0x1, -R6 ;  /* 0x0000000107067824 */ /* 0x000fe200078e0a06 */
[----:B------:R-:W-:Y:S01]  /*11550*/  LOP3.LUT R7, R5, 0x1, RZ, 0xc0, !PT ;  /* 0x0000000105077812 */ /* 0x000fe200078ec0ff */
[----:B------:R-:W-:Y:S01]  /*11560*/  IMAD.U32 R19, R11, 0x20, R19 ;  /* 0x000000200b137824 */ /* 0x000fe200078e0013 */
[----:B------:R-:W-:Y:S01]  /*11570*/  LOP3.LUT P2, RZ, R5, 0x2, RZ, 0xc0, !PT ;  /* 0x0000000205ff7812 */ /* 0x000fe2000784c0ff */
[----:B------:R-:W-:Y:S01]  /*11580*/  IMAD.MOV.U32 R2, RZ, RZ, R12 ;  /* 0x000000ffff027224 */ /* 0x000fe200078e000c */
[----:B------:R-:W-:Y:S01]  /*11590*/  ISETP.NE.U32.AND P3, PT, R7, 0x1, PT ;  /* 0x000000010700780c */ /* 0x000fe20003f65070 */
[----:B------:R-:W-:Y:S01]  /*115a0*/  IMAD.IADD R11, R4, 0x1, R10 ;  /* 0x00000001040b7824 */ /* 0x000fe200078e020a */
[----:B------:R-:W-:Y:S01]  /*115b0*/  F2FP.BF16.PACK_AB R112, R113, R112 ;  /* 0x000000707170723e */ /* 0x000fe200000010ff */
[----:B------:R-:W-:Y:S01]  /*115c0*/  IMAD R12, R6, 0x10, R14 ;  /* 0x00000010060c7824 */ /* 0x000fe200078e020e */
[----:B------:R-:W-:Y:S01]  /*115d0*/  SHF.R.S32.HI R6, RZ, 0x1f, R0 ;  /* 0x0000001fff067819 */ /* 0x000fe20000011400 */
[----:B------:R-:W-:Y:S01]  /*115e0*/  IMAD R4, R63, 0x80, R4 ;  /* 0x000000803f047824 */ /* 0x000fe200078e0204 */
[----:B------:R-:W-:Y:S01]  /*115f0*/  F2FP.BF16.PACK_AB R114, R115, R114 ;  /* 0x000000727372723e */ /* 0x000fe200000010ff */
[----:B------:R-:W-:Y:S01]  /*11600*/  IMAD.MOV R9, RZ, RZ, -R0 ;  /* 0x000000ffff097224 */ /* 0x000fe200078e0a00 */
[----:B------:R-:W-:Y:S01]  /*11610*/  F2FP.BF16.PACK_AB R104, R105, R104 ;  /* 0x000000686968723e */ /* 0x000fe200000010ff */
[----:B------:R-:W-:Y:S01]  /*11620*/  IMAD R6, R6, c[0x0][0x3e0], RZ ;  /* 0x0000f80006067a24 */ /* 0x000fe200078e02ff */
[C---:B------:R-:W-:Y:S01]  /*11630*/  IADD3 R10, R4.reuse, 0x8, RZ ;  /* 0x00000008040a7810 */ /* 0x040fe20007ffe0ff */
[----:B------:R-:W-:Y:S01]  /*11640*/  IMAD.IADD R3, R13, 0x1, R18 ;  /* 0x000000010d037824 */ /* 0x000fe200078e0212 */
[-C--:B------:R-:W-:Y:S01]  /*11650*/  ISETP.GE.OR P6, PT, R4, R61.reuse, P0 ;  /* 0x0000003d0400720c */ /* 0x080fe200007c6670 */
[----:B------:R-:W-:Y:S01]  /*11660*/  IMAD R7, R63, 0x80, R11 ;  /* 0x000000803f077824 */ /* 0x000fe200078e020b */
[----:B------:R-:W-:Y:S01]  /*11670*/  ISETP.GE.OR P5, PT, R10, R61, P0 ;  /* 0x0000003d0a00720c */ /* 0x000fe200007a6670 */
[----:B------:R-:W-:Y:S01]  /*11680*/  IMAD R14, R9, c[0x0][0x4e8], R8 ;  /* 0x00013a00090e7a24 */ /* 0x000fe200078e0208 */
[----:B------:R-:W-:Y:S01]  /*11690*/  F2FP.BF16.PACK_AB R106, R107, R106 ;  /* 0x0000006a6b6a723e */ /* 0x000fe200000010ff */
[C---:B------:R-:W-:Y:S01]  /*116a0*/  IMAD R10, R0.reuse, c[0x0][0x3e4], R6 ;  /* 0x0000f900000a7a24 */ /* 0x040fe200078e0206 */
[----:B------:R-:W-:Y:S01]  /*116b0*/  F2FP.BF16.PACK_AB R108, R109, R108 ;  /* 0x0000006c6d6c723e */ /* 0x000fe200000010ff */
[----:B------:R-:W-:Y:S01]  /*116c0*/  IMAD.WIDE.U32 R8, R0, c[0x0][0x3e0], R2 ;  /* 0x0000f80000087a25 */ /* 0x000fe200078e0002 */
[----:B------:R-:W-:-:S02]  /*116d0*/  IADD3 R0, R4, 0x48, RZ ;  /* 0x0000004804007810 */ /* 0x000fc40007ffe0ff */
[----:B------:R-:W-:Y:S01]  /*116e0*/  F2FP.BF16.PACK_AB R110, R111, R110 ;  /* 0x0000006e6f6e723e */ /* 0x000fe200000010ff */
[----:B------:R-:W-:Y:S01]  /*116f0*/  @P1 IMAD.HI.U32 R6, R7, c[0x0][0x4ec], RZ ;  /* 0x00013b0007061a27 */ /* 0x000fe200078e00ff */
[----:B------:R-:W-:Y:S02]  /*11700*/  F2FP.BF16.PACK_AB R35, R35, R116 ;  /* 0x000000742323723e */ /* 0x000fe400000010ff */
[----:B------:R-:W-:Y:S01]  /*11710*/  F2FP.BF16.PACK_AB R118, R119, R118 ;  /* 0x000000767776723e */ /* 0x000fe200000010ff */
[----:B------:R-:W-:Y:S01]  /*11720*/  IMAD.SHL.U32 R3, R5, 0x40, RZ ;  /* 0x0000004005037824 */ /* 0x000fe200078e00ff */
[----:B------:R-:W-:Y:S01]  /*11730*/  IADD3 R5, R4, 0x40, RZ ;  /* 0x0000004004057810 */ /* 0x000fe20007ffe0ff */
[----:B------:R-:W-:Y:S01]  /*11740*/  IMAD.MOV.U32 R2, RZ, RZ, R7 ;  /* 0x000000ffff027224 */ /* 0x000fe200078e0007 */
[----:B------:R-:W-:Y:S01]  /*11750*/  @P1 SHF.R.U32.HI R2, RZ, c[0x0][0x4f0], R6 ;  /* 0x00013c00ff021a19 */ /* 0x000fe20000011606 */
[----:B------:R-:W-:Y:S01]  /*11760*/  IMAD.MOV.U32 R4, RZ, RZ, R8 ;  /* 0x000000ffff047224 */ /* 0x000fe200078e0008 */
[----:B------:R-:W-:Y:S01]  /*11770*/  LOP3.LUT R3, R3, 0xc0, RZ, 0xc0, !PT ;  /* 0x000000c003037812 */ /* 0x000fe200078ec0ff */
[----:B------:R-:W-:Y:S01]  /*11780*/  IMAD R17, R63, 0x80, R17 ;  /* 0x000000803f117824 */ /* 0x000fe200078e0211 */
[-C--:B------:R-:W-:Y:S01]  /*11790*/  ISETP.GE.OR P4, PT, R5, R61.reuse, P0 ;  /* 0x0000003d0500720c */ /* 0x080fe20000786670 */
[----:B------:R-:W-:Y:S01]  /*117a0*/  IMAD.IADD R5, R9, 0x1, R10 ;  /* 0x0000000109057824 */ /* 0x000fe200078e020a */
[----:B------:R-:W-:-:S02]  /*117b0*/  ISETP.GE.OR P1, PT, R0, R61, P0 ;  /* 0x0000003d0000720c */ /* 0x000fc40000726670 */
[----:B------:R-:W-:Y:S02]  /*117c0*/  SHF.R.S32.HI R6, RZ, 0x1f, R2 ;  /* 0x0000001fff067819 */ /* 0x000fe40000011402 */
[----:B------:R-:W-:Y:S02]  /*117d0*/  IADD3 R10, P0, R2, R20, RZ ;  /* 0x00000014020a7210 */ /* 0x000fe40007f1e0ff */
[----:B------:R-:W-:Y:S02]  /*117e0*/  LEA.HI R3, R3, R3, RZ, 0x1d ;  /* 0x0000000303037211 */ /* 0x000fe400078fe8ff */
[----:B------:R-:W-:Y:S02]  /*117f0*/  IADD3.X R11, R6, R21, R24, P0, !PT ;  /* 0x00000015060b7210 */ /* 0x000fe400007fe418 */
[----:B------:R-:W-:Y:S01]  /*11800*/  SHF.R.S32.HI R6, RZ, 0x1f, R14 ;  /* 0x0000001fff067819 */ /* 0x000fe2000001140e */
[----:B------:R-:W-:Y:S01]  /*11810*/  IMAD.U32 R0, R12, 0x2, R3 ;  /* 0x000000020c007824 */ /* 0x000fe200078e0003 */
[----:B------:R-:W-:Y:S01]  /*11820*/  F2FP.BF16.PACK_AB R34, R34, R124 ;  /* 0x0000007c2222723e */ /* 0x000fe200000010ff */
[----:B------:R-:W-:Y:S01]  /*11830*/  IMAD.MOV R3, RZ, RZ, -R2 ;  /* 0x000000ffff037224 */ /* 0x000fe200078e0a02 */
[----:B------:R-:W-:Y:S01]  /*11840*/  F2FP.BF16.PACK_AB R126, R127, R126 ;  /* 0x0000007e7f7e723e */ /* 0x000fe200000010ff */
[----:B------:R-:W-:Y:S01]  /*11850*/  IMAD R6, R6, c[0x0][0x3d8], RZ ;  /* 0x0000f60006067a24 */ /* 0x000fe200078e02ff */
[----:B------:R-:W-:Y:S01]  /*11860*/  F2FP.BF16.PACK_AB R120, R121, R120 ;  /* 0x000000787978723e */ /* 0x000fe200000010ff */
[----:B------:R-:W-:Y:S01]  /*11870*/  IMAD R3, R3, c[0x0][0x4e8], R7 ;  /* 0x00013a0003037a24 */ /* 0x000fe200078e0207 */
[----:B------:R-:W-:Y:S01]  /*11880*/  F2FP.BF16.PACK_AB R122, R123, R122 ;  /* 0x0000007a7b7a723e */ /* 0x000fe200000010ff */
[----:B------:R-:W-:Y:S01]  /*11890*/  IMAD.SHL.U32 R0, R0, 0x2, RZ ;  /* 0x0000000200007824 */ /* 0x000fe200078e00ff */
[----:B------:R-:W-:Y:S01]  /*118a0*/  BAR.SYNC.DEFER_BLOCKING 0x1, 0x80 ;  /* 0x0042000000007b1d */ /* 0x000fe20000010000 */
[C---:B------:R-:W-:Y:S01]  /*118b0*/  IMAD R18, R14.reuse, c[0x0][0x3dc], R6 ;  /* 0x0000f7000e127a24 */ /* 0x040fe200078e0206 */
[----:B------:R-:W-:Y:S01]  /*118c0*/  SHF.R.S32.HI R6, RZ, 0x1f, R3 ;  /* 0x0000001fff067819 */ /* 0x000fe20000011403 */
[----:B------:R-:W-:Y:S01]  /*118d0*/  IMAD.WIDE.U32 R14, R14, c[0x0][0x3d8], R4 ;  /* 0x0000f6000e0e7a25 */ /* 0x000fe200078e0004 */
[----:B------:R-:W-:-:S02]  /*118e0*/  IADD3 R7, R0, 0x80, RZ ;  /* 0x0000008000077810 */ /* 0x000fc40007ffe0ff */
[----:B------:R-:W-:Y:S01]  /*118f0*/  IADD3 R2, R0, 0x70, RZ ;  /* 0x0000007000027810 */ /* 0x000fe20007ffe0ff */
[----:B------:R-:W-:Y:S01]  /*11900*/  IMAD.MOV.U32 R4, RZ, RZ, 0x20 ;  /* 0x00000020ff047424 */ /* 0x000fe200078e00ff */
[----:B------:R-:W-:Y:S01]  /*11910*/  @P3 IADD3 R2, R7, 0x10, RZ ;  /* 0x0000001007023810 */ /* 0x000fe20007ffe0ff */
[----:B------:R-:W-:Y:S01]  /*11920*/  IMAD R5, R6, c[0x0][0x488], RZ ;  /* 0x0001220006057a24 */ /* 0x000fe200078e02ff */
[----:B------:R-:W-:Y:S01]  /*11930*/  F2FP.BF16.PACK_AB R156, R157, R156 ;  /* 0x0000009c9d9c723e */ /* 0x000fe200000010ff */
[----:B------:R-:W-:Y:S01]  /*11940*/  IMAD.WIDE.U32 R6, R3, c[0x0][0x488], R10 ;  /* 0x0001220003067a25 */ /* 0x000fe200078e000a */
[----:B------:R-:W-:Y:S02]  /*11950*/  SEL R4, R4, 0xffffffe0, !P2 ;  /* 0xffffffe004047807 */ /* 0x000fe40005000000 */
[----:B------:R-:W-:Y:S01]  /*11960*/  F2FP.BF16.PACK_AB R158, R159, R158 ;  /* 0x0000009e9f9e723e */ /* 0x000fe200000010ff */
[----:B------:R-:W-:Y:S01]  /*11970*/  IMAD R5, R3, c[0x0][0x48c], R5 ;  /* 0x0001230003057a24 */ /* 0x000fe200078e0205 */
[----:B------:R-:W-:Y:S01]  /*11980*/  F2FP.BF16.PACK_AB R29, R29, R52 ;  /* 0x000000341d1d723e */ /* 0x000fe200000010ff */
[----:B------:R-:W-:Y:S01]  /*11990*/  IMAD.IADD R3, R0, 0x1, R4 ;  /* 0x0000000100037824 */ /* 0x000fe200078e0204 */
[----:B------:R-:W-:Y:S01]  /*119a0*/  F2FP.BF16.PACK_AB R54, R55, R54 ;  /* 0x000000363736723e */ /* 0x000fe200000010ff */
[----:B------:R-:W-:Y:S01]  /*119b0*/  IMAD.IADD R4, R4, 0x1, R2 ;  /* 0x0000000104047824 */ /* 0x000fe200078e0202 */
[----:B------:R-:W-:Y:S01]  /*119c0*/  F2FP.BF16.PACK_AB R28, R28, R64 ;  /* 0x000000401c1c723e */ /* 0x000fe200000010ff */
[----:B------:R-:W-:Y:S01]  /*119d0*/  IMAD.IADD R5, R7, 0x1, R5 ;  /* 0x0000000107057824 */ /* 0x000fe200078e0205 */
        /* <DEDUP_REMOVED lines=20> */
[----:B------:R-:W-:-:S02]  /*11b20*/  LEA R8, P0, R6, c[0x0][0x450], 0x2 ;  /* 0x0001140006087a11 */ /* 0x000fc400078010ff */
        /* <DEDUP_REMOVED lines=9> */
[----:B------:R-:W-:Y:S01]  /*11bc0*/  LEA.HI.X R5, R6, c[0x0][0x454], R5, 0x2, P0 ;  /* 0x0001150006057a11 */ /* 0x000fe200000f1405 */
[----:B------:R-:W-:Y:S04]  /*11bd0*/  STS [R4], R112 ;  /* 0x0000007004007388 */ /* 0x000fe80000000800 */
        /* <DEDUP_REMOVED lines=28> */
[----:B------:R2:W-:Y:S04]  /*11da0*/  STS [R2+0x5200], R78 ;  /* 0x0052004e02007388 */ /* 0x0005e80000000800 */
[----:B------:R-:W-:Y:S04]  /*11db0*/  STS [R3+0x4080], R25 ;  /* 0x0040801903007388 */ /* 0x000fe80000000800 */
[----:B------:R-:W-:Y:S04]  /*11dc0*/  STS [R3+0x4280], R87 ;  /* 0x0042805703007388 */ /* 0x000fe80000000800 */
[----:B------:R-:W-:Y:S04]  /*11dd0*/  STS [R4+0x4000], R23 ;  /* 0x0040001704007388 */ /* 0x000fe80000000800 */
[----:B------:R-:W-:Y:S01]  /*11de0*/  STS [R4+0x4200], R22 ;  /* 0x0042001604007388 */ /* 0x000fe20000000800 */
[----:B-1----:R-:W-:Y:S01]  /*11df0*/  IMAD.SHL.U32 R0, R19, 0x2, RZ ;  /* 0x0000000213007824 */ /* 0x002fe200078e00ff */
[----:B------:R-:W-:-:S02]  /*11e00*/  LEA R19, P0, R14, c[0x0][0x380], 0x1 ;  /* 0x0000e0000e137a11 */ /* 0x000fc400078008ff */
[----:B------:R-:W-:Y:S04]  /*11e10*/  STS [R3+0x5080], R88 ;  /* 0x0050805803007388 */ /* 0x000fe80000000800 */
[----:B------:R-:W-:Y:S01]  /*11e20*/  STS [R3+0x5280], R90 ;  /* 0x0052805a03007388 */ /* 0x000fe20000000800 */
[----:B--2---:R-:W-:-:S03]  /*11e30*/  IMAD.IADD R2, R15, 0x1, R18 ;  /* 0x000000010f027824 */ /* 0x004fc600078e0212 */
[----:B------:R-:W-:Y:S02]  /*11e40*/  STS [R4+0x5000], R92 ;  /* 0x0050005c04007388 */ /* 0x000fe40000000800 */
[----:B------:R-:W-:Y:S02]  /*11e50*/  LEA.HI.X R18, R14, c[0x0][0x384], R2, 0x1, P0 ;  /* 0x0000e1000e127a11 */ /* 0x000fe400000f0c02 */
[----:B------:R-:W-:Y:S01]  /*11e60*/  STS [R4+0x5200], R94 ;  /* 0x0052005e04007388 */ /* 0x000fe20000000800 */
[----:B------:R-:W-:-:S03]  /*11e70*/  ISETP.GE.AND P0, PT, R17, R61, PT ;  /* 0x0000003d1100720c */ /* 0x000fc60003f06270 */
[----:B------:R-:W-:Y:S04]  /*11e80*/  SHFL.IDX PT, R10, R8, RZ, 0x1c1f ;  /* 0x001c1fff080a7589 */ /* 0x000fe800000e0000 */
[----:B------:R-:W1:Y:S04]  /*11e90*/  SHFL.IDX PT, R11, R5, RZ, 0x1c1f ;  /* 0x001c1fff050b7589 */ /* 0x000e6800000e0000 */
[----:B------:R-:W-:Y:S06]  /*11ea0*/  BAR.SYNC.DEFER_BLOCKING 0x1, 0x80 ;  /* 0x0042000000007b1d */ /* 0x000fec0000010000 */
[----:B------:R-:W-:Y:S04]  /*11eb0*/  SHFL.IDX PT, R6, R8, 0x1, 0x1c1f ;  /* 0x003c1f0008067f89 */ /* 0x000fe800000e0000 */
[----:B------:R-:W2:Y:S04]  /*11ec0*/  SHFL.IDX PT, R7, R5, 0x1, 0x1c1f ;  /* 0x003c1f0005077f89 */ /* 0x000ea800000e0000 */
[----:B------:R-:W-:Y:S04]  /*11ed0*/  SHFL.IDX PT, R12, R8, 0x2, 0x1c1f ;  /* 0x005c1f00080c7f89 */ /* 0x000fe800000e0000 */
[----:B------:R-:W3:Y:S04]  /*11ee0*/  SHFL.IDX PT, R13, R5, 0x2, 0x1c1f ;  /* 0x005c1f00050d7f89 */ /* 0x000ee800000e0000 */
[----:B------:R-:W-:Y:S04]  /*11ef0*/  SHFL.IDX PT, R8, R8, 0x3, 0x1c1f ;  /* 0x007c1f0008087f89 */ /* 0x000fe800000e0000 */
[----:B------:R-:W4:Y:S04]  /*11f00*/  SHFL.IDX PT, R9, R5, 0x3, 0x1c1f ;  /* 0x007c1f0005097f89 */ /* 0x000f2800000e0000 */
[----:B-1----:R1:W-:Y:S04]  /*11f10*/  @!P6 ST.E [R10.64], R30 ;  /* 0x0000001e0a00e985 */ /* 0x0023e8000c101908 */
[----:B--2---:R1:W-:Y:S04]  /*11f20*/  @!P5 ST.E [R6.64], R31 ;  /* 0x0000001f0600d985 */ /* 0x0043e8000c101908 */
[----:B------:R1:W2:Y:S04]  /*11f30*/  SHFL.IDX PT, R2, R19, RZ, 0x1c1f ;  /* 0x001c1fff13027589 */ /* 0x0002a800000e0000 */
[----:B---3--:R1:W-:Y:S04]  /*11f40*/  @!P4 ST.E [R12.64], R32 ;  /* 0x000000200c00c985 */ /* 0x0083e8000c101908 */
[----:B------:R1:W3:Y:S04]  /*11f50*/  SHFL.IDX PT, R3, R18, RZ, 0x1c1f ;  /* 0x001c1fff12037589 */ /* 0x0002e800000e0000 */
[----:B----4-:R1:W-:Y:S04]  /*11f60*/  @!P1 ST.E [R8.64], R33 ;  /* 0x0000002108009985 */ /* 0x0103e8000c101908 */
[----:B------:R1:W4:Y:S04]  /*11f70*/  LDS.128 R32, [R0+0x880] ;  /* 0x0008800000207984 */ /* 0x0003280000000c00 */
[----:B------:R1:W1:Y:S04]  /*11f80*/  LDS.128 R44, [R0+0x1080] ;  /* 0x00108000002c7984 */ /* 0x0002680000000c00 */
[----:B------:R1:W1:Y:S04]  /*11f90*/  LDS.128 R52, [R0+0x1880] ;  /* 0x0018800000347984 */ /* 0x0002680000000c00 */
[----:B------:R1:W1:Y:S04]  /*11fa0*/  LDS.128 R28, [R0+0x2880] ;  /* 0x00288000001c7984 */ /* 0x0002680000000c00 */
[----:B------:R1:W1:Y:S04]  /*11fb0*/  LDS.128 R40, [R0+0x3080] ;  /* 0x0030800000287984 */ /* 0x0002680000000c00 */
[----:B------:R1:W1:Y:S04]  /*11fc0*/  LDS.128 R48, [R0+0x3880] ;  /* 0x0038800000307984 */ /* 0x0002680000000c00 */
[----:B------:R1:W1:Y:S04]  /*11fd0*/  LDS.128 R24, [R0+0x4880] ;  /* 0x0048800000187984 */ /* 0x0002680000000c00 */
[----:B------:R1:W1:Y:S04]  /*11fe0*/  LDS.128 R36, [R0+0x5080] ;  /* 0x0050800000247984 */ /* 0x0002680000000c00 */
[----:B------:R1:W1:Y:S01]  /*11ff0*/  LDS.128 R56, [R0+0x5880] ;  /* 0x0058800000387984 */ /* 0x0002620000000c00 */
[----:B------:R-:W-:Y:S05]  /*12000*/  @P0 BRA `(.L_x_246) ;  /* 0x0000014000000947 */ /* 0x000fea0003800000 */
[----:B--23--:R-:W2:Y:S01]  /*12010*/  LDS.128 R20, [R0+0x80] ;  /* 0x0000800000147984 */ /* 0x00cea20000000c00 */
[----:B------:R-:W-:-:S02]  /*12020*/  IADD3 R5, R16, 0x20, RZ ;  /* 0x0000002010057810 */ /* 0x000fc40007ffe0ff */
[----:B-1----:R-:W-:Y:S01]  /*12030*/  IADD3 R6, R16, 0x40, RZ ;  /* 0x0000004010067810 */ /* 0x002fe20007ffe0ff */
[----:B------:R-:W1:Y:S01]  /*12040*/  LDS.128 R12, [R0+0x2080] ;  /* 0x00208000000c7984 */ /* 0x000e620000000c00 */
[----:B------:R-:W-:Y:S02]  /*12050*/  ISETP.GE.AND P1, PT, R5, c[0x0][0x3c8], PT ;  /* 0x0000f20005007a0c */ /* 0x000fe40003f26270 */
[----:B------:R-:W-:Y:S01]  /*12060*/  ISETP.GE.AND P0, PT, R6, c[0x0][0x3c8], PT ;  /* 0x0000f20006007a0c */ /* 0x000fe20003f06270 */
[----:B------:R3:W5:Y:S01]  /*12070*/  LDS.128 R8, [R0+0x4080] ;  /* 0x0040800000087984 */ /* 0x0007620000000c00 */
[----:B------:R-:W-:-:S09]  /*12080*/  ISETP.GE.AND P2, PT, R16, c[0x0][0x3c8], PT ;  /* 0x0000f20010007a0c */ /* 0x000fd20003f46270 */
[----:B------:R-:W-:-:S04]  /*12090*/  @!P1 SHF.R.S32.HI R4, RZ, 0x1f, R5 ;  /* 0x0000001fff049819 */ /* 0x000fc80000011405 */
[----:B------:R-:W-:-:S04]  /*120a0*/  @!P1 LEA.HI R4, R4, R5, RZ, 0x3 ;  /* 0x0000000504049211 */ /* 0x000fc800078f18ff */
[----:B------:R-:W-:Y:S02]  /*120b0*/  @!P1 LOP3.LUT R4, R4, 0xfffffff8, RZ, 0xc0, !PT ;  /* 0xfffffff804049812 */ /* 0x000fe400078ec0ff */
[----:B---3--:R-:W-:-:S03]  /*120c0*/  @!P0 SHF.R.S32.HI R0, RZ, 0x1f, R6 ;  /* 0x0000001fff008819 */ /* 0x008fc60000011406 */
[----:B------:R-:W-:Y:S01]  /*120d0*/  @!P1 IMAD.WIDE R4, R4, 0x2, R2 ;  /* 0x0000000204049825 */ /* 0x000fe200078e0202 */
[----:B------:R-:W-:-:S03]  /*120e0*/  @!P0 LEA.HI R0, R0, R6, RZ, 0x3 ;  /* 0x0000000600008211 */ /* 0x000fc600078f18ff */
[----:B------:R-:W-:Y:S01]  /*120f0*/  @!P2 IMAD.WIDE R6, R16, 0x2, R2 ;  /* 0x000000021006a825 */ /* 0x000fe200078e0202 */
[----:B------:R-:W-:-:S04]  /*12100*/  @!P0 LOP3.LUT R0, R0, 0xfffffff8, RZ, 0xc0, !PT ;  /* 0xfffffff800008812 */ /* 0x000fc800078ec0ff */
[----:B--2---:R2:W-:Y:S01]  /*12110*/  @!P2 ST.E.128 [R6.64], R20 ;  /* 0x000000140600a985 */ /* 0x0045e2000c101d08 */
[----:B------:R-:W-:-:S03]  /*12120*/  @!P0 IMAD.WIDE R2, R0, 0x2, R2 ;  /* 0x0000000200028825 */ /* 0x000fc600078e0202 */
[----:B-1----:R2:W-:Y:S04]  /*12130*/  @!P1 ST.E.128 [R4.64], R12 ;  /* 0x0000000c04009985 */ /* 0x0025e8000c101d08 */
[----:B-----5:R2:W-:Y:S02]  /*12140*/  @!P0 ST.E.128 [R2.64], R8 ;  /* 0x0000000802008985 */ /* 0x0205e4000c101d08 */
.L_x_246:
[----:B--23--:R-:W-:Y:S05]  /*12150*/  BSYNC B0 ;  /* 0x0000000000007941 */ /* 0x00cfea0003800000 */
.L_x_245:
[----:B-1----:R-:W-:Y:S01]  /*12160*/  IADD3 R0, R17, 0x20, RZ ;  /* 0x0000002011007810 */ /* 0x002fe20007ffe0ff */
[----:B------:R1:W2:Y:S01]  /*12170*/  SHFL.IDX PT, R3, R18, 0x1, 0x1c1f ;  /* 0x003c1f0012037f89 */ /* 0x0002a200000e0000 */
[----:B------:R-:W-:Y:S02]  /*12180*/  BSSY B0, `(.L_x_247) ;  /* 0x0000015000007945 */ /* 0x000fe40003800000 */
[----:B------:R-:W-:Y:S01]  /*12190*/  ISETP.GE.AND P0, PT, R0, R61, PT ;  /* 0x0000003d0000720c */ /* 0x000fe20003f06270 */
[----:B------:R1:W3:-:S12]  /*121a0*/  SHFL.IDX PT, R2, R19, 0x1, 0x1c1f ;  /* 0x003c1f0013027f89 */ /* 0x0002d800000e0000 */
[----:B------:R-:W-:Y:S05]  /*121b0*/  @P0 BRA `(.L_x_248) ;  /* 0x0000011000000947 */ /* 0x000fea0003800000 */
[C---:B------:R-:W-:Y:S02]  /*121c0*/  IADD3 R5, R16.reuse, 0x20, RZ ;  /* 0x0000002010057810 */ /* 0x040fe40007ffe0ff */
[----:B------:R-:W-:Y:S02]  /*121d0*/  IADD3 R6, R16, 0x40, RZ ;  /* 0x0000004010067810 */ /* 0x000fe40007ffe0ff */
[----:B------:R-:W-:Y:S02]  /*121e0*/  ISETP.GE.AND P1, PT, R5, c[0x0][0x3c8], PT ;  /* 0x0000f20005007a0c */ /* 0x000fe40003f26270 */
[----:B------:R-:W-:Y:S02]  /*121f0*/  ISETP.GE.AND P0, PT, R6, c[0x0][0x3c8], PT ;  /* 0x0000f20006007a0c */ /* 0x000fe40003f06270 */
[----:B------:R-:W-:-:S09]  /*12200*/  ISETP.GE.AND P2, PT, R16, c[0x0][0x3c8], PT ;  /* 0x0000f20010007a0c */ /* 0x000fd20003f46270 */
[----:B------:R-:W-:Y:S02]  /*12210*/  @!P1 SHF.R.S32.HI R4, RZ, 0x1f, R5 ;  /* 0x0000001fff049819 */ /* 0x000fe40000011405 */
[----:B------:R-:W-:Y:S02]  /*12220*/  @!P0 SHF.R.S32.HI R0, RZ, 0x1f, R6 ;  /* 0x0000001fff008819 */ /* 0x000fe40000011406 */
[----:B------:R-:W-:Y:S02]  /*12230*/  @!P1 LEA.HI R4, R4, R5, RZ, 0x3 ;  /* 0x0000000504049211 */ /* 0x000fe400078f18ff */
[----:B------:R-:W-:Y:S01]  /*12240*/  @!P0 LEA.HI R0, R0, R6, RZ, 0x3 ;  /* 0x0000000600008211 */ /* 0x000fe200078f18ff */
[----:B--23--:R-:W-:Y:S01]  /*12250*/  @!P2 IMAD.WIDE R6, R16, 0x2, R2 ;  /* 0x000000021006a825 */ /* 0x00cfe200078e0202 */
[----:B------:R-:W-:Y:S02]  /*12260*/  @!P1 LOP3.LUT R4, R4, 0xfffffff8, RZ, 0xc0, !PT ;  /* 0xfffffff804049812 */ /* 0x000fe400078ec0ff */
[----:B------:R-:W-:-:S02]  /*12270*/  @!P0 LOP3.LUT R0, R0, 0xfffffff8, RZ, 0xc0, !PT ;  /* 0xfffffff800008812 */ /* 0x000fc400078ec0ff */
[----:B----4-:R2:W-:Y:S01]  /*12280*/  @!P2 ST.E.128 [R6.64], R32 ;  /* 0x000000200600a985 */ /* 0x0105e2000c101d08 */
[----:B------:R-:W-:-:S04]  /*12290*/  @!P1 IMAD.WIDE R4, R4, 0x2, R2 ;  /* 0x0000000204049825 */ /* 0x000fc800078e0202 */
[----:B------:R-:W-:Y:S01]  /*122a0*/  @!P0 IMAD.WIDE R2, R0, 0x2, R2 ;  /* 0x0000000200028825 */ /* 0x000fe200078e0202 */
[----:B------:R2:W-:Y:S04]  /*122b0*/  @!P1 ST.E.128 [R4.64], R28 ;  /* 0x0000001c04009985 */ /* 0x0005e8000c101d08 */
[----:B------:R2:W-:Y:S02]  /*122c0*/  @!P0 ST.E.128 [R2.64], R24 ;  /* 0x0000001802008985 */ /* 0x0005e4000c101d08 */
.L_x_248:
[----:B------:R-:W-:Y:S05]  /*122d0*/  BSYNC B0 ;  /* 0x0000000000007941 */ /* 0x000fea0003800000 */
.L_x_247:
[----:B------:R-:W-:Y:S01]  /*122e0*/  IADD3 R0, R17, 0x40, RZ ;  /* 0x0000004011007810 */ /* 0x000fe20007ffe0ff */
[----:B--2---:R2:W1:Y:S01]  /*122f0*/  SHFL.IDX PT, R3, R18, 0x2, 0x1c1f ;  /* 0x005c1f0012037f89 */ /* 0x00446200000e0000 */
[----:B------:R-:W-:Y:S02]  /*12300*/  BSSY B0, `(.L_x_249) ;  /* 0x0000015000007945 */ /* 0x000fe40003800000 */
[----:B------:R-:W-:Y:S01]  /*12310*/  ISETP.GE.AND P0, PT, R0, R61, PT ;  /* 0x0000003d0000720c */ /* 0x000fe20003f06270 */
[----:B---3--:R2:W3:-:S12]  /*12320*/  SHFL.IDX PT, R2, R19, 0x2, 0x1c1f ;  /* 0x005c1f0013027f89 */ /* 0x0084d800000e0000 */
        /* <DEDUP_REMOVED lines=10> */
[----:B-1-3--:R-:W-:Y:S01]  /*123d0*/  @!P2 IMAD.WIDE R6, R16, 0x2, R2 ;  /* 0x000000021006a825 */ /* 0x00afe200078e0202 */
[----:B------:R-:W-:Y:S02]  /*123e0*/  @!P1 LOP3.LUT R4, R4, 0xfffffff8, RZ, 0xc0, !PT ;  /* 0xfffffff804049812 */ /* 0x000fe400078ec0ff */
[----:B------:R-:W-:-:S02]  /*123f0*/  @!P0 LOP3.LUT R0, R0, 0xfffffff8, RZ, 0xc0, !PT ;  /* 0xfffffff800008812 */ /* 0x000fc400078ec0ff */
[----:B------:R1:W-:Y:S01]  /*12400*/  @!P2 ST.E.128 [R6.64], R44 ;  /* 0x0000002c0600a985 */ /* 0x0003e2000c101d08 */
[----:B------:R-:W-:-:S04]  /*12410*/  @!P1 IMAD.WIDE R4, R4, 0x2, R2 ;  /* 0x0000000204049825 */ /* 0x000fc800078e0202 */
[----:B------:R-:W-:Y:S01]  /*12420*/  @!P0 IMAD.WIDE R2, R0, 0x2, R2 ;  /* 0x0000000200028825 */ /* 0x000fe200078e0202 */
[----:B------:R1:W-:Y:S04]  /*12430*/  @!P1 ST.E.128 [R4.64], R40 ;  /* 0x0000002804009985 */ /* 0x0003e8000c101d08 */
[----:B------:R1:W-:Y:S02]  /*12440*/  @!P0 ST.E.128 [R2.64], R36 ;  /* 0x0000002402008985 */ /* 0x0003e4000c101d08 */
.L_x_250:
[----:B------:R-:W-:Y:S05]  /*12450*/  BSYNC B0 ;  /* 0x0000000000007941 */ /* 0x000fea0003800000 */
.L_x_249:
[----:B------:R-:W-:Y:S01]  /*12460*/  IADD3 R0, R17, 0x60, RZ ;  /* 0x0000006011007810 */ /* 0x000fe20007ffe0ff */
[----:B-1----:R1:W2:Y:S03]  /*12470*/  SHFL.IDX PT, R7, R18, 0x3, 0x1c1f ;  /* 0x007c1f0012077f89 */ /* 0x0022a600000e0000 */
[----:B------:R-:W-:Y:S01]  /*12480*/  ISETP.GE.AND P0, PT, R0, R61, PT ;  /* 0x0000003d0000720c */ /* 0x000fe20003f06270 */
[----:B------:R1:W4:-:S12]  /*12490*/  SHFL.IDX PT, R6, R19, 0x3, 0x1c1f ;  /* 0x007c1f0013067f89 */ /* 0x00031800000e0000 */
[----:B------:R-:W-:Y:S05]  /*124a0*/  @P0 EXIT ;  /* 0x000000000000094d */ /* 0x000fea0003800000 */
[C---:B---3--:R-:W-:Y:S02]  /*124b0*/  IADD3 R2, R16.reuse, 0x20, RZ ;  /* 0x0000002010027810 */ /* 0x048fe40007ffe0ff */
[----:B------:R-:W-:Y:S02]  /*124c0*/  ISETP.GE.AND P1, PT, R16, c[0x0][0x3c8], PT ;  /* 0x0000f20010007a0c */ /* 0x000fe40003f26270 */
[----:B------:R-:W-:-:S11]  /*124d0*/  ISETP.GE.AND P0, PT, R2, c[0x0][0x3c8], PT ;  /* 0x0000f20002007a0c */ /* 0x000fd60003f06270 */
[----:B--2-4-:R-:W-:Y:S02]  /*124e0*/  @!P1 IMAD.WIDE R4, R16, 0x2, R6 ;  /* 0x0000000210049825 */ /* 0x014fe400078e0206 */
        /* <DEDUP_REMOVED lines=15> */
.L_x_244:
[----:B------:R-:W2:Y:S01]  /*125e0*/  S2R R8, SR_TID.X ;  /* 0x0000000000087919 */ /* 0x000ea20000002100 */
[----:B------:R-:W-:Y:S03]  /*125f0*/  BSSY B0, `(.L_x_251) ;  /* 0x0000028000007945 */ /* 0x000fe60003800000 */
[----:B------:R-:W3:Y:S01]  /*12600*/  S2R R9, SR_CTAID.Z ;  /* 0x0000000000097919 */ /* 0x000ee20000002700 */
[----:B--2---:R-:W-:Y:S02]  /*12610*/  ISETP.GT.AND P0, PT, R8, 0x7f, PT ;  /* 0x0000007f0800780c */ /* 0x004fe40003f04270 */
[----:B---3--:R-:W-:-:S11]  /*12620*/  SHF.R.S32.HI R10, RZ, 0x1f, R9 ;  /* 0x0000001fff0a7819 */ /* 0x008fd60000011409 */
[----:B------:R-:W-:Y:S05]  /*12630*/  @P0 BRA `(.L_x_252) ;  /* 0x0000023000000947 */ /* 0x000fea0003800000 */
[----:B------:R-:W2:Y:S01]  /*12640*/  S2R R5, SR_CTAID.X ;  /* 0x0000000000057919 */ /* 0x000ea20000002500 */
[----:B------:R-:W-:-:S05]  /*12650*/  MOV R2, c[0x0][0x4e8] ;  /* 0x00013a0000027a02 */ /* 0x000fca0000000f00 */
[----:B------:R-:W-:Y:S01]  /*12660*/  IMAD R0, R2, c[0x0][0x388], RZ ;  /* 0x0000e20002007a24 */ /* 0x000fe200078e02ff */
[----:B--2---:R-:W-:-:S04]  /*12670*/  LEA R5, R5, R8, 0x7 ;  /* 0x0000000805057211 */ /* 0x004fc800078e38ff */
[----:B------:R-:W-:-:S13]  /*12680*/  ISETP.GE.AND P0, PT, R5, R0, PT ;  /* 0x000000000500720c */ /* 0x000fda0003f06270 */
[----:B------:R-:W-:Y:S05]  /*12690*/  @P0 BRA `(.L_x_252) ;  /* 0x000001d000000947 */ /* 0x000fea0003800000 */
[----:B------:R-:W-:Y:S01]  /*126a0*/  ISETP.NE.AND P0, PT, R2, 0x1, PT ;  /* 0x000000010200780c */ /* 0x000fe20003f05270 */
[----:B------:R-:W-:Y:S01]  /*126b0*/  ULDC.64 UR4, c[0x0][0x490] ;  /* 0x0001240000047ab9 */ /* 0x000fe20000000a00 */
[----:B------:R-:W-:Y:S01]  /*126c0*/  MOV R0, R5 ;  /* 0x0000000500007202 */ /* 0x000fe20000000f00 */
[----:B------:R-:W-:Y:S01]  /*126d0*/  UIMAD UR10, UR6, UR4, URZ ;  /* 0x00000004060a72a4 */ /* 0x000fe2000f8e023f */
[----:B------:R-:W-:Y:S01]  /*126e0*/  IMAD R6, R10, c[0x0][0x498], RZ ;  /* 0x000126000a067a24 */ /* 0x000fe200078e02ff */
[----:B------:R-:W-:Y:S02]  /*126f0*/  UIMAD.WIDE.U32 UR12, UR7, UR4, URZ ;  /* 0x00000004070c72a5 */ /* 0x000fe4000f8e003f */
[----:B------:R-:W-:Y:S01]  /*12700*/  UIMAD UR4, UR7, UR5, UR10 ;  /* 0x00000005070472a4 */ /* 0x000fe2000f8e020a */
[----:B------:R-:W-:-:S03]  /*12710*/  IMAD R6, R9, c[0x0][0x49c], R6 ;  /* 0x0001270009067a24 */ /* 0x000fc600078e0206 */
[----:B------:R-:W-:Y:S01]  /*12720*/  UIADD3 UR4, UR13, UR4, URZ ;  /* 0x000000040d047290 */ /* 0x000fe2000fffe03f */
[----:B------:R-:W-:Y:S01]  /*12730*/  MOV R3, UR13 ;  /* 0x0000000d00037c02 */ /* 0x000fe20008000f00 */
[----:B------:R-:W-:-:S04]  /*12740*/  @P0 IMAD.HI.U32 R2, R5, c[0x0][0x4ec], RZ ;  /* 0x00013b0005020a27 */ /* 0x000fc800078e00ff */
[----:B------:R-:W-:Y:S01]  /*12750*/  IMAD.U32 R3, RZ, RZ, UR4 ;  /* 0x00000004ff037e24 */ /* 0x000fe2000f8e00ff */
[----:B------:R-:W-:Y:S01]  /*12760*/  @P0 SHF.R.U32.HI R0, RZ, c[0x0][0x4f0], R2 ;  /* 0x00013c00ff000a19 */ /* 0x000fe20000011602 */
[----:B------:R-:W-:-:S03]  /*12770*/  IMAD.U32 R2, RZ, RZ, UR12 ;  /* 0x0000000cff027e24 */ /* 0x000fc6000f8e00ff */
[----:B------:R-:W-:Y:S01]  /*12780*/  IADD3 R4, -R0, RZ, RZ ;  /* 0x000000ff00047210 */ /* 0x000fe20007ffe1ff */
[----:B------:R-:W-:Y:S01]  /*12790*/  IMAD.WIDE.U32 R2, R9, c[0x0][0x498], R2 ;  /* 0x0001260009027a25 */ /* 0x000fe200078e0002 */
[----:B------:R-:W-:-:S03]  /*127a0*/  SHF.R.S32.HI R7, RZ, 0x1f, R0 ;  /* 0x0000001fff077819 */ /* 0x000fc60000011400 */
[----:B------:R-:W-:Y:S01]  /*127b0*/  IMAD R4, R4, c[0x0][0x4e8], R5 ;  /* 0x00013a0004047a24 */ /* 0x000fe200078e0205 */
[----:B------:R-:W-:-:S04]  /*127c0*/  IADD3 R2, P0, R0, R2, RZ ;  /* 0x0000000200027210 */ /* 0x000fc80007f1e0ff */
[----:B------:R-:W-:Y:S02]  /*127d0*/  SHF.R.S32.HI R5, RZ, 0x1f, R4 ;  /* 0x0000001fff057819 */ /* 0x000fe40000011404 */
[----:B------:R-:W-:-:S03]  /*127e0*/  IADD3.X R3, R7, R3, R6, P0, !PT ;  /* 0x0000000307037210 */ /* 0x000fc600007fe406 */
[----:B------:R-:W-:Y:S02]  /*127f0*/  IMAD R0, R5, c[0x0][0x488], RZ ;  /* 0x0001220005007a24 */ /* 0x000fe400078e02ff */
[----:B------:R-:W-:-:S04]  /*12800*/  IMAD.WIDE.U32 R2, R4, c[0x0][0x488], R2 ;  /* 0x0001220004027a25 */ /* 0x000fc800078e0002 */
[----:B------:R-:W-:Y:S01]  /*12810*/  IMAD R0, R4, c[0x0][0x48c], R0 ;  /* 0x0001230004007a24 */ /* 0x000fe200078e0200 */
[----:B------:R-:W-:-:S04]  /*12820*/  LEA R4, P0, R2, c[0x0][0x450], 0x2 ;  /* 0x0001140002047a11 */ /* 0x000fc800078010ff */
[----:B------:R-:W-:-:S04]  /*12830*/  IADD3 R0, R3, R0, RZ ;  /* 0x0000000003007210 */ /* 0x000fc80007ffe0ff */
[----:B------:R-:W-:Y:S01]  /*12840*/  LEA.HI.X R5, R2, c[0x0][0x454], R0, 0x2, P0 ;  /* 0x0001150002057a11 */ /* 0x000fe200000f1400 */
[----:B------:R-:W-:-:S05]  /*12850*/  IMAD.MOV.U32 R0, RZ, RZ, -0x800000 ;  /* 0xff800000ff007424 */ /* 0x000fca00078e00ff */
[----:B------:R2:W-:Y:S02]  /*12860*/  STG.E [R4.64], R0 ;  /* 0x0000000004007986 */ /* 0x0005e4000c101908 */
.L_x_252:
[----:B------:R-:W-:Y:S05]  /*12870*/  BSYNC B0 ;  /* 0x0000000000007941 */ /* 0x000fea0003800000 */
.L_x_251:
[----:B------:R-:W3:Y:S01]  /*12880*/  S2R R15, SR_CTAID.X ;  /* 0x00000000000f7919 */ /* 0x000ee20000002500 */
[----:B--2---:R-:W-:Y:S01]  /*12890*/  SHF.R.S32.HI R0, RZ, 0x1f, R8 ;  /* 0x0000001fff007819 */ /* 0x004fe20000011408 */
[----:B------:R-:W-:Y:S01]  /*128a0*/  IMAD.MOV.U32 R14, RZ, RZ, c[0x0][0x4e8] ;  /* 0x00013a00ff0e7624 */ /* 0x000fe200078e00ff */
[----:B------:R-:W-:Y:S01]  /*128b0*/  ULDC.64 UR4, c[0x0][0x3e8] ;  /* 0x0000fa0000047ab9 */ /* 0x000fe20000000a00 */
[----:B------:R-:W-:Y:S01]  /*128c0*/  IMAD R7, R10, c[0x0][0x3f0], RZ ;  /* 0x0000fc000a077a24 */ /* 0x000fe200078e02ff */
[----:B------:R-:W-:Y:S01]  /*128d0*/  LEA.HI R0, R0, R8, RZ, 0x2 ;  /* 0x0000000800007211 */ /* 0x000fe200078f10ff */
[----:B------:R-:W-:Y:S01]  /*128e0*/  UIMAD UR6, UR6, UR4, URZ ;  /* 0x00000004060672a4 */ /* 0x000fe2000f8e023f */
[----:B------:R-:W-:Y:S01]  /*128f0*/  ISETP.NE.AND P0, PT, R14, 0x1, PT ;  /* 0x000000010e00780c */ /* 0x000fe20003f05270 */
[----:B------:R-:W-:Y:S01]  /*12900*/  UIMAD.WIDE.U32 UR10, UR7, UR4, URZ ;  /* 0x00000004070a72a5 */ /* 0x000fe2000f8e003f */
[----:B------:R-:W-:Y:S01]  /*12910*/  LOP3.LUT R2, R0, 0xfffffffc, RZ, 0xc0, !PT ;  /* 0xfffffffc00027812 */ /* 0x000fe200078ec0ff */
[----:B------:R-:W-:Y:S01]  /*12920*/  UIMAD UR4, UR7, UR5, UR6 ;  /* 0x00000005070472a4 */ /* 0x000fe2000f8e0206 */
[----:B------:R-:W-:Y:S01]  /*12930*/  SHF.R.S32.HI R11, RZ, 0x2, R0 ;  /* 0x00000002ff0b7819 */ /* 0x000fe20000011400 */
[----:B------:R-:W-:Y:S01]  /*12940*/  IMAD R7, R9, c[0x0][0x3f4], R7 ;  /* 0x0000fd0009077a24 */ /* 0x000fe200078e0207 */
[----:B------:R-:W-:Y:S01]  /*12950*/  BSSY B0, `(.L_x_253) ;  /* 0x0000033000007945 */ /* 0x000fe20003800000 */
[----:B------:R-:W-:Y:S01]  /*12960*/  IMAD.IADD R8, R8, 0x1, -R2 ;  /* 0x0000000108087824 */ /* 0x000fe200078e0a02 */
[----:B------:R-:W-:Y:S01]  /*12970*/  UIADD3 UR4, UR11, UR4, URZ ;  /* 0x000000040b047290 */ /* 0x000fe2000fffe03f */
[----:B------:R-:W-:Y:S01]  /*12980*/  IMAD.U32 R3, RZ, RZ, UR11 ;  /* 0x0000000bff037e24 */ /* 0x000fe2000f8e00ff */
[----:B------:R-:W-:Y:S01]  /*12990*/  MOV R2, UR10 ;  /* 0x0000000a00027c02 */ /* 0x000fe20008000f00 */
[----:B------:R-:W-:Y:S01]  /*129a0*/  IMAD R14, R14, c[0x0][0x388], RZ ;  /* 0x0000e2000e0e7a24 */ /* 0x000fe200078e02ff */
[----:B------:R-:W-:-:S02]  /*129b0*/  LEA R0, R8, R11, 0x5 ;  /* 0x0000000b08007211 */ /* 0x000fc400078e28ff */
[----:B------:R-:W-:-:S03]  /*129c0*/  MOV R3, UR4 ;  /* 0x0000000400037c02 */ /* 0x000fc60008000f00 */
[C---:B---3--:R-:W-:Y:S01]  /*129d0*/  IMAD R4, R15.reuse, 0x80, R0 ;  /* 0x000000800f047824 */ /* 0x048fe200078e0200 */
[----:B------:R-:W-:Y:S01]  /*129e0*/  LEA R11, R15, R11, 0x7 ;  /* 0x0000000b0f0b7211 */ /* 0x000fe200078e38ff */
[----:B------:R-:W-:-:S04]  /*129f0*/  IMAD.WIDE.U32 R2, R9, c[0x0][0x3f0], R2 ;  /* 0x0000fc0009027a25 */ /* 0x000fc800078e0002 */
[----:B------:R-:W-:-:S04]  /*12a00*/  @P0 IMAD.HI.U32 R5, R4, c[0x0][0x4ec], RZ ;  /* 0x00013b0004050a27 */ /* 0x000fc800078e00ff */
[----:B------:R-:W-:Y:S01]  /*12a10*/  IMAD.MOV.U32 R0, RZ, RZ, R4 ;  /* 0x000000ffff007224 */ /* 0x000fe200078e0004 */
[----:B------:R-:W-:Y:S01]  /*12a20*/  @P0 SHF.R.U32.HI R0, RZ, c[0x0][0x4f0], R5 ;  /* 0x00013c00ff000a19 */ /* 0x000fe20000011605 */
[----:B------:R-:W-:-:S03]  /*12a30*/  IMAD.IADD R3, R3, 0x1, R7 ;  /* 0x0000000103037824 */ /* 0x000fc600078e0207 */
[----:B------:R-:W-:Y:S01]  /*12a40*/  SHF.R.S32.HI R6, RZ, 0x1f, R0 ;  /* 0x0000001fff067819 */ /* 0x000fe20000011400 */
[C---:B------:R-:W-:Y:S01]  /*12a50*/  IMAD.WIDE.U32 R2, R0.reuse, c[0x0][0x3e0], R2 ;  /* 0x0000f80000027a25 */ /* 0x040fe200078e0002 */
[----:B------:R-:W-:-:S03]  /*12a60*/  IADD3 R5, -R0, RZ, RZ ;  /* 0x000000ff00057210 */ /* 0x000fc60007ffe1ff */
[----:B------:R-:W-:Y:S02]  /*12a70*/  IMAD R6, R6, c[0x0][0x3e0], RZ ;  /* 0x0000f80006067a24 */ /* 0x000fe400078e02ff */
[----:B------:R-:W-:Y:S02]  /*12a80*/  IMAD R5, R5, c[0x0][0x4e8], R4 ;  /* 0x00013a0005057a24 */ /* 0x000fe400078e0204 */
[----:B------:R-:W-:-:S03]  /*12a90*/  IMAD R0, R0, c[0x0][0x3e4], R6 ;  /* 0x0000f90000007a24 */ /* 0x000fc600078e0206 */
[----:B------:R-:W-:Y:S02]  /*12aa0*/  SHF.R.S32.HI R4, RZ, 0x1f, R5 ;  /* 0x0000001fff047819 */ /* 0x000fe40000011405 */
[----:B------:R-:W-:-:S03]  /*12ab0*/  IADD3 R3, R3, R0, RZ ;  /* 0x0000000003037210 */ /* 0x000fc60007ffe0ff */
[----:B------:R-:W-:Y:S02]  /*12ac0*/  IMAD R0, R4, c[0x0][0x3d8], RZ ;  /* 0x0000f60004007a24 */ /* 0x000fe400078e02ff */
[----:B------:R-:W-:-:S04]  /*12ad0*/  IMAD.WIDE.U32 R2, R5, c[0x0][0x3d8], R2 ;  /* 0x0000f60005027a25 */ /* 0x000fc800078e0002 */
[----:B------:R-:W-:Y:S01]  /*12ae0*/  IMAD R0, R5, c[0x0][0x3dc], R0 ;  /* 0x0000f70005007a24 */ /* 0x000fe200078e0200 */
[----:B------:R-:W-:-:S03]  /*12af0*/  LEA R13, P0, R2, c[0x0][0x380], 0x1 ;  /* 0x0000e000020d7a11 */ /* 0x000fc600078008ff */
[----:B------:R-:W-:-:S05]  /*12b00*/  IMAD.IADD R0, R3, 0x1, R0 ;  /* 0x0000000103007824 */ /* 0x000fca00078e0200 */
[----:B------:R-:W-:Y:S02]  /*12b10*/  LEA.HI.X R12, R2, c[0x0][0x384], R0, 0x1, P0 ;  /* 0x0000e100020c7a11 */ /* 0x000fe400000f0c00 */
[----:B------:R-:W-:Y:S01]  /*12b20*/  ISETP.GE.AND P0, PT, R11, R14, PT ;  /* 0x0000000e0b00720c */ /* 0x000fe20003f06270 */
[----:B------:R2:W3:Y:S01]  /*12b30*/  SHFL.IDX PT, R2, R13, RZ, 0x1c1f ;  /* 0x001c1fff0d027589 */ /* 0x0004e200000e0000 */
[----:B------:R-:W-:-:S03]  /*12b40*/  SHF.L.U32 R0, R8, 0x3, RZ ;  /* 0x0000000308007819 */ /* 0x000fc600000006ff */
[----:B------:R2:W4:Y:S01]  /*12b50*/  SHFL.IDX PT, R3, R12, RZ, 0x1c1f ;  /* 0x001c1fff0c037589 */ /* 0x00052200000e0000 */
        /* <DEDUP_REMOVED lines=18> */
.L_x_254:
[----:B------:R-:W-:Y:S05]  /*12c80*/  BSYNC B0 ;  /* 0x0000000000007941 */ /* 0x000fea0003800000 */
.L_x_253:
[----:B---3--:R-:W-:Y:S01]  /*12c90*/  IADD3 R4, R11, 0x20, RZ ;  /* 0x000000200b047810 */ /* 0x008fe20007ffe0ff */
[----:B----4-:R3:W4:Y:S01]  /*12ca0*/  SHFL.IDX PT, R3, R12, 0x1, 0x1c1f ;  /* 0x003c1f000c037f89 */ /* 0x01072200000e0000 */
        /* <DEDUP_REMOVED lines=19> */
.L_x_256:
[----:B------:R-:W-:Y:S05]  /*12de0*/  BSYNC B0 ;  /* 0x0000000000007941 */ /* 0x000fea0003800000 */
.L_x_255:
[----:B-1----:R-:W-:Y:S01]  /*12df0*/  IADD3 R4, R11, 0x40, RZ ;  /* 0x000000400b047810 */ /* 0x002fe20007ffe0ff */
[----:B----4-:R1:W4:Y:S01]  /*12e00*/  SHFL.IDX PT, R3, R12, 0x2, 0x1c1f ;  /* 0x005c1f000c037f89 */ /* 0x01032200000e0000 */
[----:B------:R-:W-:Y:S02]  /*12e10*/  BSSY B0, `(.L_x_257) ;  /* 0x0000013000007945 */ /* 0x000fe40003800000 */
[----:B------:R-:W-:Y:S01]  /*12e20*/  ISETP.GE.AND P0, PT, R4, R14, PT ;  /* 0x0000000e0400720c */ /* 0x000fe20003f06270 */
[----:B------:R1:W2:-:S12]  /*12e30*/  SHFL.IDX PT, R2, R13, 0x2, 0x1c1f ;  /* 0x005c1f000d027f89 */ /* 0x00029800000e0000 */
[----:B------:R-:W-:Y:S05]  /*12e40*/  @P0 BRA `(.L_x_258) ;  /* 0x000000f000000947 */ /* 0x000fea0003800000 */
[----:B------:R-:W-:Y:S02]  /*12e50*/  ISETP.GE.AND P1, PT, R9, c[0x0][0x3c8], PT ;  /* 0x0000f20009007a0c */ /* 0x000fe40003f26270 */
[----:B------:R-:W-:Y:S02]  /*12e60*/  ISETP.GE.AND P0, PT, R10, c[0x0][0x3c8], PT ;  /* 0x0000f2000a007a0c */ /* 0x000fe40003f06270 */
[----:B------:R-:W-:-:S09]  /*12e70*/  ISETP.GE.AND P2, PT, R0, c[0x0][0x3c8], PT ;  /* 0x0000f20000007a0c */ /* 0x000fd20003f46270 */
[----:B------:R-:W-:Y:S02]  /*12e80*/  @!P1 SHF.R.S32.HI R5, RZ, 0x1f, R9 ;  /* 0x0000001fff059819 */ /* 0x000fe40000011409 */
[----:B------:R-:W-:Y:S02]  /*12e90*/  @!P0 SHF.R.S32.HI R4, RZ, 0x1f, R10 ;  /* 0x0000001fff048819 */ /* 0x000fe4000001140a */
[----:B------:R-:W-:Y:S01]  /*12ea0*/  @!P1 LEA.HI R5, R5, R9, RZ, 0x3 ;  /* 0x0000000905059211 */ /* 0x000fe200078f18ff */
[--C-:B--2-4-:R-:W-:Y:S01]  /*12eb0*/  @!P2 IMAD.WIDE R6, R0, 0x2, R2.reuse ;  /* 0x000000020006a825 */ /* 0x114fe200078e0202 */
        /* <DEDUP_REMOVED lines=8> */
.L_x_258:
[----:B------:R-:W-:Y:S05]  /*12f40*/  BSYNC B0 ;  /* 0x0000000000007941 */ /* 0x000fea0003800000 */
.L_x_257:
[----:B--2---:R-:W-:Y:S01]  /*12f50*/  IADD3 R4, R11, 0x60, RZ ;  /* 0x000000600b047810 */ /* 0x004fe20007ffe0ff */
[----:B----4-:R2:W4:Y:S03]  /*12f60*/  SHFL.IDX PT, R3, R12, 0x3, 0x1c1f ;  /* 0x007c1f000c037f89 */ /* 0x01052600000e0000 */
[----:B------:R-:W-:Y:S01]  /*12f70*/  ISETP.GE.AND P0, PT, R4, R14, PT ;  /* 0x0000000e0400720c */ /* 0x000fe20003f06270 */
[----:B------:R2:W1:-:S12]  /*12f80*/  SHFL.IDX PT, R2, R13, 0x3, 0x1c1f ;  /* 0x007c1f000d027f89 */ /* 0x00045800000e0000 */
[----:B------:R-:W-:Y:S05]  /*12f90*/  @P0 EXIT ;  /* 0x000000000000094d */ /* 0x000fea0003800000 */
[----:B------:R-:W-:Y:S02]  /*12fa0*/  ISETP.GE.AND P0, PT, R9, c[0x0][0x3c8], PT ;  /* 0x0000f20009007a0c */ /* 0x000fe40003f06270 */
[----:B------:R-:W-:-:S11]  /*12fb0*/  ISETP.GE.AND P1, PT, R0, c[0x0][0x3c8], PT ;  /* 0x0000f20000007a0c */ /* 0x000fd60003f26270 */
[----:B------:R-:W-:Y:S02]  /*12fc0*/  @!P0 SHF.R.S32.HI R4, RZ, 0x1f, R9 ;  /* 0x0000001fff048819 */ /* 0x000fe40000011409 */
[----:B-1--4-:R-:W-:Y:S02]  /*12fd0*/  @!P1 IMAD.WIDE R6, R0, 0x2, R2 ;  /* 0x0000000200069825 */ /* 0x012fe400078e0202 */
        /* <DEDUP_REMOVED lines=13> */
.L_x_170:
[----:B---3--:R-:W-:Y:S02]  /*130b0*/  MOV R3, R25 ;  /* 0x0000001900037202 */ /* 0x008fe40000000f00 */
[----:B------:R-:W-:Y:S02]  /*130c0*/  MOV R2, 0x130e0 ;  /* 0x000130e000027802 */ /* 0x000fe40000000f00 */
[----:B------:R-:W-:Y:S05]  /*130d0*/  CALL.REL.NOINC `($__internal_0_$__cuda_sm70_shflsync_idx_p) ;  /* 0x000001f000007944 */ /* 0x000fea0003c00000 */
[----:B------:R-:W-:Y:S01]  /*130e0*/  IMAD.MOV.U32 R5, RZ, RZ, R6 ;  /* 0x000000ffff057224 */ /* 0x000fe200078e0006 */
[----:B------:R-:W-:Y:S02]  /*130f0*/  MOV R3, R26 ;  /* 0x0000001a00037202 */ /* 0x000fe40000000f00 */
[----:B------:R-:W-:Y:S02]  /*13100*/  MOV R2, 0x13120 ;  /* 0x0001312000027802 */ /* 0x000fe40000000f00 */
[----:B------:R-:W-:Y:S05]  /*13110*/  CALL.REL.NOINC `($__internal_0_$__cuda_sm70_shflsync_idx_p) ;  /* 0x000001b000007944 */ /* 0x000fea0003c00000 */
[----:B------:R-:W-:Y:S01]  /*13120*/  MOV R2, R6 ;  /* 0x0000000600027202 */ /* 0x000fe20000000f00 */
[----:B------:R-:W-:Y:S05]  /*13130*/  BRA `(.L_x_259) ;  /* 0xfffeeb2000007947 */ /* 0x000fea000383ffff */
.L_x_194:
[----:B------:R-:W-:Y:S02]  /*13140*/  MOV R2, 0x13160 ;  /* 0x0001316000027802 */ /* 0x000fe40000000f00 */
[----:B--2---:R-:W-:Y:S05]  /*13150*/  CALL.REL.NOINC `($__internal_0_$__cuda_sm70_shflsync_idx_p) ;  /* 0x0000017000007944 */ /* 0x004fea0003c00000 */
[----:B------:R-:W-:Y:S01]  /*13160*/  MOV R3, R10 ;  /* 0x0000000a00037202 */ /* 0x000fe20000000f00 */
[----:B------:R-:W-:Y:S01]  /*13170*/  IMAD.MOV.U32 R4, RZ, RZ, R6 ;  /* 0x000000ffff047224 */ /* 0x000fe200078e0006 */
[----:B------:R-:W-:Y:S02]  /*13180*/  MOV R2, 0x131a0 ;  /* 0x000131a000027802 */ /* 0x000fe40000000f00 */
[----:B------:R-:W-:Y:S05]  /*13190*/  CALL.REL.NOINC `($__internal_0_$__cuda_sm70_shflsync_idx_p) ;  /* 0x0000013000007944 */ /* 0x000fea0003c00000 */
[----:B------:R-:W-:Y:S01]  /*131a0*/  MOV R0, R6 ;  /* 0x0000000600007202 */ /* 0x000fe20000000f00 */
[----:B------:R-:W-:-:S05]  /*131b0*/  BRA `(.L_x_260) ;  /* 0xffff28d000007947 */ /* 0x000fca000383ffff */
.L_x_219:
[----:B--2---:R-:W-:Y:S02]  /*131c0*/  MOV R3, R8 ;  /* 0x0000000800037202 */ /* 0x004fe40000000f00 */
[----:B------:R-:W-:Y:S02]  /*131d0*/  MOV R2, 0x131f0 ;  /* 0x000131f000027802 */ /* 0x000fe40000000f00 */
[----:B------:R-:W-:Y:S05]  /*131e0*/  CALL.REL.NOINC `($__internal_0_$__cuda_sm70_shflsync_idx_p) ;  /* 0x000000e000007944 */ /* 0x000fea0003c00000 */
[----:B------:R-:W-:Y:S01]  /*131f0*/  MOV R3, R9 ;  /* 0x0000000900037202 */ /* 0x000fe20000000f00 */
[----:B------:R-:W-:Y:S01]  /*13200*/  IMAD.MOV.U32 R4, RZ, RZ, R6 ;  /* 0x000000ffff047224 */ /* 0x000fe200078e0006 */
[----:B------:R-:W-:Y:S02]  /*13210*/  MOV R2, 0x13230 ;  /* 0x0001323000027802 */ /* 0x000fe40000000f00 */
[----:B------:R-:W-:Y:S05]  /*13220*/  CALL.REL.NOINC `($__internal_0_$__cuda_sm70_shflsync_idx_p) ;  /* 0x000000a000007944 */ /* 0x000fea0003c00000 */
[----:B------:R-:W-:Y:S01]  /*13230*/  MOV R2, R6 ;  /* 0x0000000600027202 */ /* 0x000fe20000000f00 */
[----:B------:R-:W-:-:S05]  /*13240*/  BRA `(.L_x_261) ;  /* 0xffff6b4000007947 */ /* 0x000fca000383ffff */
.L_x_225:
[----:B------:R-:W-:Y:S02]  /*13250*/  MOV R2, 0x13270 ;  /* 0x0001327000027802 */ /* 0x000fe40000000f00 */
[----:B----4-:R-:W-:Y:S05]  /*13260*/  CALL.REL.NOINC `($__internal_0_$__cuda_sm70_shflsync_idx_p) ;  /* 0x0000006000007944 */ /* 0x010fea0003c00000 */
[----:B------:R-:W-:Y:S01]  /*13270*/  MOV R3, R10 ;  /* 0x0000000a00037202 */ /* 0x000fe20000000f00 */
[----:B------:R-:W-:Y:S01]  /*13280*/  IMAD.MOV.U32 R4, RZ, RZ, R6 ;  /* 0x000000ffff047224 */ /* 0x000fe200078e0006 */
[----:B------:R-:W-:Y:S02]  /*13290*/  MOV R2, 0x132b0 ;  /* 0x000132b000027802 */ /* 0x000fe40000000f00 */
[----:B------:R-:W-:Y:S05]  /*132a0*/  CALL.REL.NOINC `($__internal_0_$__cuda_sm70_shflsync_idx_p) ;  /* 0x0000002000007944 */ /* 0x000fea0003c00000 */
[----:B------:R-:W-:Y:S01]  /*132b0*/  MOV R0, R6 ;  /* 0x0000000600007202 */ /* 0x000fe20000000f00 */
[----:B------:R-:W-:-:S05]  /*132c0*/  BRA `(.L_x_262) ;  /* 0xffff975000007947 */ /* 0x000fca000383ffff */
        .weak           $__internal_0_$__cuda_sm70_shflsync_idx_p
        .type           $__internal_0_$__cuda_sm70_shflsync_idx_p,@function
        .size           $__internal_0_$__cuda_sm70_shflsync_idx_p,(.L_x_858 - $__internal_0_$__cuda_sm70_shflsync_idx_p)
$__internal_0_$__cuda_sm70_shflsync_idx_p:
[----:B------:R-:W-:Y:S01]  /*132d0*/  MOV R6, 0x1 ;  /* 0x0000000100067802 */ /* 0x000fe20000000f00 */
[----:B------:R-:W-:-:S02]  /*132e0*/  IMAD.MOV.U32 R24, RZ, RZ, -0x1 ;  /* 0xffffffffff187424 */ /* 0x000fc400078e00ff */
[----:B------:R-:W-:Y:S02]  /*132f0*/  IMAD.MOV.U32 R7, RZ, RZ, 0x1c1f ;  /* 0x00001c1fff077424 */ /* 0x000fe400078e00ff */
[----:B------:R-:W-:Y:S04]  /*13300*/  WARPSYNC R24 ;  /* 0x0000001800007348 */ /* 0x000fe80003800000 */
[----:B------:R1:W2:Y:S02]  /*13310*/  SHFL.IDX PT, R6, R3, R6, R7 ;  /* 0x0000000603067389 */ /* 0x0002a400000e0007 */
[----:B-1----:R-:W-:-:S04]  /*13320*/  MOV R3, 0x0 ;  /* 0x0000000000037802 */ /* 0x002fc80000000f00 */
[----:B--2---:R-:W-:Y:S05]  /*13330*/  RET.REL.NODEC R2 `(_ZN7cutlass13device_kernelIN5flash19enable_sm80_to_sm89INS1_16FlashAttnFwdSm80INS1_25CollectiveMainloopFwdSm80ILi4ELi1ELb0EN4cute5tupleIJNS5_1CILi128EEENS7_ILi48EEENS7_ILi96EEEEEELi96ENS_10bfloat16_tEfNS_4arch4Sm80ELb0ELb1ELb0ELb0ELb1ELb0ELb1ELb0EEENS1_21CollectiveEpilogueFwdINS6_IJS8_SA_S9_EEENS6_IJNS7_ILi1EEESI_SI_EEESC_SE_Li128ELb0ELb1ELb0ELb0EEENS1_19SingleTileSchedulerILb0ELb0ELb1ELi128EEEEEEEEEvNT_6ParamsE) ;  /* 0xfffeccc002007950 */ /* 0x004fea0003c3ffff */
.L_x_263:
        /* <DEDUP_REMOVED lines=12> */
.L_x_858:


//--------------------- .text._ZN7cutlass13device_kernelIN5flash19enable_sm80_to_sm89INS1_16FlashAttnFwdSm80INS1_25CollectiveMainloopFwdSm80ILi4ELi1ELb0EN4cute5tupleIJNS5_1CILi128EEENS7_ILi48EEENS7_ILi96EEEEEELi96ENS_10bfloat16_tEfNS_4arch4Sm80ELb0ELb1ELb0ELb1ELb1ELb0ELb1ELb0EEENS1_21CollectiveEpilogueFwdINS6_IJS8_SA_S9_EEENS6_IJNS7_ILi1EEESI_SI_EEESC_SE_Li128ELb1ELb1ELb0ELb0EEENS1_19SingleTileSchedulerILb1ELb0ELb1ELi128EEEEEEEEEvNT_6ParamsE --------------------------
	.section	.text._ZN7cutlass13device_kernelIN5flash19enable_sm80_to_sm89INS1_16FlashAttnFwdSm80INS1_25CollectiveMainloopFwdSm80ILi4ELi1ELb0EN4cute5tupleIJNS5_1CILi128EEENS7_ILi48EEENS7_ILi96EEEEEELi96ENS_10bfloat16_tEfNS_4arch4Sm80ELb0ELb1ELb0ELb1ELb1ELb0ELb1ELb0EEENS1_21CollectiveEpilogueFwdINS6_IJS8_SA_S9_EEENS6_IJNS7_ILi1EEESI_SI_EEESC_SE_Li128ELb1ELb1ELb0ELb0EEENS1_19SingleTileSchedulerILb1ELb0ELb1ELi128EEEEEEEEEvNT_6ParamsE,"ax",@progbits
	.sectioninfo	@"SHI_REGISTERS=255"
	.align	128
.text._ZN7cutlass13device_kernelIN5flash19enable_sm80_to_sm89INS1_16FlashAttnFwdSm80INS1_25CollectiveMainloopFwdSm80ILi4ELi1ELb0EN4cute5tupleIJNS5_1CILi128EEENS7_ILi48EEENS7_ILi96EEEEEELi96ENS_10bfloat16_tEfNS_4arch4Sm80ELb0ELb1ELb0ELb1ELb1ELb0ELb1ELb0EEENS1_21CollectiveEpilogueFwdINS6_IJS8_SA_S9_EEENS6_IJNS7_ILi1EEESI_SI_EEESC_SE_Li128ELb1ELb1ELb0ELb0EEENS1_19SingleTileSchedulerILb1ELb0ELb1ELi128EEEEEEEEEvNT_6ParamsE:
        .type           _ZN7cutlass13device_kernelIN5flash19enable_sm80_to_sm89INS1_16FlashAttnFwdSm80INS1_25CollectiveMainloopFwdSm80ILi4ELi1ELb0EN4cute5tupleIJNS5_1CILi128EEENS7_ILi48EEENS7_ILi96EEEEEELi96ENS_10bfloat16_tEfNS_4arch4Sm80ELb0ELb1ELb0ELb1ELb1ELb0ELb1ELb0EEENS1_21CollectiveEpilogueFwdINS6_IJS8_SA_S9_EEENS6_IJNS7_ILi1EEESI_SI_EEESC_SE_Li128ELb1ELb1ELb0ELb0EEENS1_19SingleTileSchedulerILb1ELb0ELb1ELi128EEEEEEEEEvNT_6ParamsE,@function
        .size           _ZN7cutlass13device_kernelIN5flash19enable_sm80_to_sm89INS1_16FlashAttnFwdSm80INS1_25CollectiveMainloopFwdSm80ILi4ELi1ELb0EN4cute5tupleIJNS5_1CILi128EEENS7_ILi48EEENS7_ILi96EEEEEELi96ENS_10bfloat16_tEfNS_4arch4Sm80ELb0ELb1ELb0ELb1ELb1ELb0ELb1ELb0EEENS1_21CollectiveEpilogueFwdINS6_IJS8_SA_S9_EEENS6_IJNS7_ILi1EEESI_SI_EEESC_SE_Li128ELb1ELb1ELb0ELb0EEENS1_19SingleTileSchedulerILb1ELb0ELb1ELi128EEEEEEEEEvNT_6ParamsE,(.L_x_860 - _ZN7cutlass13device_kernelIN5flash19enable_sm80_to_sm89INS1_16FlashAttnFwdSm80INS1_25CollectiveMainloopFwdSm80ILi4ELi1ELb0EN4cute5tupleIJNS5_1CILi128EEENS7_ILi48EEENS7_ILi96EEEEEELi96ENS_10bfloat16_tEfNS_4arch4Sm80ELb0ELb1ELb0ELb1ELb1ELb0ELb1ELb0EEENS1_21CollectiveEpilogueFwdINS6_IJS8_SA_S9_EEENS6_IJNS7_ILi1EEESI_SI_EEESC_SE_Li128ELb1ELb1ELb0ELb0EEENS1_19SingleTileSchedulerILb1ELb0ELb1ELi128EEEEEEEEEvNT_6ParamsE)
        .other          _ZN7cutlass13device_kernelIN5flash19enable_sm80_to_sm89INS1_16FlashAttnFwdSm80INS1_25CollectiveMainloopFwdSm80ILi4ELi1ELb0EN4cute5tupleIJNS5_1CILi128EEENS7_ILi48EEENS7_ILi96EEEEEELi96ENS_10bfloat16_tEfNS_4arch4Sm80ELb0ELb1ELb0ELb1ELb1ELb0ELb1ELb0EEENS1_21CollectiveEpilogueFwdINS6_IJS8_SA_S9_EEENS6_IJNS7_ILi1EEESI_SI_EEESC_SE_Li128ELb1ELb1ELb0ELb0EEENS1_19SingleTileSchedulerILb1ELb0ELb1ELi128EEEEEEEEEvNT_6ParamsE,@"STO_CUDA_ENTRY STV_DEFAULT"
_ZN7cutlass13device_kernelIN5flash19enable_sm80_to_sm89INS1_16FlashAttnFwdSm80INS1_25CollectiveMainloopFwdSm80ILi4ELi1ELb0EN4cute5tupleIJNS5_1CILi128EEENS7_ILi48EEENS7_ILi96EEEEEELi96ENS_10bfloat16_tEfNS_4arch4Sm80ELb0ELb1ELb0ELb1ELb1ELb0ELb1ELb0EEENS1_21CollectiveEpilogueFwdINS6_IJS8_SA_S9_EEENS6_IJNS7_ILi1EEESI_SI_EEESC_SE_Li128ELb1ELb1ELb0ELb0EEENS1_19SingleTileSchedulerILb1ELb0ELb1ELi128EEEEEEEEEvNT_6ParamsE:
[----:B------:R-:W-:Y:S02]  /*0000*/  MOV R1, c[0x0][0x28] ;  /* 0x00000a0000017a02 */ /* 0x000fe40000000f00 */
[----:B------:R-:W1:Y:S01]  /*0010*/  S2R R48, SR_TID.X ;  /* 0x0000000000307919 */ /* 0x000e620000002100 */
[----:B------:R-:W-:Y:S01]  /*0020*/  IMAD.MOV.U32 R10, RZ, RZ, 0x4 ;  /* 0x00000004ff0a7424 */ /* 0x000fe200078e00ff */
[----:B------:R-:W2:Y:S01]  /*0030*/  S2UR UR4, SR_CTAID.X ;  /* 0x00000000000479c3 */ /* 0x000ea20000002500 */
[----:B------:R-:W-:Y:S01]  /*0040*/  ULDC.64 UR6, c[0x0][0x118] ;  /* 0x0000460000067ab9 */ /* 0x000fe20000000a00 */
[----:B------:R-:W3:Y:S01]  /*0050*/  S2R R5, SR_CTAID.Z ;  /* 0x0000000000057919 */ /* 0x000ee20000002700 */
[----:B------:R-:W-:Y:S02]  /*0060*/  IADD3 R1, R1, -0x40, RZ ;  /* 0xffffffc001017810 */ /* 0x000fe40007ffe0ff */
[----:B-1----:R-:W-:Y:S01]  /*0070*/  SHF.R.U32.HI R0, RZ, 0x5, R48 ;  /* 0x00000005ff007819 */ /* 0x002fe20000011630 */
[----:B---3--:R-:W-:-:S05]  /*0080*/  IMAD.WIDE R2, R5, R10, c[0x0][0x568] ;  /* 0x00015a0005027625 */ /* 0x008fca00078e020a */
[----:B------:R-:W1:Y:S02]  /*0090*/  SHFL.IDX PT, R0, R0, RZ, 0x1f ;  /* 0x00001fff00007589 */ /* 0x000e6400000e0000 */
[----:B-1----:R-:W-:-:S13]  /*00a0*/  ISETP.NE.AND P0, PT, R0, RZ, PT ;  /* 0x000000ff0000720c */ /* 0x002fda0003f05270 */
[----:B--2---:R-:W-:Y:S05]  /*00b0*/  @!P0 BRA `(.L_x_264) ;  /* 0x0000015000008947 */ /* 0x004fea0003800000 */
[----:B------:R-:W-:-:S04]  /*00c0*/  ISETP.NE.U32.AND P0, PT, RZ, c[0x0][0x568], PT ;  /* 0x00015a00ff007a0c */ /* 0x000fc80003f05070 */
[----:B------:R-:W-:-:S13]  /*00d0*/  ISETP.NE.AND.EX P0, PT, RZ, c[0x0][0x56c], PT, P0 ;  /* 0x00015b00ff007a0c */ /* 0x000fda0003f05300 */
[----:B------:R-:W-:Y:S05]  /*00e0*/  @!P0 BRA `(.L_x_265) ;  /* 0x0000002000008947 */ /* 0x000fea0003800000 */
[----:B------:R1:W5:Y:S01]  /*00f0*/  LDG.E R0, [R2.64] ;  /* 0x0000000602007981 */ /* 0x000362000c1e1900 */
[----:B------:R-:W-:Y:S05]  /*0100*/  BRA `(.L_x_266) ;  /* 0x0000009000007947 */ /* 0x000fea0003800000 */
.L_x_265:
        /* <DEDUP_REMOVED lines=8> */
.L_x_267:
[----:B------:R-:W-:-:S04]  /*0190*/  MOV R0, c[0x0][0x54c] ;  /* 0x0001530000007a02 */ /* 0x000fc80000000f00 */
.L_x_266:
[----:B------:R-:W-:Y:S01]  /*01a0*/  USHF.L.U32 UR4, UR4, 0x7, URZ ;  /* 0x0000000704047899 */ /* 0x000fe2000800063f */
[----:B-----5:R-:W-:-:S05]  /*01b0*/  IMAD R0, R0, c[0x0][0x548], RZ ;  /* 0x0001520000007a24 */ /* 0x020fca00078e02ff */
[----:B------:R-:W-:-:S04]  /*01c0*/  MOV R8, UR4 ;  /* 0x0000000400087c02 */ /* 0x000fc80008000f00 */
[----:B------:R-:W-:-:S04]  /*01d0*/  ISETP.GE.AND P0, PT, R8, R0, PT ;  /* 0x000000000800720c */ /* 0x000fc80003f06270 */
[----:B------:R-:W-:-:S05]  /*01e0*/  SEL R0, R5, 0xffffffff, !P0 ;  /* 0xffffffff05007807 */ /* 0x000fca0004000000 */
[----:B------:R2:W-:Y:S01]  /*01f0*/  STL [R1+0x3c], R0 ;  /* 0x00003c0001007387 */ /* 0x0005e20000100800 */
[----:B------:R-:W-:Y:S05]  /*0200*/  BRA `(.L_x_268) ;  /* 0x0000014000007947 */ /* 0x000fea0003800000 */
.L_x_264:
[----:B------:R-:W-:-:S04]  /*0210*/  ISETP.NE.U32.AND P0, PT, RZ, c[0x0][0x568], PT ;  /* 0x00015a00ff007a0c */ /* 0x000fc80003f05070 */
[----:B------:R-:W-:-:S13]  /*0220*/  ISETP.NE.AND.EX P0, PT, RZ, c[0x0][0x56c], PT, P0 ;  /* 0x00015b00ff007a0c */ /* 0x000fda0003f05300 */
[----:B------:R-:W-:Y:S05]  /*0230*/  @!P0 BRA `(.L_x_269) ;  /* 0x0000002000008947 */ /* 0x000fea0003800000 */
[----:B------:R1:W5:Y:S01]  /*0240*/  LDG.E R0, [R2.64] ;  /* 0x0000000602007981 */ /* 0x000362000c1e1900 */
[----:B------:R-:W-:Y:S05]  /*0250*/  BRA `(.L_x_270) ;  /* 0x0000009000007947 */ /* 0x000fea0003800000 */
.L_x_269:
        /* <DEDUP_REMOVED lines=8> */
.L_x_271:
[----:B------:R-:W-:-:S04]  /*02e0*/  MOV R0, c[0x0][0x54c] ;  /* 0x0001530000007a02 */ /* 0x000fc80000000f00 */
.L_x_270:
[----:B------:R-:W-:Y:S01]  /*02f0*/  USHF.L.U32 UR4, UR4, 0x7, URZ ;  /* 0x0000000704047899 */ /* 0x000fe2000800063f */
[----:B-----5:R-:W-:-:S05]  /*0300*/  IMAD R0, R0, c[0x0][0x548], RZ ;  /* 0x0001520000007a24 */ /* 0x020fca00078e02ff */
[----:B------:R-:W-:-:S04]  /*0310*/  MOV R8, UR4 ;  /* 0x0000000400087c02 */ /* 0x000fc80008000f00 */
[----:B------:R-:W-:-:S04]  /*0320*/  ISETP.GE.AND P0, PT, R8, R0, PT ;  /* 0x000000000800720c */ /* 0x000fc80003f06270 */
[----:B------:R-:W-:-:S05]  /*0330*/  SEL R0, R5, 0xffffffff, !P0 ;  /* 0xffffffff05007807 */ /* 0x000fca0004000000 */
[----:B------:R2:W-:Y:S04]  /*0340*/  STL [R1+0x3c], R0 ;  /* 0x00003c0001007387 */ /* 0x0005e80000100800 */
.L_x_268:
[----:B------:R-:W3:Y:S02]  /*0350*/  LDL R49, [R1+0x3c] ;  /* 0x00003c0001317983 */ /* 0x000ee40000100800 */
[----:B---3--:R-:W-:-:S13]  /*0360*/  ISETP.GE.AND P0, PT, R49, RZ, PT ;  /* 0x000000ff3100720c */ /* 0x008fda0003f06270 */
[----:B------:R-:W-:Y:S05]  /*0370*/  @!P0 EXIT ;  /* 0x000000000000894d */ /* 0x000fea0003800000 */
[----:B------:R-:W-:Y:S01]  /*0380*/  ISETP.NE.U32.AND P0, PT, RZ, c[0x0][0x370], PT ;  /* 0x0000dc00ff007a0c */ /* 0x000fe20003f05070 */
[----:B------:R-:W-:Y:S01]  /*0390*/  IMAD.MOV.U32 R61, RZ, RZ, RZ ;  /* 0x000000ffff3d7224 */ /* 0x000fe200078e00ff */
[----:B------:R-:W-:Y:S01]  /*03a0*/  ISETP.NE.U32.AND P2, PT, RZ, c[0x0][0x360], PT ;  /* 0x0000d800ff007a0c */ /* 0x000fe20003f45070 */
[----:B------:R-:W-:Y:S01]  /*03b0*/  IMAD.MOV.U32 R9, RZ, RZ, RZ ;  /* 0x000000ffff097224 */ /* 0x000fe200078e00ff */
[----:B------:R-:W-:Y:S01]  /*03c0*/  ISETP.NE.AND.EX P1, PT, RZ, c[0x0][0x374], PT, P0 ;  /* 0x0000dd00ff007a0c */ /* 0x000fe20003f25300 */
[----:B-1----:R-:W-:Y:S01]  /*03d0*/  IMAD.WIDE R2, R49, R10, c[0x0][0x348] ;  /* 0x0000d20031027625 */ /* 0x002fe200078e020a */
[----:B------:R-:W-:Y:S02]  /*03e0*/  ISETP.NE.U32.AND P3, PT, RZ, c[0x0][0x348], PT ;  /* 0x0000d200ff007a0c */ /* 0x000fe40003f65070 */
[----:B------:R-:W-:Y:S01]  /*03f0*/  ISETP.NE.AND.EX P0, PT, RZ, c[0x0][0x364], PT, P2 ;  /* 0x0000d900ff007a0c */ /* 0x000fe20003f05320 */
[----:B------:R-:W-:Y:S01]  /*0400*/  IMAD.MOV.U32 R230, RZ, RZ, c[0x0][0x168] ;  /* 0x00005a00ffe67624 */ /* 0x000fe200078e00ff */
[----:B------:R-:W-:-:S07]  /*0410*/  ISETP.NE.AND.EX P2, PT, RZ, c[0x0][0x34c], PT, P3 ;  /* 0x0000d300ff007a0c */ /* 0x000fce0003f45330 */
[CC--:B------:R-:W-:Y:S01]  /*0420*/  @P1 IMAD.WIDE R6, R49.reuse, R10.reuse, c[0x0][0x370] ;  /* 0x0000dc0031061625 */ /* 0x0c0fe200078e020a */
[----:B------:R-:W1:Y:S01]  /*0430*/  S2R R29, SR_CTAID.Y ;  /* 0x00000000001d7919 */ /* 0x000e620000002600 */
[----:B------:R-:W-:Y:S02]  /*0440*/  ULDC UR5, c[0x0][0x2ac] ;  /* 0x0000ab0000057ab9 */ /* 0x000fe40000000800 */
[----:B------:R-:W-:Y:S01]  /*0450*/  ULDC UR4, c[0x0][0x1d0] ;  /* 0x0000740000047ab9 */ /* 0x000fe20000000800 */
[----:B------:R-:W3:Y:S01]  /*0460*/  @P1 LDG.E R61, [R6.64] ;  /* 0x00000006063d1981 */ /* 0x000ee2000c1e1900 */
[----:B------:R-:W-:-:S03]  /*0470*/  @P0 IMAD.WIDE R4, R49, R10, c[0x0][0x360] ;  /* 0x0000d80031040625 */ /* 0x000fc600078e020a */
[----:B------:R4:W5:Y:S01]  /*0480*/  @P2 LDG.E R9, [R2.64] ;  /* 0x0000000602092981 */ /* 0x000962000c1e1900 */
[----:B------:R-:W-:-:S03]  /*0490*/  UIMAD UR4, UR5, UR4, URZ ;  /* 0x00000004050472a4 */ /* 0x000fc6000f8e023f */
[----:B------:R2:W5:Y:S01]  /*04a0*/  @P0 LDG.E R230, [R4.64] ;  /* 0x0000000604e60981 */ /* 0x000562000c1e1900 */
[----:B-1----:R-:W-:Y:S02]  /*04b0*/  SHF.R.S32.HI R52, RZ, 0x1f, R29 ;  /* 0x0000001fff347819 */ /* 0x002fe4000001141d */
[----:B--2---:R-:W-:Y:S01]  /*04c0*/  IMAD.U32 R4, RZ, RZ, UR4 ;  /* 0x00000004ff047e24 */ /* 0x004fe2000f8e00ff */
[----:B---3--:R4:W-:Y:S01]  /*04d0*/  STL [R1+0x20], R61 ;  /* 0x0000203d01007387 */ /* 0x0089e20000100800 */
[----:B------:R-:W-:Y:S05]  /*04e0*/  @P0 BRA `(.L_x_272) ;  /* 0x0000004000000947 */ /* 0x000fea0003800000 */
[----:B------:R-:W-:Y:S05]  /*04f0*/  @!P2 BRA `(.L_x_272) ;  /* 0x000000300000a947 */ /* 0x000fea0003800000 */
[----:B------:R1:W2:Y:S04]  /*0500*/  LDG.E R0, [R2.64] ;  /* 0x0000000602007981 */ /* 0x0002a8000c1e1900 */
[----:B-1--4-:R-:W2:Y:S02]  /*0510*/  LDG.E R2, [R2.64+0x4] ;  /* 0x0000040602027981 */ /* 0x012ea4000c1e1900 */
[----:B--2--5:R-:W-:-:S02]  /*0520*/  IADD3 R230, -R0, R2, RZ ;  /* 0x0000000200e67210 */ /* 0x024fc40007ffe1ff */
.L_x_272:
[----:B------:R-:W-:-:S04]  /*0530*/  ISETP.NE.U32.AND P0, PT, RZ, c[0x0][0x368], PT ;  /* 0x0000da00ff007a0c */ /* 0x000fc80003f05070 */
[----:B------:R-:W-:-:S13]  /*0540*/  ISETP.NE.AND.EX P0, PT, RZ, c[0x0][0x36c], PT, P0 ;  /* 0x0000db00ff007a0c */ /* 0x000fda0003f05300 */
[----:B------:R-:W-:Y:S05]  /*0550*/  @!P0 BRA `(.L_x_273) ;  /* 0x0000003000008947 */ /* 0x000fea0003800000 */
[----:B----4-:R-:W-:-:S05]  /*0560*/  IMAD.WIDE R2, R49, R10, c[0x0][0x368] ;  /* 0x0000da0031027625 */ /* 0x010fca00078e020a */
[----:B------:R1:W5:Y:S01]  /*0570*/  LDG.E R4, [R2.64] ;  /* 0x0000000602047981 */ /* 0x000362000c1e1900 */
[----:B------:R-:W-:Y:S05]  /*0580*/  BRA `(.L_x_274) ;  /* 0x0000007000007947 */ /* 0x000fea0003800000 */
.L_x_273:
[----:B------:R-:W-:-:S04]  /*0590*/  ISETP.NE.U32.AND P0, PT, RZ, c[0x0][0x350], PT ;  /* 0x0000d400ff007a0c */ /* 0x000fc80003f05070 */
[----:B------:R-:W-:-:S13]  /*05a0*/  ISETP.NE.AND.EX P0, PT, RZ, c[0x0][0x354], PT, P0 ;  /* 0x0000d500ff007a0c */ /* 0x000fda0003f05300 */
[----:B------:R-:W-:Y:S05]  /*05b0*/  @!P0 BRA `(.L_x_274) ;  /* 0x0000004000008947 */ /* 0x000fea0003800000 */
[----:B----4-:R-:W-:-:S05]  /*05c0*/  IMAD.WIDE R2, R49, R10, c[0x0][0x350] ;  /* 0x0000d40031027625 */ /* 0x010fca00078e020a */
[----:B------:R1:W2:Y:S04]  /*05d0*/  LDG.E R4, [R2.64] ;  /* 0x0000000602047981 */ /* 0x0002a8000c1e1900 */
[----:B-1----:R-:W2:Y:S02]  /*05e0*/  LDG.E R2, [R2.64+0x4] ;  /* 0x0000040602027981 */ /* 0x002ea4000c1e1900 */
[----:B--2---:R-:W-:Y:S02]  /*05f0*/  IADD3 R4, -R4, R2, RZ ;  /* 0x0000000204047210 */ /* 0x004fe40007ffe1ff */
.L_x_274:
[----:B------:R-:W-:Y:S01]  /*0600*/  IMAD.MOV.U32 R0, RZ, RZ, c[0x0][0x2c4] ;  /* 0x0000b100ff007624 */ /* 0x000fe200078e00ff */
[----:B------:R-:W-:Y:S01]  /*0610*/  LOP3.LUT R26, R26, 0xffffefff, RZ, 0xc0, !PT ;  /* 0xffffefff1a1a7812 */ /* 0x000fe200078ec0ff */
[----:B------:R-:W-:Y:S02]  /*0620*/  IMAD.MOV.U32 R131, RZ, RZ, R8 ;  /* 0x000000ffff837224 */ /* 0x000fe400078e0008 */
[----:B------:R-:W-:Y:S01]  /*0630*/  IMAD.MOV.U32 R6, RZ, RZ, c[0x0][0x32c] ;  /* 0x0000cb00ff067624 */ /* 0x000fe200078e00ff */
[----:B------:R-:W-:Y:S01]  /*0640*/  ISETP.NE.AND P3, PT, R0, 0x1, PT ;  /* 0x000000010000780c */ /* 0x000fe20003f65270 */
[----:B-----5:R-:W-:-:S03]  /*0650*/  IMAD.IADD R229, R4, 0x1, -R61 ;  /* 0x0000000104e57824 */ /* 0x020fc600078e0a3d */
[----:B------:R-:W-:Y:S02]  /*0660*/  ISETP.GE.AND P1, PT, R6, 0x1, PT ;  /* 0x000000010600780c */ /* 0x000fe40003f26270 */
[----:B-1--4-:R-:W-:-:S07]  /*0670*/  IADD3 R2, R229, 0x1, -R230 ;  /* 0x00000001e5027810 */ /* 0x012fce0007ffe8e6 */
[----:B------:R-:W-:Y:S02]  /*0680*/  @P3 IADD3 R0, R131, 0x7f, RZ ;  /* 0x0000007f83003810 */ /* 0x000fe40007ffe0ff */
[----:B------:R-:W-:-:S03]  /*0690*/  @P3 LOP3.LUT R26, R26, 0x1000, RZ, 0xfc, !PT ;  /* 0x000010001a1a3812 */ /* 0x000fc600078efcff */
[----:B------:R-:W-:Y:S01]  /*06a0*/  @P3 IMAD.HI.U32 R3, R0, c[0x0][0x2c8], RZ ;  /* 0x0000b20000033a27 */ /* 0x000fe200078e00ff */
[----:B------:R-:W-:Y:S02]  /*06b0*/  IADD3 R0, R8, 0x7f, RZ ;  /* 0x0000007f08007810 */ /* 0x000fe40007ffe0ff */
[----:B------:R-:W-:Y:S02]  /*06c0*/  LOP3.LUT R26, R26, 0xfffffbff, RZ, 0xc0, !PT ;  /* 0xfffffbff1a1a7812 */ /* 0x000fe400078ec0ff */
[----:B------:R-:W-:Y:S02]  /*06d0*/  @P3 SHF.R.U32.HI R0, RZ, c[0x0][0x2cc], R3 ;  /* 0x0000b300ff003a19 */ /* 0x000fe40000011603 */
[----:B------:R-:W-:-:S03]  /*06e0*/  @P1 LOP3.LUT R26, R26, 0x400, RZ, 0xfc, !PT ;  /* 0x000004001a1a1812 */ /* 0x000fc600078efcff */
[----:B------:R-:W-:-:S05]  /*06f0*/  IMAD.IADD R0, R2, 0x1, R0 ;  /* 0x0000000102007824 */ /* 0x000fca00078e0200 */
[----:B------:R-:W-:Y:S01]  /*0700*/  IADD3 R3, R0, c[0x0][0x328], RZ ;  /* 0x0000ca0000037a10 */ /* 0x000fe20007ffe0ff */
[----:B------:R-:W-:Y:S05]  /*0710*/  @!P1 BRA `(.L_x_275) ;  /* 0x000000e000009947 */ /* 0x000fea0003800000 */
[C---:B------:R-:W-:Y:S02]  /*0720*/  ISETP.GT.AND P0, PT, R0.reuse, RZ, PT ;  /* 0x000000ff0000720c */ /* 0x040fe40003f04270 */
[----:B------:R-:W-:-:S11]  /*0730*/  IADD3 R2, R0, -0x1, RZ ;  /* 0xffffffff00027810 */ /* 0x000fd60007ffe0ff */
[----:B------:R-:W-:Y:S05]  /*0740*/  @P0 BRA `(.L_x_276) ;  /* 0x0000006000000947 */ /* 0x000fea0003800000 */
[----:B------:R-:W-:Y:S01]  /*0750*/  ISETP.NE.AND P0, PT, R6, 0x1, PT ;  /* 0x000000010600780c */ /* 0x000fe20003f05270 */
[----:B------:R-:W-:-:S12]  /*0760*/  IMAD.MOV R0, RZ, RZ, -R0 ;  /* 0x000000ffff007224 */ /* 0x000fd800078e0a00 */
[----:B------:R-:W-:-:S05]  /*0770*/  @P0 IMAD.HI.U32 R2, R0, c[0x0][0x330], RZ ;  /* 0x0000cc0000020a27 */ /* 0x000fca00078e00ff */
[----:B------:R-:W-:-:S04]  /*0780*/  @P0 SHF.R.U32.HI R0, RZ, c[0x0][0x334], R2 ;  /* 0x0000cd00ff000a19 */ /* 0x000fc80000011602 */
[----:B------:R-:W-:Y:S01]  /*0790*/  LOP3.LUT R2, RZ, R0, RZ, 0x33, !PT ;  /* 0x00000000ff027212 */ /* 0x000fe200078e33ff */
[----:B------:R-:W-:Y:S05]  /*07a0*/  BRA `(.L_x_277) ;  /* 0x0000003000007947 */ /* 0x000fea0003800000 */
.L_x_276:
[----:B------:R-:W-:-:S13]  /*07b0*/  ISETP.NE.AND P0, PT, R6, 0x1, PT ;  /* 0x000000010600780c */ /* 0x000fda0003f05270 */
[----:B------:R-:W-:-:S05]  /*07c0*/  @P0 IMAD.HI.U32 R0, R2, c[0x0][0x330], RZ ;  /* 0x0000cc0002000a27 */ /* 0x000fca00078e00ff */
[----:B------:R-:W-:-:S05]  /*07d0*/  @P0 SHF.R.U32.HI R2, RZ, c[0x0][0x334], R0 ;  /* 0x0000cd00ff020a19 */ /* 0x000fca0000011600 */
.L_x_277:
[----:B------:R-:W-:-:S05]  /*07e0*/  IMAD R2, R2, R6, c[0x0][0x32c] ;  /* 0x0000cb0002027624 */ /* 0x000fca00078e0206 */
[----:B------:R-:W-:-:S03]  /*07f0*/  IMNMX R3, R3, R2, PT ;  /* 0x0000000203037217 */ /* 0x000fc60003800200 */
.L_x_275:
[----:B------:R-:W-:Y:S01]  /*0800*/  IMAD.IADD R7, R229, 0x1, -R230 ;  /* 0x00000001e5077824 */ /* 0x000fe200078e0ae6 */
[----:B------:R-:W-:Y:S01]  /*0810*/  IADD3 R2, R3, 0x2f, RZ ;  /* 0x0000002f03027810 */ /* 0x000fe20007ffe0ff */
[----:B------:R-:W-:Y:S01]  /*0820*/  @P3 IMAD.HI.U32 R4, R131, c[0x0][0x2c8], RZ ;  /* 0x0000b20083043a27 */ /* 0x000fe200078e00ff */
[----:B------:R-:W-:Y:S02]  /*0830*/  IADD3 R3, R229, 0x2f, RZ ;  /* 0x0000002fe5037810 */ /* 0x000fe40007ffe0ff */
[----:B------:R1:W-:Y:S01]  /*0840*/  STL [R1+0x8], R7 ;  /* 0x0000080701007387 */ /* 0x0003e20000100800 */
[----:B------:R-:W-:-:S04]  /*0850*/  IMAD.HI R5, R2, 0x2aaaaaab, RZ ;  /* 0x2aaaaaab02057827 */ /* 0x000fc800078e02ff */
[----:B------:R-:W-:-:S04]  /*0860*/  IMAD.HI R2, R3, 0x2aaaaaab, RZ ;  /* 0x2aaaaaab03027827 */ /* 0x000fc800078e02ff */
[----:B------:R-:W-:Y:S01]  /*0870*/  IMAD.MOV.U32 R0, RZ, RZ, R131 ;  /* 0x000000ffff007224 */ /* 0x000fe200078e0083 */
[----:B------:R-:W-:Y:S02]  /*0880*/  @P3 SHF.R.U32.HI R0, RZ, c[0x0][0x2cc], R4 ;  /* 0x0000b300ff003a19 */ /* 0x000fe40000011604 */
[----:B------:R-:W-:Y:S02]  /*0890*/  SHF.R.U32.HI R4, RZ, 0x1f, R5 ;  /* 0x0000001fff047819 */ /* 0x000fe40000011605 */
[----:B------:R-:W-:Y:S01]  /*08a0*/  SHF.R.U32.HI R3, RZ, 0x1f, R2 ;  /* 0x0000001fff037819 */ /* 0x000fe20000011602 */
[----:B------:R-:W-:Y:S01]  /*08b0*/  IMAD.IADD R0, R7, 0x1, R0 ;  /* 0x0000000107007824 */ /* 0x000fe200078e0200 */
[----:B------:R-:W-:Y:S02]  /*08c0*/  LEA.HI.SX32 R4, R5, R4, 0x1d ;  /* 0x0000000405047211 */ /* 0x000fe400078feaff */
[----:B------:R-:W-:Y:S02]  /*08d0*/  LEA.HI.SX32 R2, R2, R3, 0x1d ;  /* 0x0000000302027211 */ /* 0x000fe400078feaff */
[----:B------:R-:W-:-:S02]  /*08e0*/  IADD3 R3, R0, -c[0x0][0x324], RZ ;  /* 0x8000c90000037a10 */ /* 0x000fc40007ffe0ff */
[----:B------:R-:W-:Y:S01]  /*08f0*/  IMNMX R223, R2, R4, PT ;  /* 0x0000000402df7217 */ /* 0x000fe20003800200 */
[----:B------:R-:W-:Y:S05]  /*0900*/  @!P1 BRA `(.L_x_278) ;  /* 0x000000d000009947 */ /* 0x000fea0003800000 */
[----:B------:R-:W-:-:S13]  /*0910*/  ISETP.GT.AND P0, PT, R0, -0x1, PT ;  /* 0xffffffff0000780c */ /* 0x000fda0003f04270 */
[----:B------:R-:W-:Y:S05]  /*0920*/  @P0 BRA `(.L_x_279) ;  /* 0x0000006000000947 */ /* 0x000fea0003800000 */
[----:B------:R-:W-:Y:S02]  /*0930*/  ISETP.NE.AND P0, PT, R6, 0x1, PT ;  /* 0x000000010600780c */ /* 0x000fe40003f05270 */
[----:B------:R-:W-:-:S11]  /*0940*/  LOP3.LUT R0, RZ, R0, RZ, 0x33, !PT ;  /* 0x00000000ff007212 */ /* 0x000fd600078e33ff */
[----:B------:R-:W-:-:S05]  /*0950*/  @P0 IMAD.HI.U32 R2, R0, c[0x0][0x330], RZ ;  /* 0x0000cc0000020a27 */ /* 0x000fca00078e00ff */
[----:B------:R-:W-:-:S04]  /*0960*/  @P0 SHF.R.U32.HI R0, RZ, c[0x0][0x334], R2 ;  /* 0x0000cd00ff000a19 */ /* 0x000fc80000011602 */
[----:B------:R-:W-:Y:S01]  /*0970*/  LOP3.LUT R0, RZ, R0, RZ, 0x33, !PT ;  /* 0x00000000ff007212 */ /* 0x000fe200078e33ff */
[----:B------:R-:W-:Y:S05]  /*0980*/  BRA `(.L_x_280) ;  /* 0x0000003000007947 */ /* 0x000fea0003800000 */
.L_x_279:
[----:B------:R-:W-:-:S13]  /*0990*/  ISETP.NE.AND P0, PT, R6, 0x1, PT ;  /* 0x000000010600780c */ /* 0x000fda0003f05270 */
[----:B------:R-:W-:-:S05]  /*09a0*/  @P0 IMAD.HI.U32 R2, R0, c[0x0][0x330], RZ ;  /* 0x0000cc0000020a27 */ /* 0x000fca00078e00ff */
[----:B------:R-:W-:-:S05]  /*09b0*/  @P0 SHF.R.U32.HI R0, RZ, c[0x0][0x334], R2 ;  /* 0x0000cd00ff000a19 */ /* 0x000fca0000011602 */
.L_x_280:
[----:B------:R-:W-:-:S05]  /*09c0*/  IMAD R0, R0, c[0x0][0x32c], RZ ;  /* 0x0000cb0000007a24 */ /* 0x000fca00078e02ff */
[----:B------:R-:W-:-:S05]  /*09d0*/  IMNMX R3, R3, R0, !PT ;  /* 0x0000000003037217 */ /* 0x000fca0007800200 */
.L_x_278:
[----:B------:R-:W-:Y:S01]  /*09e0*/  IMAD.HI R0, R3, 0x2aaaaaab, RZ ;  /* 0x2aaaaaab03007827 */ /* 0x000fe200078e02ff */
[----:B------:R-:W-:Y:S01]  /*09f0*/  PLOP3.LUT P4, PT, PT, PT, PT, 0x80, 0x0 ;  /* 0x000000000000781c */ /* 0x000fe20003f8f070 */
[----:B------:R-:W-:Y:S01]  /*0a00*/  CS2R R94, SRZ ;  /* 0x00000000005e7805 */ /* 0x000fe2000001ff00 */
[----:B------:R-:W-:Y:S01]  /*0a10*/  CS2R R98, SRZ ;  /* 0x0000000000627805 */ /* 0x000fe2000001ff00 */
[----:B------:R-:W-:Y:S01]  /*0a20*/  IMAD.MOV.U32 R11, RZ, RZ, RZ ;  /* 0x000000ffff0b7224 */ /* 0x000fe200078e00ff */
[----:B------:R-:W-:Y:S01]  /*0a30*/  SHF.R.U32.HI R2, RZ, 0x1f, R0 ;  /* 0x0000001fff027819 */ /* 0x000fe20000011600 */
[----:B------:R-:W-:Y:S01]  /*0a40*/  IMAD.MOV.U32 R92, RZ, RZ, RZ ;  /* 0x000000ffff5c7224 */ /* 0x000fe200078e00ff */
[----:B------:R-:W-:Y:S01]  /*0a50*/  CS2R R96, SRZ ;  /* 0x0000000000607805 */ /* 0x000fe2000001ff00 */
[----:B------:R-:W-:Y:S01]  /*0a60*/  CS2R R12, SRZ ;  /* 0x00000000000c7805 */ /* 0x000fe2000001ff00 */
[----:B------:R-:W-:Y:S01]  /*0a70*/  LEA.HI.SX32 R0, R0, R2, 0x1d ;  /* 0x0000000200007211 */ /* 0x000fe200078feaff */
[----:B------:R-:W-:Y:S01]  /*0a80*/  CS2R R88, SRZ ;  /* 0x0000000000587805 */ /* 0x000fe2000001ff00 */
[----:B------:R-:W-:Y:S01]  /*0a90*/  MOV R90, RZ ;  /* 0x000000ff005a7202 */ /* 0x000fe20000000f00 */
[----:B------:R-:W-:Y:S01]  /*0aa0*/  CS2R R86, SRZ ;  /* 0x0000000000567805 */ /* 0x000fe2000001ff00 */
[----:B------:R-:W-:Y:S01]  /*0ab0*/  IMNMX R4, RZ, R0, !PT ;  /* 0x00000000ff047217 */ /* 0x000fe20007800200 */
[----:B------:R-:W-:Y:S01]  /*0ac0*/  CS2R R84, SRZ ;  /* 0x0000000000547805 */ /* 0x000fe2000001ff00 */
[----:B------:R-:W-:Y:S01]  /*0ad0*/  CS2R R14, SRZ ;  /* 0x00000000000e7805 */ /* 0x000fe2000001ff00 */
[----:B------:R-:W-:Y:S01]  /*0ae0*/  IMAD.MOV.U32 R78, RZ, RZ, RZ ;  /* 0x000000ffff4e7224 */ /* 0x000fe200078e00ff */
[----:B------:R-:W-:Y:S01]  /*0af0*/  ISETP.GT.AND P0, PT, R223, R4, PT ;  /* 0x00000004df00720c */ /* 0x000fe20003f04270 */
[----:B------:R2:W-:Y:S01]  /*0b00*/  STL [R1+0x10], R4 ;  /* 0x0000100401007387 */ /* 0x0005e20000100800 */
        /* <DEDUP_REMOVED lines=19> */
[----:B------:R-:W-:Y:S01]  /*0c40*/  CS2R R54, SRZ ;  /* 0x0000000000367805 */ /* 0x000fe2000001ff00 */
        /* <DEDUP_REMOVED lines=35> */
[----:B------:R-:W-:Y:S01]  /*0e80*/  CS2R R50, SRZ ;  /* 0x0000000000327805 */ /* 0x000fe2000001ff00 */
[----:B------:R-:W-:Y:S05]  /*0e90*/  @!P0 BRA `(.L_x_281) ;  /* 0x00010b3000008947 */ /* 0x000fea0003800000 */
[----:B--2---:R-:W-:-:S04]  /*0ea0*/  ISETP.NE.U32.AND P1, PT, RZ, c[0x0][0x340], PT ;  /* 0x0000d000ff007a0c */ /* 0x004fc80003f25070 */
[----:B------:R-:W-:-:S13]  /*0eb0*/  ISETP.NE.AND.EX P1, PT, RZ, c[0x0][0x344], PT, P1 ;  /* 0x0000d100ff007a0c */ /* 0x000fda0003f25310 */
[----:B------:R-:W-:-:S05]  /*0ec0*/  @P1 IMAD.WIDE R2, R49, R10, c[0x0][0x340] ;  /* 0x0000d00031021625 */ /* 0x000fca00078e020a */
[----:B------:R2:W5:Y:S01]  /*0ed0*/  @P1 LDG.E R15, [R2.64] ;  /* 0x00000006020f1981 */ /* 0x000562000c1e1900 */
[----:B------:R-:W-:Y:S01]  /*0ee0*/  SHF.R.S32.HI R10, RZ, 0x1f, R48 ;  /* 0x0000001fff0a7819 */ /* 0x000fe20000011430 */
[----:B------:R-:W-:Y:S01]  /*0ef0*/  IMAD R6, R52, c[0x0][0x1b8], RZ ;  /* 0x00006e0034067a24 */ /* 0x000fe200078e02ff */
[----:B------:R-:W-:Y:S01]  /*0f00*/  SHF.R.S32.HI R0, RZ, 0x1f, R9 ;  /* 0x0000001fff007819 */ /* 0x000fe20000011409 */
[----:B------:R-:W-:Y:S01]  /*0f10*/  IMAD R12, R230, c[0x0][0x2c4], RZ ;  /* 0x0000b100e60c7a24 */ /* 0x000fe200078e02ff */
[CC--:B------:R-:W-:Y:S01]  /*0f20*/  LEA.HI R5, R10.reuse, R48.reuse, RZ, 0x2 ;  /* 0x000000300a057211 */ /* 0x0c0fe200078f10ff */
[----:B------:R-:W-:Y:S01]  /*0f30*/  IMAD R6, R29, c[0x0][0x1bc], R6 ;  /* 0x00006f001d067a24 */ /* 0x000fe200078e0206 */
[-C--:B------:R-:W-:Y:S01]  /*0f40*/  LEA.HI R20, R10, R48.reuse, RZ, 0x4 ;  /* 0x000000300a147211 */ /* 0x080fe200078f20ff */
[----:B------:R-:W-:Y:S01]  /*0f50*/  IMAD R0, R0, c[0x0][0x178], RZ ;  /* 0x00005e0000007a24 */ /* 0x000fe200078e02ff */
[----:B------:R-:W-:Y:S01]  /*0f60*/  LOP3.LUT R4, R5, 0xfffffffc, RZ, 0xc0, !PT ;  /* 0xfffffffc05047812 */ /* 0x000fe200078ec0ff */
[----:B------:R-:W-:Y:S01]  /*0f70*/  BSSY B0, `(.L_x_282) ;  /* 0x0000056000007945 */ /* 0x000fe20003800000 */
[----:B------:R-:W-:Y:S01]  /*0f80*/  SHF.R.S32.HI R22, RZ, 0x2, R5 ;  /* 0x00000002ff167819 */ /* 0x000fe20000011405 */
[----:B------:R-:W-:Y:S01]  /*0f90*/  IMAD R0, R9, c[0x0][0x17c], R0 ;  /* 0x00005f0009007a24 */ /* 0x000fe200078e0200 */
[-C--:B------:R-:W-:Y:S01]  /*0fa0*/  LEA.HI R21, R10, R48.reuse, RZ, 0x3 ;  /* 0x000000300a157211 */ /* 0x080fe200078f18ff */
[----:B------:R-:W-:Y:S01]  /*0fb0*/  IMAD.IADD R42, R48, 0x1, -R4 ;  /* 0x00000001302a7824 */ /* 0x000fe200078e0a04 */
[----:B------:R-:W-:Y:S01]  /*0fc0*/  SEL R4, R49, RZ, !P2 ;  /* 0x000000ff31047207 */ /* 0x000fe20005000000 */
[--C-:B------:R-:W-:Y:S01]  /*0fd0*/  IMAD.IADD R11, R131, 0x1, R22.reuse ;  /* 0x00000001830b7824 */ /* 0x100fe200078e0216 */
[----:B------:R-:W-:Y:S01]  /*0fe0*/  SHF.R.S32.HI R19, RZ, 0x3, R21 ;  /* 0x00000003ff137819 */ /* 0x000fe20000011415 */
[----:B------:R-:W-:Y:S01]  /*0ff0*/  IMAD R44, R42, 0x20, R22 ;  /* 0x000000202a2c7824 */ /* 0x000fe200078e0216 */
[----:B------:R-:W-:Y:S01]  /*1000*/  LEA.HI R130, R10, R48, RZ, 0x5 ;  /* 0x000000300a827211 */ /* 0x000fe200078f28ff */
[----:B------:R-:W-:Y:S01]  /*1010*/  IMAD.SHL.U32 R225, R42, 0x8, RZ ;  /* 0x000000082ae17824 */ /* 0x000fe200078e00ff */
[----:B------:R-:W-:Y:S01]  /*1020*/  ISETP.GE.AND P4, PT, R11, R12, PT ;  /* 0x0000000c0b00720c */ /* 0x000fe20003f86270 */
[----:B------:R-:W-:Y:S01]  /*1030*/  IMAD.IADD R5, R131, 0x1, R44 ;  /* 0x0000000183057824 */ /* 0x000fe200078e022c */
[----:B------:R3:W-:Y:S01]  /*1040*/  STL [R1+0x14], R44 ;  /* 0x0000142c01007387 */ /* 0x0007e20000100800 */
[----:B------:R-:W-:Y:S01]  /*1050*/  SHF.R.S32.HI R129, RZ, 0x5, R130 ;  /* 0x00000005ff817819 */ /* 0x000fe20000011482 */
[----:B--2---:R-:W-:Y:S01]  /*1060*/  IMAD.WIDE.U32 R2, R9, c[0x0][0x178], RZ ;  /* 0x00005e0009027a25 */ /* 0x004fe200078e00ff */
[----:B------:R-:W-:-:S03]  /*1070*/  IADD3 R47, R225, 0x40, RZ ;  /* 0x00000040e12f7810 */ /* 0x000fc60007ffe0ff */
[----:B------:R-:W-:Y:S01]  /*1080*/  IMAD.IADD R3, R3, 0x1, R0 ;  /* 0x0000000103037824 */ /* 0x000fe200078e0200 */
[----:B------:R-:W-:Y:S01]  /*1090*/  SHF.R.S32.HI R0, RZ, 0x1f, R49 ;  /* 0x0000001fff007819 */ /* 0x000fe20000011431 */
[----:B------:R-:W-:-:S03]  /*10a0*/  @P3 IMAD.HI.U32 R8, R5, c[0x0][0x2c8], RZ ;  /* 0x0000b20005083a27 */ /* 0x000fc600078e00ff */
[----:B-1----:R-:W-:Y:S01]  /*10b0*/  SEL R7, R0, RZ, !P2 ;  /* 0x000000ff00077207 */ /* 0x002fe20005000000 */
[----:B------:R-:W-:-:S04]  /*10c0*/  IMAD.WIDE.U32 R2, R29, c[0x0][0x1b8], R2 ;  /* 0x00006e001d027a25 */ /* 0x000fc800078e0002 */
[----:B------:R-:W-:Y:S02]  /*10d0*/  IMAD.IADD R3, R3, 0x1, R6 ;  /* 0x0000000103037824 */ /* 0x000fe400078e0206 */
[----:B------:R-:W-:Y:S01]  /*10e0*/  IMAD.MOV.U32 R0, RZ, RZ, R5 ;  /* 0x000000ffff007224 */ /* 0x000fe200078e0005 */
[----:B------:R-:W-:Y:S01]  /*10f0*/  @P3 SHF.R.U32.HI R0, RZ, c[0x0][0x2cc], R8 ;  /* 0x0000b300ff003a19 */ /* 0x000fe20000011608 */
[----:B------:R-:W-:Y:S01]  /*1100*/  IMAD R6, R7, c[0x0][0x1c0], RZ ;  /* 0x0000700007067a24 */ /* 0x000fe200078e02ff */
[----:B------:R-:W-:Y:S01]  /*1110*/  ISETP.GE.AND P3, PT, R47, c[0x0][0x198], PT ;  /* 0x000066002f007a0c */ /* 0x000fe20003f66270 */
[----:B------:R-:W-:-:S04]  /*1120*/  IMAD.WIDE.U32 R2, R4, c[0x0][0x1c0], R2 ;  /* 0x0000700004027a25 */ /* 0x000fc800078e0002 */
[----:B------:R-:W-:Y:S01]  /*1130*/  IMAD R7, R4, c[0x0][0x1c4], R6 ;  /* 0x0000710004077a24 */ /* 0x000fe200078e0206 */
[--C-:B------:R-:W-:Y:S01]  /*1140*/  SHF.R.S32.HI R6, RZ, 0x1f, R0.reuse ;  /* 0x0000001fff067819 */ /* 0x100fe20000011400 */
[----:B------:R-:W-:Y:S02]  /*1150*/  IMAD.MOV R4, RZ, RZ, -R0 ;  /* 0x000000ffff047224 */ /* 0x000fe400078e0a00 */
[----:B------:R-:W-:Y:S02]  /*1160*/  IMAD.IADD R3, R3, 0x1, R7 ;  /* 0x0000000103037824 */ /* 0x000fe400078e0207 */
[----:B------:R-:W-:Y:S02]  /*1170*/  IMAD R6, R6, c[0x0][0x1b0], RZ ;  /* 0x00006c0006067a24 */ /* 0x000fe400078e02ff */
[----:B------:R-:W-:Y:S01]  /*1180*/  IMAD R4, R4, c[0x0][0x2c4], R5 ;  /* 0x0000b10004047a24 */ /* 0x000fe200078e0205 */
[----:B------:R-:W-:Y:S01]  /*1190*/  LOP3.LUT R5, R20, 0xfffffff0, RZ, 0xc0, !PT ;  /* 0xfffffff014057812 */ /* 0x000fe200078ec0ff */
[----:B------:R-:W-:-:S02]  /*11a0*/  IMAD R6, R0, c[0x0][0x1b4], R6 ;  /* 0x00006d0000067a24 */ /* 0x000fc400078e0206 */
[----:B------:R-:W-:Y:S01]  /*11b0*/  IMAD.WIDE.U32 R2, R0, c[0x0][0x1b0], R2 ;  /* 0x00006c0000027a25 */ /* 0x000fe200078e0002 */
[----:B------:R-:W-:-:S03]  /*11c0*/  SHF.R.S32.HI R0, RZ, 0x1f, R4 ;  /* 0x0000001fff007819 */ /* 0x000fc60000011404 */
[----:B------:R-:W-:Y:S02]  /*11d0*/  IMAD.IADD R16, R48, 0x1, -R5 ;  /* 0x0000000130107824 */ /* 0x000fe400078e0a05 */
[----:B------:R-:W-:Y:S02]  /*11e0*/  IMAD R0, R0, c[0x0][0x1a8], RZ ;  /* 0x00006a0000007a24 */ /* 0x000fe400078e02ff */
[----:B------:R-:W-:Y:S01]  /*11f0*/  IMAD.SHL.U32 R5, R19, 0x40, RZ ;  /* 0x0000004013057824 */ /* 0x000fe200078e00ff */
[----:B------:R-:W-:Y:S01]  /*1200*/  LEA.HI R17, R16, R16, RZ, 0x1 ;  /* 0x0000001010117211 */ /* 0x000fe200078f08ff */
[----:B------:R-:W-:Y:S02]  /*1210*/  IMAD.IADD R3, R3, 0x1, R6 ;  /* 0x0000000103037824 */ /* 0x000fe400078e0206 */
[C---:B------:R-:W-:Y:S01]  /*1220*/  IMAD R6, R4.reuse, c[0x0][0x1ac], R0 ;  /* 0x00006b0004067a24 */ /* 0x040fe200078e0200 */
[----:B------:R-:W-:Y:S01]  /*1230*/  LOP3.LUT R0, R5, 0xc0, RZ, 0xc0, !PT ;  /* 0x000000c005007812 */ /* 0x000fe200078ec0ff */
[----:B------:R-:W-:Y:S01]  /*1240*/  IMAD.WIDE.U32 R2, R4, c[0x0][0x1a8], R2 ;  /* 0x00006a0004027a25 */ /* 0x000fe200078e0002 */
[----:B------:R-:W-:-:S02]  /*1250*/  SHF.R.S32.HI R5, RZ, 0x1, R17 ;  /* 0x00000001ff057819 */ /* 0x000fc40000011411 */
[----:B------:R-:W-:Y:S01]  /*1260*/  SHF.R.S32.HI R4, RZ, 0x1f, R17 ;  /* 0x0000001fff047819 */ /* 0x000fe20000011411 */
[----:B------:R-:W-:Y:S01]  /*1270*/  IMAD.IADD R6, R3, 0x1, R6 ;  /* 0x0000000103067824 */ /* 0x000fe200078e0206 */
[----:B------:R-:W-:Y:S02]  /*1280*/  SHF.R.U32.HI R7, RZ, 0x3, R0 ;  /* 0x00000003ff077819 */ /* 0x000fe40000011600 */
[----:B------:R-:W-:Y:S02]  /*1290*/  LOP3.LUT R0, R0, 0x18, R225, 0xf8, !PT ;  /* 0x0000001800007812 */ /* 0x000fe400078ef8e1 */
[----:B------:R-:W-:Y:S02]  /*12a0*/  LEA.HI R3, R4, R5, RZ, 0x2 ;  /* 0x0000000504037211 */ /* 0x000fe400078f10ff */
[----:B------:R-:W-:Y:S02]  /*12b0*/  LEA R14, P0, R2, c[0x0][0x160], 0x1 ;  /* 0x00005800020e7a11 */ /* 0x000fe400078008ff */
[----:B------:R-:W-:-:S02]  /*12c0*/  LOP3.LUT R4, R0, R7, RZ, 0x3c, !PT ;  /* 0x0000000700047212 */ /* 0x000fc400078e3cff */
[----:B------:R-:W-:Y:S02]  /*12d0*/  LOP3.LUT R0, R3, 0xfffffffc, RZ, 0xc0, !PT ;  /* 0xfffffffc03007812 */ /* 0x000fe400078ec0ff */
[----:B------:R-:W-:Y:S02]  /*12e0*/  LEA.HI.X R13, R2, c[0x0][0x164], R6, 0x1, P0 ;  /* 0x00005900020d7a11 */ /* 0x000fe400000f0c06 */
[----:B------:R-:W-:Y:S01]  /*12f0*/  LEA.HI R6, R22, R22, RZ, 0x1 ;  /* 0x0000001616067211 */ /* 0x000fe200078f08ff */
[----:B------:R-:W-:Y:S01]  /*1300*/  IMAD.IADD R18, R5, 0x1, -R0 ;  /* 0x0000000105127824 */ /* 0x000fe200078e0a00 */
[----:B------:R3:W1:Y:S01]  /*1310*/  SHFL.IDX PT, R2, R14, RZ, 0x1c1f ;  /* 0x001c1fff0e027589 */ /* 0x00066200000e0000 */
[----:B------:R-:W-:Y:S01]  /*1320*/  IMAD.MOV.U32 R5, RZ, RZ, 0x10 ;  /* 0x00000010ff057424 */ /* 0x000fe200078e00ff */
[----:B------:R-:W-:Y:S02]  /*1330*/  LOP3.LUT R0, R6, 0x7fffffe, RZ, 0xc0, !PT ;  /* 0x07fffffe06007812 */ /* 0x000fe400078ec0ff */
[----:B------:R-:W-:Y:S01]  /*1340*/  LOP3.LUT P0, RZ, R18, 0x2, RZ, 0xc0, !PT ;  /* 0x0000000212ff7812 */ /* 0x000fe2000780c0ff */
[----:B------:R3:W2:Y:S02]  /*1350*/  SHFL.IDX PT, R3, R13, RZ, 0x1c1f ;  /* 0x001c1fff0d037589 */ /* 0x0006a400000e0000 */
[----:B------:R-:W-:-:S04]  /*1360*/  IMAD.IADD R0, R22, 0x1, -R0 ;  /* 0x0000000116007824 */ /* 0x000fc800078e0a00 */
[----:B------:R-:W-:-:S04]  /*1370*/  IMAD R0, R129, 0x8, R0 ;  /* 0x0000000881007824 */ /* 0x000fc800078e0200 */
[----:B------:R-:W-:Y:S01]  /*1380*/  IMAD.U32 R218, R0, 0x20, R4 ;  /* 0x0000002000da7824 */ /* 0x000fe200078e0004 */
[----:B------:R-:W-:Y:S01]  /*1390*/  SEL R4, R5, 0xfffffff0, !P0 ;  /* 0xfffffff005047807 */ /* 0x000fe20004000000 */
[----:B------:R-:W-:Y:S01]  /*13a0*/  @!P1 IMAD.MOV.U32 R15, RZ, RZ, R49 ;  /* 0x000000ffff0f9224 */ /* 0x000fe200078e0031 */
[C---:B------:R-:W-:Y:S02]  /*13b0*/  IADD3 R49, R225.reuse, 0x20, RZ ;  /* 0x00000020e1317810 */ /* 0x040fe40007ffe0ff */
[----:B------:R-:W-:Y:S02]  /*13c0*/  ISETP.GE.AND P1, PT, R225, c[0x0][0x198], PT ;  /* 0x00006600e1007a0c */ /* 0x000fe40003f26270 */
[----:B------:R-:W-:Y:S01]  /*13d0*/  ISETP.GE.AND P2, PT, R49, c[0x0][0x198], PT ;  /* 0x0000660031007a0c */ /* 0x000fe20003f46270 */
[----:B------:R-:W-:Y:S07]  /*13e0*/  @P4 BRA `(.L_x_283) ;  /* 0x000000e000004947 */ /* 0x000fee0003800000 */
[----:B-123--:R-:W-:Y:S01]  /*13f0*/  SHF.R.S32.HI R5, RZ, 0x1f, R49 ;  /* 0x0000001fff057819 */ /* 0x00efe20000011431 */
[----:B------:R-:W-:Y:S01]  /*1400*/  IMAD.WIDE R8, R225, 0x2, R2 ;  /* 0x00000002e1087825 */ /* 0x000fe200078e0202 */
[----:B------:R-:W-:-:S02]  /*1410*/  SHF.R.S32.HI R0, RZ, 0x1f, R47 ;  /* 0x0000001fff007819 */ /* 0x000fc4000001142f */
[----:B------:R-:W-:Y:S02]  /*1420*/  LEA.HI R5, R5, R49, RZ, 0x3 ;  /* 0x0000003105057211 */ /* 0x000fe400078f18ff */
[----:B------:R-:W-:Y:S02]  /*1430*/  LEA.HI R0, R0, R47, RZ, 0x3 ;  /* 0x0000002f00007211 */ /* 0x000fe400078f18ff */
        /* <DEDUP_REMOVED lines=9> */
.L_x_283:
[----:B-123--:R-:W-:Y:S05]  /*14d0*/  BSYNC B0 ;  /* 0x0000000000007941 */ /* 0x00efea0003800000 */
.L_x_282:
        /* <DEDUP_REMOVED lines=20> */
.L_x_285:
[----:B------:R-:W-:Y:S05]  /*1620*/  BSYNC B0 ;  /* 0x0000000000007941 */ /* 0x000fea0003800000 */
.L_x_284:
        /* <DEDUP_REMOVED lines=20> */
.L_x_287:
[----:B------:R-:W-:Y:S05]  /*1770*/  BSYNC B0 ;  /* 0x0000000000007941 */ /* 0x000fea0003800000 */
.L_x_286:
[----:B---3--:R-:W-:Y:S01]  /*1780*/  SHFL.IDX PT, R2, R14, 0x3, 0x1c1f ;  /* 0x007c1f000e027f89 */ /* 0x008fe200000e0000 */
[----:B------:R-:W-:Y:S01]  /*1790*/  IADD3 R0, R11, 0x60, RZ ;  /* 0x000000600b007810 */ /* 0x000fe20007ffe0ff */
[----:B------:R-:W-:Y:S01]  /*17a0*/  IMAD.MOV.U32 R5, RZ, RZ, c[0x0][0x2b8] ;  /* 0x0000ae00ff057624 */ /* 0x000fe200078e00ff */
[----:B------:R-:W-:Y:S01]  /*17b0*/  SHF.R.S32.HI R9, RZ, 0x1f, R47 ;  /* 0x0000001fff097819 */ /* 0x000fe2000001142f */
[----:B----4-:R3:W4:Y:S01]  /*17c0*/  SHFL.IDX PT, R3, R13, 0x3, 0x1c1f ;  /* 0x007c1f000d037f89 */ /* 0x01072200000e0000 */
[----:B------:R-:W-:Y:S01]  /*17d0*/  ISETP.GE.AND P0, PT, R0, R12, PT ;  /* 0x0000000c0000720c */ /* 0x000fe20003f06270 */
[----:B------:R-:W-:Y:S01]  /*17e0*/  IMAD.MOV.U32 R40, RZ, RZ, 0x30 ;  /* 0x00000030ff287424 */ /* 0x000fe200078e00ff */
[----:B------:R-:W-:Y:S01]  /*17f0*/  ISETP.NE.AND P4, PT, R5, 0x1, PT ;  /* 0x000000010500780c */ /* 0x000fe20003f85270 */
[----:B------:R-:W-:Y:S01]  /*1800*/  IMAD.SHL.U32 R218, R218, 0x2, RZ ;  /* 0x00000002dada7824 */ /* 0x000fe200078e00ff */
[----:B------:R-:W-:Y:S01]  /*1810*/  SHF.R.S32.HI R5, RZ, 0x1f, R49 ;  /* 0x0000001fff057819 */ /* 0x000fe20000011431 */
[----:B------:R-:W-:Y:S01]  /*1820*/  IMAD R127, R223, R40, -0x30 ;  /* 0xffffffd0df7f7424 */ /* 0x000fe200078e0228 */
[----:B-----5:R-:W-:Y:S01]  /*1830*/  SHF.R.S32.HI R8, RZ, 0x1f, R15 ;  /* 0x0000001fff087819 */ /* 0x020fe2000001140f */
[----:B------:R-:W-:Y:S01]  /*1840*/  IMAD.MOV.U32 R222, RZ, RZ, RZ ;  /* 0x000000ffffde7224 */ /* 0x000fe200078e00ff */
[----:B------:R-:W-:Y:S01]  /*1850*/  LEA.HI R5, R5, R49, RZ, 0x3 ;  /* 0x0000003105057211 */ /* 0x000fe200078f18ff */
[----:B------:R-:W-:Y:S01]  /*1860*/  IMAD.IADD R0, R44, 0x1, R127 ;  /* 0x000000012c007824 */ /* 0x000fe200078e027f */
[----:B------:R-:W-:-:S02]  /*1870*/  LEA.HI R9, R9, R47, RZ, 0x3 ;  /* 0x0000002f09097211 */ /* 0x000fc400078f18ff */
[----:B------:R-:W-:Y:S02]  /*1880*/  LOP3.LUT R46, R5, 0xfffffff8, RZ, 0xc0, !PT ;  /* 0xfffffff8052e7812 */ /* 0x000fe400078ec0ff */
[----:B------:R-:W-:Y:S01]  /*1890*/  LOP3.LUT R45, R9, 0xfffffff8, RZ, 0xc0, !PT ;  /* 0xfffffff8092d7812 */ /* 0x000fe200078ec0ff */
[----:B-123--:R-:W-:-:S04]  /*18a0*/  IMAD.WIDE.U32 R12, R15, c[0x0][0x2b0], RZ ;  /* 0x0000ac000f0c7a25 */ /* 0x00efc800078e00ff */
[----:B----4-:R-:W-:Y:S01]  /*18b0*/  @!P0 IMAD.WIDE R6, R225, 0x2, R2 ;  /* 0x00000002e1068825 */ /* 0x010fe200078e0202 */
[----:B------:R-:W-:Y:S04]  /*18c0*/  STL.64 [R1+0x28], R12 ;  /* 0x0000280c01007387 */ /* 0x000fe80000100a00 */
[----:B------:R-:W-:Y:S01]  /*18d0*/  @!PT LDS RZ, [RZ] ;  /* 0x00000000fffff984 */ /* 0x000fe20000000800 */
[----:B------:R1:W-:Y:S01]  /*18e0*/  @!P0 LDGSTS.E.BYPASS.LTC128B.128 [R218+0x7880], [R6.64], !P1 ;  /* 0x0788000006da8fae */ /* 0x0003e2000c901d46 */
[----:B------:R-:W-:-:S04]  /*18f0*/  ISETP.GE.AND P1, PT, R0, R229, PT ;  /* 0x000000e50000720c */ /* 0x000fc80003f26270 */
[----:B------:R-:W-:Y:S01]  /*1900*/  ISETP.GT.OR P1, PT, R44, 0x2f, P1 ;  /* 0x0000002f2c00780c */ /* 0x000fe20000f24670 */
[----:B-1----:R-:W-:Y:S02]  /*1910*/  IMAD R6, R8, c[0x0][0x2b0], RZ ;  /* 0x0000ac0008067a24 */ /* 0x002fe400078e02ff */
[----:B------:R-:W-:Y:S02]  /*1920*/  IMAD.IADD R8, R0, 0x1, R61 ;  /* 0x0000000100087824 */ /* 0x000fe400078e023d */
[----:B------:R-:W-:Y:S02]  /*1930*/  IMAD R10, R15, c[0x0][0x2b4], R6 ;  /* 0x0000ad000f0a7a24 */ /* 0x000fe400078e0206 */
[----:B------:R-:W-:-:S04]  /*1940*/  @!P0 IMAD.WIDE R6, R46, 0x2, R2 ;  /* 0x000000022e068825 */ /* 0x000fc800078e0202 */
[----:B------:R-:W-:Y:S01]  /*1950*/  @!P0 IMAD.WIDE R2, R45, 0x2, R2 ;  /* 0x000000022d028825 */ /* 0x000fe200078e0202 */
[----:B------:R1:W-:Y:S03]  /*1960*/  @!P0 LDGSTS.E.BYPASS.LTC128B.128 [R218+0x9880], [R6.64], !P2 ;  /* 0x0988000006da8fae */ /* 0x0003e6000d101d46 */
[----:B------:R-:W-:Y:S01]  /*1970*/  @P4 IMAD.HI.U32 R5, R8, c[0x0][0x2bc], RZ ;  /* 0x0000af0008054a27 */ /* 0x000fe200078e00ff */
[----:B------:R2:W-:Y:S03]  /*1980*/  @!P0 LDGSTS.E.BYPASS.LTC128B.128 [R218+0xb880], [R2.64], !P3 ;  /* 0x0b88000002da8fae */ /* 0x0005e6000d901d46 */
[----:B------:R-:W-:Y:S01]  /*1990*/  IMAD.MOV.U32 R0, RZ, RZ, R8 ;  /* 0x000000ffff007224 */ /* 0x000fe200078e0008 */
[----:B------:R-:W0:Y:S01]  /*19a0*/  LDGDEPBAR ;  /* 0x00000000000079af */ /* 0x000e220000000000 */
[----:B------:R-:W-:Y:S01]  /*19b0*/  @P4 SHF.R.U32.HI R0, RZ, c[0x0][0x2c0], R5 ;  /* 0x0000b000ff004a19 */ /* 0x000fe20000011605 */
[----:B------:R-:W-:-:S03]  /*19c0*/  IMAD.IADD R11, R13, 0x1, R10 ;  /* 0x000000010d0b7824 */ /* 0x000fc600078e020a */
[C---:B------:R-:W-:Y:S02]  /*19d0*/  @!P1 IADD3 R5, P2, R0.reuse, R12, RZ ;  /* 0x0000000c00059210 */ /* 0x040fe40007f5e0ff */
[----:B------:R3:W-:Y:S02]  /*19e0*/  STL [R1+0x30], R11 ;  /* 0x0000300b01007387 */ /* 0x0007e40000100800 */
[----:B-1----:R-:W-:Y:S02]  /*19f0*/  @!P1 LEA.HI.X.SX32 R7, R0, R11, 0x1, P2 ;  /* 0x0000000b00079211 */ /* 0x002fe400010f0eff */
[----:B------:R-:W-:-:S04]  /*1a00*/  @!P1 LEA R6, P2, R5, c[0x0][0x2a0], 0x2 ;  /* 0x0000a80005069a11 */ /* 0x000fc800078410ff */
[----:B------:R-:W-:Y:S01]  /*1a10*/  @!P1 LEA.HI.X R7, R5, c[0x0][0x2a4], R7, 0x2, P2 ;  /* 0x0000a90005079a11 */ /* 0x000fe200010f1407 */
[----:B------:R-:W-:Y:S06]  /*1a20*/  BAR.SYNC.DEFER_BLOCKING 0x0 ;  /* 0x0000000000007b1d */ /* 0x000fec0000010000 */
[----:B------:R-:W4:Y:S01]  /*1a30*/  @!P1 LDG.E R222, [R6.64] ;  /* 0x0000000606de9981 */ /* 0x000f22000c1e1900 */
[----:B------:R-:W-:Y:S01]  /*1a40*/  IMAD.MOV R0, RZ, RZ, -R0 ;  /* 0x000000ffff007224 */ /* 0x000fe200078e0a00 */
[----:B------:R-:W-:Y:S01]  /*1a50*/  ISETP.GE.AND P6, PT, R225, c[0x0][0x1d4], PT ;  /* 0x00007500e1007a0c */ /* 0x000fe20003fc6270 */
[----:B---3--:R-:W-:Y:S01]  /*1a60*/  IMAD.WIDE.U32 R10, R29, c[0x0][0x1e8], RZ ;  /* 0x00007a001d0a7a25 */ /* 0x008fe200078e00ff */
[----:B------:R-:W-:Y:S01]  /*1a70*/  ISETP.GE.AND P5, PT, R49, c[0x0][0x1d4], PT ;  /* 0x0000750031007a0c */ /* 0x000fe20003fa6270 */
[----:B------:R-:W-:Y:S01]  /*1a80*/  BSSY B0, `(.L_x_288) ;  /* 0x00000aa000007945 */ /* 0x000fe20003800000 */
[----:B------:R-:W-:Y:S01]  /*1a90*/  ISETP.GE.AND P4, PT, R47, c[0x0][0x1d4], PT ;  /* 0x000075002f007a0c */ /* 0x000fe20003f86270 */
[----:B------:R-:W-:Y:S01]  /*1aa0*/  IMAD R224, R0, c[0x0][0x2b8], R8 ;  /* 0x0000ae0000e07a24 */ /* 0x000fe200078e0208 */
[----:B------:R-:W-:Y:S01]  /*1ab0*/  ISETP.GE.AND P3, PT, R225, c[0x0][0x1d4], PT ;  /* 0x00007500e1007a0c */ /* 0x000fe20003f66270 */
[----:B------:R-:W-:Y:S01]  /*1ac0*/  IMAD R40, R223, -0x30, R40 ;  /* 0xffffffd0df287824 */ /* 0x000fe200078e0228 */
[----:B------:R-:W-:Y:S01]  /*1ad0*/  ISETP.GE.AND P2, PT, R49, c[0x0][0x1d4], PT ;  /* 0x0000750031007a0c */ /* 0x000fe20003f46270 */
[----:B--2---:R-:W-:Y:S01]  /*1ae0*/  IMAD.WIDE.U32 R2, R224, c[0x0][0x1e0], RZ ;  /* 0x00007800e0027a25 */ /* 0x004fe200078e00ff */
[----:B------:R-:W-:-:S02]  /*1af0*/  SHF.R.S32.HI R12, RZ, 0x1f, R224 ;  /* 0x0000001fff0c7819 */ /* 0x000fc400000114e0 */
[----:B------:R-:W-:Y:S01]  /*1b00*/  ISETP.GE.AND P1, PT, R47, c[0x0][0x1d4], PT ;  /* 0x000075002f007a0c */ /* 0x000fe20003f26270 */
[----:B------:R-:W-:Y:S01]  /*1b10*/  IMAD.IADD R43, R229, 0x1, R40 ;  /* 0x00000001e52b7824 */ /* 0x000fe200078e0228 */
[----:B------:R-:W-:Y:S01]  /*1b20*/  IADD3 R128, R223, -0x1, RZ ;  /* 0xffffffffdf807810 */ /* 0x000fe20007ffe0ff */
[----:B------:R-:W-:Y:S02]  /*1b30*/  IMAD R0, R12, c[0x0][0x1e0], RZ ;  /* 0x000078000c007a24 */ /* 0x000fe400078e02ff */
[----:B------:R-:W-:-:S04]  /*1b40*/  IMAD.WIDE.U32 R14, R29, c[0x0][0x210], RZ ;  /* 0x000084001d0e7a25 */ /* 0x000fc800078e00ff */
[----:B------:R-:W-:-:S04]  /*1b50*/  IMAD R0, R224, c[0x0][0x1e4], R0 ;  /* 0x00007900e0007a24 */ /* 0x000fc800078e0200 */
[----:B------:R-:W-:Y:S02]  /*1b60*/  IMAD.IADD R3, R3, 0x1, R0 ;  /* 0x0000000103037824 */ /* 0x000fe400078e0200 */
[----:B------:R-:W-:-:S04]  /*1b70*/  IMAD R0, R52, c[0x0][0x1e8], RZ ;  /* 0x00007a0034007a24 */ /* 0x000fc800078e02ff */
[----:B------:R-:W-:-:S04]  /*1b80*/  IMAD R0, R29, c[0x0][0x1ec], R0 ;  /* 0x00007b001d007a24 */ /* 0x000fc800078e0200 */
[----:B------:R-:W-:Y:S01]  /*1b90*/  IMAD.IADD R9, R11, 0x1, R0 ;  /* 0x000000010b097824 */ /* 0x000fe200078e0200 */
[----:B----4-:R-:W-:Y:S01]  /*1ba0*/  SHF.R.S32.HI R13, RZ, 0x1f, R222 ;  /* 0x0000001fff0d7819 */ /* 0x010fe200000114de */
[----:B------:R-:W-:-:S04]  /*1bb0*/  IMAD.WIDE.U32 R2, R222, c[0x0][0x1f0], R2 ;  /* 0x00007c00de027a25 */ /* 0x000fc800078e0002 */
[----:B------:R-:W-:Y:S01]  /*1bc0*/  IMAD R5, R13, c[0x0][0x1f0], RZ ;  /* 0x00007c000d057a24 */ /* 0x000fe200078e02ff */
[----:B------:R-:W-:-:S03]  /*1bd0*/  IADD3 R0, P0, R10, R2, RZ ;  /* 0x000000020a007210 */ /* 0x000fc60007f1e0ff */
[----:B------:R-:W-:-:S05]  /*1be0*/  IMAD R5, R222, c[0x0][0x1f4], R5 ;  /* 0x00007d00de057a24 */ /* 0x000fca00078e0205 */
[----:B------:R-:W-:Y:S02]  /*1bf0*/  IADD3.X R2, R9, R3, R5, P0, !PT ;  /* 0x0000000309027210 */ /* 0x000fe400007fe405 */
[C---:B------:R-:W-:Y:S02]  /*1c00*/  LEA R6, P0, R0.reuse, c[0x0][0x1c8], 0x1 ;  /* 0x0000720000067a11 */ /* 0x040fe400078008ff */
[----:B------:R-:W-:Y:S02]  /*1c10*/  IMNMX R5, R43, 0x30, PT ;  /* 0x000000302b057817 */ /* 0x000fe40003800200 */
[----:B------:R-:W-:Y:S02]  /*1c20*/  LEA.HI.X R0, R0, c[0x0][0x1cc], R2, 0x1, P0 ;  /* 0x0000730000007a11 */ /* 0x000fe400000f0c02 */
[----:B------:R-:W-:Y:S01]  /*1c30*/  SHFL.IDX PT, R2, R6, RZ, 0x1c1f ;  /* 0x001c1fff06027589 */ /* 0x000fe200000e0000 */
[----:B------:R-:W-:-:S03]  /*1c40*/  IMAD.IADD R5, R5, 0x1, -R22 ;  /* 0x0000000105057824 */ /* 0x000fc600078e0a16 */
[----:B------:R-:W1:Y:S02]  /*1c50*/  SHFL.IDX PT, R3, R0, RZ, 0x1c1f ;  /* 0x001c1fff00037589 */ /* 0x000e6400000e0000 */
[----:B------:R-:W-:Y:S02]  /*1c60*/  ISETP.GE.AND P0, PT, R5, 0x1, PT ;  /* 0x000000010500780c */ /* 0x000fe40003f06270 */
[----:B------:R-:W-:Y:S04]  /*1c70*/  SHFL.IDX PT, R6, R6, 0x1, 0x1c1f ;  /* 0x003c1f0006067f89 */ /* 0x000fe800000e0000 */
[----:B------:R2:W3:Y:S07]  /*1c80*/  SHFL.IDX PT, R7, R0, 0x1, 0x1c1f ;  /* 0x003c1f0000077f89 */ /* 0x0004ee00000e0000 */
[----:B-1----:R-:W-:-:S04]  /*1c90*/  @P0 IMAD.WIDE R10, R225, 0x2, R2 ;  /* 0x00000002e10a0825 */ /* 0x002fc800078e0202 */
[--C-:B------:R-:W-:Y:S01]  /*1ca0*/  @P0 IMAD.WIDE R8, R46, 0x2, R2.reuse ;  /* 0x000000022e080825 */ /* 0x100fe200078e0202 */
[----:B------:R3:W-:Y:S03]  /*1cb0*/  @P0 LDGSTS.E.BYPASS.LTC128B.128 [R218+0x3c80], [R10.64], !P6 ;  /* 0x03c800000ada0fae */ /* 0x0007e6000f101d46 */
[----:B------:R-:W-:Y:S01]  /*1cc0*/  @P0 IMAD.WIDE R2, R45, 0x2, R2 ;  /* 0x000000022d020825 */ /* 0x000fe200078e0202 */
[----:B------:R1:W-:Y:S03]  /*1cd0*/  @P0 LDGSTS.E.BYPASS.LTC128B.128 [R218+0x4880], [R8.64], !P5 ;  /* 0x0488000008da0fae */ /* 0x0003e6000e901d46 */
[----:B--2---:R-:W-:Y:S01]  /*1ce0*/  IMAD R0, R12, c[0x0][0x208], RZ ;  /* 0x000082000c007a24 */ /* 0x004fe200078e02ff */
[----:B------:R2:W-:Y:S01]  /*1cf0*/  @P0 LDGSTS.E.BYPASS.LTC128B.128 [R218+0x5480], [R2.64], !P4 ;  /* 0x0548000002da0fae */ /* 0x0005e2000e101d46 */
[----:B------:R-:W-:Y:S01]  /*1d00*/  ISETP.GT.AND P0, PT, R5, 0x20, PT ;  /* 0x000000200500780c */ /* 0x000fe20003f04270 */
[----:B------:R-:W-:-:S02]  /*1d10*/  IMAD R5, R13, c[0x0][0x218], RZ ;  /* 0x000086000d057a24 */ /* 0x000fc400078e02ff */
[----:B------:R-:W-:Y:S02]  /*1d20*/  IMAD R0, R224, c[0x0][0x20c], R0 ;  /* 0x00008300e0007a24 */ /* 0x000fe400078e0200 */
[----:B------:R-:W-:-:S08]  /*1d30*/  IMAD R5, R222, c[0x0][0x21c], R5 ;  /* 0x00008700de057a24 */ /* 0x000fd000078e0205 */
[----:B---3--:R-:W-:-:S04]  /*1d40*/  @P0 IMAD.WIDE R10, R225, 0x2, R6 ;  /* 0x00000002e10a0825 */ /* 0x008fc800078e0206 */
[--C-:B-1----:R-:W-:Y:S01]  /*1d50*/  @P0 IMAD.WIDE R8, R46, 0x2, R6.reuse ;  /* 0x000000022e080825 */ /* 0x102fe200078e0206 */
[----:B------:R1:W-:Y:S03]  /*1d60*/  @P0 LDGSTS.E.BYPASS.LTC128B.128 [R218+0x4480], [R10.64], !P6 ;  /* 0x044800000ada0fae */ /* 0x0003e6000f101d46 */
[----:B------:R-:W-:Y:S01]  /*1d70*/  @P0 IMAD.WIDE R6, R45, 0x2, R6 ;  /* 0x000000022d060825 */ /* 0x000fe200078e0206 */
[----:B------:R3:W-:Y:S03]  /*1d80*/  @P0 LDGSTS.E.BYPASS.LTC128B.128 [R218+0x5080], [R8.64], !P5 ;  /* 0x0508000008da0fae */ /* 0x0007e6000e901d46 */
[----:B--2---:R-:W-:Y:S01]  /*1d90*/  IMAD.WIDE.U32 R2, R224, c[0x0][0x208], RZ ;  /* 0x00008200e0027a25 */ /* 0x004fe200078e00ff */
[----:B------:R2:W-:Y:S01]  /*1da0*/  @P0 LDGSTS.E.BYPASS.LTC128B.128 [R218+0x5c80], [R6.64], !P4 ;  /* 0x05c8000006da0fae */ /* 0x0005e2000e101d46 */
[----:B------:R-:W-:-:S02]  /*1db0*/  ISETP.GT.AND P4, PT, R44, 0x2f, PT ;  /* 0x0000002f2c00780c */ /* 0x000fc40003f84270 */
[----:B------:R-:W-:Y:S01]  /*1dc0*/  IMAD.IADD R3, R3, 0x1, R0 ;  /* 0x0000000103037824 */ /* 0x000fe200078e0200 */
[----:B------:R-:W0:Y:S01]  /*1dd0*/  LDGDEPBAR ;  /* 0x00000000000079af */ /* 0x000e220000000000 */
[----:B------:R-:W-:Y:S02]  /*1de0*/  IMAD R0, R52, c[0x0][0x210], RZ ;  /* 0x0000840034007a24 */ /* 0x000fe400078e02ff */
[----:B------:R-:W-:-:S04]  /*1df0*/  IMAD.WIDE.U32 R2, R222, c[0x0][0x218], R2 ;  /* 0x00008600de027a25 */ /* 0x000fc800078e0002 */
[----:B------:R-:W-:Y:S01]  /*1e00*/  IMAD R0, R29, c[0x0][0x214], R0 ;  /* 0x000085001d007a24 */ /* 0x000fe200078e0200 */
[----:B------:R-:W-:-:S03]  /*1e10*/  IADD3 R2, P0, R14, R2, RZ ;  /* 0x000000020e027210 */ /* 0x000fc60007f1e0ff */
[----:B-1----:R-:W-:Y:S01]  /*1e20*/  IMAD.IADD R11, R15, 0x1, R0 ;  /* 0x000000010f0b7824 */ /* 0x002fe200078e0200 */
[----:B------:R-:W-:Y:S02]  /*1e30*/  SHF.R.S32.HI R10, RZ, 0x4, R20 ;  /* 0x00000004ff0a7819 */ /* 0x000fe40000011414 */
[----:B---3--:R-:W-:Y:S02]  /*1e40*/  LOP3.LUT R8, R17, 0x7fffffe, RZ, 0xc0, !PT ;  /* 0x07fffffe11087812 */ /* 0x008fe400078ec0ff */
[----:B------:R-:W-:Y:S02]  /*1e50*/  IADD3.X R3, R11, R3, R5, P0, !PT ;  /* 0x000000030b037210 */ /* 0x000fe400007fe405 */
[----:B--2---:R-:W-:Y:S01]  /*1e60*/  LOP3.LUT R7, R21, 0xfffffff8, RZ, 0xc0, !PT ;  /* 0xfffffff815077812 */ /* 0x004fe200078ec0ff */
[----:B------:R-:W-:Y:S01]  /*1e70*/  IMAD.IADD R126, R16, 0x1, -R8 ;  /* 0x00000001107e7824 */ /* 0x000fe200078e0a08 */
[----:B------:R-:W-:Y:S01]  /*1e80*/  LEA.HI R6, R20, R10, RZ, 0x1 ;  /* 0x0000000a14067211 */ /* 0x000fe200078f08ff */
[----:B------:R-:W-:-:S04]  /*1e90*/  DEPBAR.LE SB0, 0x1 ;  /* 0x000080400000791a */ /* 0x000fc80000000000 */
[----:B------:R-:W-:Y:S01]  /*1ea0*/  IMAD.IADD R7, R48, 0x1, -R7 ;  /* 0x0000000130077824 */ /* 0x000fe200078e0a07 */
[----:B------:R-:W-:Y:S01]  /*1eb0*/  LEA R41, P0, R2, c[0x0][0x1f8], 0x1 ;  /* 0x00007e0002297a11 */ /* 0x000fe200078008ff */
[----:B------:R-:W-:-:S04]  /*1ec0*/  DEPBAR.LE SB0, 0x0 ;  /* 0x000080000000791a */ /* 0x000fc80000000000 */
[C---:B------:R-:W-:Y:S01]  /*1ed0*/  LEA.HI R0, R7.reuse, R7, RZ, 0x1 ;  /* 0x0000000707007211 */ /* 0x040fe200078f08ff */
[----:B------:R-:W-:Y:S01]  /*1ee0*/  SHFL.IDX PT, R24, R41, RZ, 0x1c1f ;  /* 0x001c1fff29187589 */ /* 0x000fe200000e0000 */
[----:B------:R-:W-:Y:S02]  /*1ef0*/  SHF.R.S32.HI R9, RZ, 0x1f, R16 ;  /* 0x0000001fff097819 */ /* 0x000fe40000011410 */
[----:B------:R-:W-:Y:S02]  /*1f00*/  LOP3.LUT R5, R0, 0x3fffffe, RZ, 0xc0, !PT ;  /* 0x03fffffe00057812 */ /* 0x000fe400078ec0ff */
[----:B------:R-:W-:Y:S02]  /*1f10*/  SHF.R.S32.HI R0, RZ, 0x1, R0 ;  /* 0x00000001ff007819 */ /* 0x000fe40000011400 */
[----:B------:R-:W-:Y:S01]  /*1f20*/  LOP3.LUT R6, R6, 0xfffffffe, RZ, 0xc0, !PT ;  /* 0xfffffffe06067812 */ /* 0x000fe200078ec0ff */
[----:B------:R-:W-:Y:S01]  /*1f30*/  IMAD.IADD R5, R7, 0x1, -R5 ;  /* 0x0000000107057824 */ /* 0x000fe200078e0a05 */
[----:B------:R-:W-:Y:S01]  /*1f40*/  LEA.HI.X R27, R2, c[0x0][0x1fc], R3, 0x1, P0 ;  /* 0x00007f00021b7a11 */ /* 0x000fe200000f0c03 */
[----:B------:R-:W-:Y:S01]  /*1f50*/  IMAD.SHL.U32 R2, R0, 0x40, RZ ;  /* 0x0000004000027824 */ /* 0x000fe200078e00ff */
[----:B------:R-:W-:Y:S01]  /*1f60*/  LEA.HI R9, R9, R16, RZ, 0x3 ;  /* 0x0000001009097211 */ /* 0x000fe200078f18ff */
[----:B------:R-:W-:Y:S01]  /*1f70*/  IMAD.IADD R8, R10, 0x1, -R6 ;  /* 0x000000010a087824 */ /* 0x000fe200078e0a06 */
[----:B------:R-:W-:Y:S01]  /*1f80*/  BAR.SYNC.DEFER_BLOCKING 0x0 ;  /* 0x0000000000007b1d */ /* 0x000fe20000010000 */
[----:B------:R-:W-:Y:S01]  /*1f90*/  IMAD.SHL.U32 R3, R18, 0x40, RZ ;  /* 0x0000004012037824 */ /* 0x000fe200078e00ff */
[----:B------:R-:W-:Y:S01]  /*1fa0*/  LOP3.LUT P0, RZ, R0, 0x2, RZ, 0xc0, !PT ;  /* 0x0000000200ff7812 */ /* 0x000fe2000780c0ff */
[----:B------:R-:W-:Y:S01]  /*1fb0*/  IMAD.SHL.U32 R10, R19, 0x8, RZ ;  /* 0x00000008130a7824 */ /* 0x000fe200078e00ff */
[----:B------:R-:W-:Y:S01]  /*1fc0*/  LOP3.LUT R0, R2, 0xc0, RZ, 0xc0, !PT ;  /* 0x000000c002007812 */ /* 0x000fe200078ec0ff */
[----:B------:R-:W-:Y:S01]  /*1fd0*/  IMAD.SHL.U32 R6, R9, 0x20, RZ ;  /* 0x0000002009067824 */ /* 0x000fe200078e00ff */
[----:B------:R-:W-:Y:S01]  /*1fe0*/  LOP3.LUT R2, R3, 0xc0, RZ, 0xc0, !PT ;  /* 0x000000c003027812 */ /* 0x000fe200078ec0ff */
[----:B------:R-:W-:Y:S01]  /*1ff0*/  IMAD R7, R8, 0x8, R5 ;  /* 0x0000000808077824 */ /* 0x000fe200078e0205 */
[----:B------:R-:W-:Y:S01]  /*2000*/  LOP3.LUT R3, R0, 0x8, R10, 0xf8, !PT ;  /* 0x0000000800037812 */ /* 0x000fe200078ef80a */
[----:B------:R-:W-:Y:S01]  /*2010*/  IMAD.SHL.U32 R5, R8, 0x8, RZ ;  /* 0x0000000808057824 */ /* 0x000fe200078e00ff */
[----:B------:R-:W-:Y:S01]  /*2020*/  SHF.R.U32.HI R0, RZ, 0x3, R0 ;  /* 0x00000003ff007819 */ /* 0x000fe20000011600 */
[----:B------:R-:W1:Y:S01]  /*2030*/  SHFL.IDX PT, R25, R27, RZ, 0x1c1f ;  /* 0x001c1fff1b197589 */ /* 0x000e6200000e0000 */
[----:B------:R-:W-:-:S02]  /*2040*/  LOP3.LUT R125, R6, 0xffffff00, RZ, 0xc0, !PT ;  /* 0xffffff00067d7812 */ /* 0x000fc400078ec0ff */
[----:B------:R-:W-:Y:S02]  /*2050*/  LOP3.LUT R0, R3, R0, RZ, 0x3c, !PT ;  /* 0x0000000003007212 */ /* 0x000fe400078e3cff */
[----:B------:R-:W-:Y:S02]  /*2060*/  LOP3.LUT R5, R2, 0x8, R5, 0xf8, !PT ;  /* 0x0000000802057812 */ /* 0x000fe400078ef805 */
[----:B------:R-:W-:Y:S01]  /*2070*/  SHF.R.U32.HI R3, RZ, 0x3, R2 ;  /* 0x00000003ff037819 */ /* 0x000fe20000011602 */
[----:B------:R-:W-:Y:S02]  /*2080*/  IMAD R2, R129, 0x200, R125 ;  /* 0x0000020081027824 */ /* 0x000fe400078e027d */
[----:B------:R-:W-:Y:S01]  /*2090*/  IMAD.U32 R0, R7, 0x20, R0 ;  /* 0x0000002007007824 */ /* 0x000fe200078e0000 */
[----:B------:R-:W-:Y:S01]  /*20a0*/  LOP3.LUT R124, R5, R3, RZ, 0x3c, !PT ;  /* 0x00000003057c7212 */ /* 0x000fe200078e3cff */
[----:B------:R-:W-:Y:S01]  /*20b0*/  IMAD R2, R126, 0x20, R2 ;  /* 0x000000207e027824 */ /* 0x000fe200078e0202 */
[----:B------:R-:W-:Y:S01]  /*20c0*/  SHF.R.S32.HI R5, RZ, 0x1f, R225 ;  /* 0x0000001fff057819 */ /* 0x000fe200000114e1 */
[----:B------:R-:W-:-:S02]  /*20d0*/  IMAD.SHL.U32 R204, R0, 0x2, RZ ;  /* 0x0000000200cc7824 */ /* 0x000fc400078e00ff */
[----:B------:R-:W-:-:S03]  /*20e0*/  IMAD.IADD R0, R124, 0x1, R2 ;  /* 0x000000017c007824 */ /* 0x000fc600078e0202 */
[----:B------:R-:W-:Y:S01]  /*20f0*/  IADD3 R2, R204, 0x3c80, RZ ;  /* 0x00003c80cc027810 */ /* 0x000fe20007ffe0ff */
[----:B------:R-:W-:Y:S01]  /*2100*/  IMAD.SHL.U32 R207, R0, 0x2, RZ ;  /* 0x0000000200cf7824 */ /* 0x000fe200078e00ff */
[----:B------:R-:W-:Y:S01]  /*2110*/  IADD3 R209, R204, 0x3ca0, RZ ;  /* 0x00003ca0ccd17810 */ /* 0x000fe20007ffe0ff */
[----:B------:R-:W-:Y:S01]  /*2120*/  IMAD.IADD R0, R43, 0x1, -R22 ;  /* 0x000000012b007824 */ /* 0x000fe200078e0a16 */
[----:B------:R-:W-:Y:S01]  /*2130*/  @P0 IADD3 R209, R2, -0x20, RZ ;  /* 0xffffffe002d10810 */ /* 0x000fe20007ffe0ff */
[----:B------:R-:W-:Y:S01]  /*2140*/  IMAD R208, R4, 0x2, R207 ;  /* 0x0000000204d07824 */ /* 0x000fe200078e02cf */
[----:B------:R2:W3:Y:S01]  /*2150*/  LDSM.16.M88.4 R16, [R207+0x6080] ;  /* 0x00608000cf10783b */ /* 0x0004e20000000200 */
[----:B-1----:R-:W-:Y:S01]  /*2160*/  IMAD.WIDE R2, R225, 0x2, R24 ;  /* 0x00000002e1027825 */ /* 0x002fe200078e0218 */
[----:B------:R-:W-:Y:S02]  /*2170*/  ISETP.LT.OR P0, PT, R0, 0x1, P3 ;  /* 0x000000010000780c */ /* 0x000fe40001f01670 */
[----:B------:R2:W1:Y:S01]  /*2180*/  LDSM.16.M88.4 R12, [R207+0x7080] ;  /* 0x00708000cf0c783b */ /* 0x0004620000000200 */
[----:B------:R-:W-:-:S02]  /*2190*/  IADD3 R217, R209, 0x400, RZ ;  /* 0x00000400d1d97810 */ /* 0x000fc40007ffe0ff */
[----:B------:R-:W-:Y:S01]  /*21a0*/  IADD3 R216, R209, 0x800, RZ ;  /* 0x00000800d1d87810 */ /* 0x000fe20007ffe0ff */
[----:B------:R2:W4:Y:S04]  /*21b0*/  LDSM.16.M88.4 R36, [R204+0x3c80] ;  /* 0x003c8000cc24783b */ /* 0x0005280000000200 */
[----:B------:R2:W1:Y:S04]  /*21c0*/  LDSM.16.M88.4 R32, [R204+0x4080] ;  /* 0x00408000cc20783b */ /* 0x0004680000000200 */
[----:B------:R2:W1:Y:S04]  /*21d0*/  LDSM.16.M88.4 R28, [R204+0x4480] ;  /* 0x00448000cc1c783b */ /* 0x0004680000000200 */
[----:B------:R2:W1:Y:S04]  /*21e0*/  LDSM.16.M88.4 R20, [R208+0x6080] ;  /* 0x00608000d014783b */ /* 0x0004680000000200 */
[----:B------:R2:W1:Y:S04]  /*21f0*/  LDSM.16.M88.4 R8, [R208+0x7080] ;  /* 0x00708000d008783b */ /* 0x0004680000000200 */
[----:B------:R2:W1:Y:S04]  /*2200*/  LDSM.16.M88.4 R64, [R209] ;  /* 0x00000000d140783b */ /* 0x0004680000000200 */
[----:B------:R2:W1:Y:S04]  /*2210*/  LDSM.16.M88.4 R72, [R209+0x400] ;  /* 0x00040000d148783b */ /* 0x0004680000000200 */
[----:B------:R2:W1:Y:S04]  /*2220*/  LDSM.16.M88.4 R80, [R209+0x800] ;  /* 0x00080000d150783b */ /* 0x0004680000000200 */
[----:B------:R-:W-:Y:S01]  /*2230*/  @!PT LDS RZ, [RZ] ;  /* 0x00000000fffff984 */ /* 0x000fe20000000800 */
[----:B------:R-:W-:Y:S01]  /*2240*/  @!PT LDS RZ, [RZ] ;  /* 0x00000000fffff984 */ /* 0x000fe20000000800 */
[----:B------:R-:W-:Y:S01]  /*2250*/  @!PT LDS RZ, [RZ] ;  /* 0x00000000fffff984 */ /* 0x000fe20000000800 */
[----:B------:R2:W-:Y:S01]  /*2260*/  LDGSTS.E.BYPASS.LTC128B.128 [R218+0x1880], [R2.64], !P0 ;  /* 0x0188000002da7fae */ /* 0x0005e2000c101d46 */
[----:B------:R-:W-:Y:S01]  /*2270*/  ISETP.LT.OR P0, PT, R0, 0x1, P2 ;  /* 0x000000010000780c */ /* 0x000fe20001701670 */
[----:B--2---:R-:W-:-:S12]  /*2280*/  IMAD.WIDE R2, R46, 0x2, R24 ;  /* 0x000000022e027825 */ /* 0x004fd800078e0218 */
[----:B------:R2:W-:Y:S01]  /*2290*/  LDGSTS.E.BYPASS.LTC128B.128 [R218+0x2480], [R2.64], !P0 ;  /* 0x0248000002da7fae */ /* 0x0005e2000c101d46 */
[----:B------:R-:W-:Y:S01]  /*22a0*/  ISETP.LT.OR P0, PT, R0, 0x1, P1 ;  /* 0x000000010000780c */ /* 0x000fe20000f01670 */
[----:B--2---:R-:W-:-:S12]  /*22b0*/  IMAD.WIDE R2, R45, 0x2, R24 ;  /* 0x000000022d027825 */ /* 0x004fd800078e0218 */
[----:B------:R2:W-:Y:S01]  /*22c0*/  LDGSTS.E.BYPASS.LTC128B.128 [R218+0x3080], [R2.64], !P0 ;  /* 0x0308000002da7fae */ /* 0x0005e2000c101d46 */
[----:B------:R-:W-:Y:S02]  /*22d0*/  ISETP.GT.AND P0, PT, R48, 0x3f, PT ;  /* 0x0000003f3000780c */ /* 0x000fe40003f04270 */
[----:B--2---:R-:W-:Y:S02]  /*22e0*/  SHF.R.S32.HI R3, RZ, 0x1f, R46 ;  /* 0x0000001fff037819 */ /* 0x004fe4000001142e */
[----:B------:R-:W-:-:S03]  /*22f0*/  SHF.R.S32.HI R2, RZ, 0x1f, R45 ;  /* 0x0000001fff027819 */ /* 0x000fc6000001142d */
[----:B------:R2:W-:Y:S04]  /*2300*/  STL [R1+0x38], R3 ;  /* 0x0000380301007387 */ /* 0x0005e80000100800 */
[----:B------:R2:W-:Y:S02]  /*2310*/  STL [R1+0x34], R2 ;  /* 0x0000340201007387 */ /* 0x0005e40000100800 */
[----:B------:R-:W-:Y:S05]  /*2320*/  @P0 BRA `(.L_x_289) ;  /* 0x000001f000000947 */ /* 0x000fea0003800000 */
[----:B-1-34-:R-:W-:Y:S05]  /*2330*/  BRA.DIV ~URZ, `(.L_x_290) ;  /* 0x00011a227f007947 */ /* 0x01afea000b800000 */
[----:B------:R1:W3:Y:S04]  /*2340*/  SHFL.IDX PT, R5, R27, 0x1, 0x1c1f ;  /* 0x003c1f001b057f89 */ /* 0x0002e800000e0000 */
[----:B--2---:R1:W2:Y:S02]  /*2350*/  SHFL.IDX PT, R2, R41, 0x1, 0x1c1f ;  /* 0x003c1f0029027f89 */ /* 0x0042a400000e0000 */
.L_x_384:
[----:B------:R-:W4:Y:S04]  /*2360*/  LDL R45, [R1+0x38] ;  /* 0x00003800012d7983 */ /* 0x000f280000100800 */
[----:B-1----:R-:W5:Y:S01]  /*2370*/  LDL R41, [R1+0x34] ;  /* 0x0000340001297983 */ /* 0x002f620000100800 */
[----:B------:R-:W-:-:S02]  /*2380*/  IADD3 R3, R225, 0x20, RZ ;  /* 0x00000020e1037810 */ /* 0x000fc40007ffe0ff */
[C---:B------:R-:W-:Y:S02]  /*2390*/  IADD3 R44, R225.reuse, 0x20, RZ ;  /* 0x00000020e12c7810 */ /* 0x040fe40007ffe0ff */
[----:B------:R-:W-:Y:S02]  /*23a0*/  SHF.R.S32.HI R3, RZ, 0x1f, R3 ;  /* 0x0000001fff037819 */ /* 0x000fe40000011403 */
[----:B------:R-:W-:Y:S02]  /*23b0*/  IADD3 R26, R225, 0x40, RZ ;  /* 0x00000040e11a7810 */ /* 0x000fe40007ffe0ff */
[----:B------:R-:W-:Y:S02]  /*23c0*/  LEA.HI R3, R3, R44, RZ, 0x3 ;  /* 0x0000002c03037211 */ /* 0x000fe400078f18ff */
[----:B------:R-:W-:Y:S02]  /*23d0*/  IADD3 R27, R225, 0x40, RZ ;  /* 0x00000040e11b7810 */ /* 0x000fe40007ffe0ff */
[----:B------:R-:W-:-:S02]  /*23e0*/  SHF.R.S32.HI R26, RZ, 0x1f, R26 ;  /* 0x0000001fff1a7819 */ /* 0x000fc4000001141a */
[-C--:B--2---:R-:W-:Y:S02]  /*23f0*/  LEA R24, P0, R225, R2.reuse, 0x1 ;  /* 0x00000002e1187211 */ /* 0x084fe400078008ff */
[----:B------:R-:W-:Y:S02]  /*2400*/  SHF.R.S32.HI R6, RZ, 0x1f, R225 ;  /* 0x0000001fff067819 */ /* 0x000fe400000114e1 */
[----:B------:R-:W-:Y:S02]  /*2410*/  LOP3.LUT R3, R3, 0xfffffff8, RZ, 0xc0, !PT ;  /* 0xfffffff803037812 */ /* 0x000fe400078ec0ff */
[----:B------:R-:W-:Y:S02]  /*2420*/  LEA.HI R26, R26, R27, RZ, 0x3 ;  /* 0x0000001b1a1a7211 */ /* 0x000fe400078f18ff */
[----:B---3--:R-:W-:Y:S02]  /*2430*/  LEA.HI.X R25, R225, R5, R6, 0x1, P0 ;  /* 0x00000005e1197211 */ /* 0x008fe400000f0c06 */
        /* <DEDUP_REMOVED lines=14> */
.L_x_289:
[----:B-1-34-:R-:W-:Y:S05]  /*2520*/  BSYNC B0 ;  /* 0x0000000000007941 */ /* 0x01afea0003800000 */
.L_x_288:
[----:B--2---:R-:W2:Y:S01]  /*2530*/  LDL R2, [R1+0x10] ;  /* 0x0000100001027983 */ /* 0x004ea20000100800 */
[----:B------:R-:W-:Y:S01]  /*2540*/  IMAD R0, R126, 0x20, R125 ;  /* 0x000000207e007824 */ /* 0x000fe200078e027d */
[C---:B------:R-:W-:Y:S02]  /*2550*/  IADD3 R215, R209.reuse, 0xc00, RZ ;  /* 0x00000c00d1d77810 */ /* 0x040fe40007ffe0ff */
        /* <DEDUP_REMOVED lines=15> */
[C---:B------:R-:W-:Y:S01]  /*2650*/  HMMA.16816.F32.BF16 R92, R16.reuse, R38, RZ ;  /* 0x00000026105c723c */ /* 0x040fe200000418ff */
[----:B------:R-:W-:Y:S07]  /*2660*/  LDSM.16.M88.4 R36, [R204+0x4880] ;  /* 0x00488000cc24783b */ /* 0x000fee0000000200 */
[C---:B------:R-:W-:Y:S08]  /*2670*/  HMMA.16816.F32.BF16 R76, R16.reuse, R32, RZ ;  /* 0x00000020104c723c */ /* 0x040ff000000418ff */
[C---:B------:R-:W-:Y:S08]  /*2680*/  HMMA.16816.F32.BF16 R88, R16.reuse, R28, RZ ;  /* 0x0000001c1058723c */ /* 0x040ff000000418ff */
[C---:B------:R-:W-:Y:S01]  /*2690*/  HMMA.16816.F32.BF16 R96, R16.reuse, R34, RZ ;  /* 0x000000221060723c */ /* 0x040fe200000418ff */
[----:B------:R-:W-:Y:S07]  /*26a0*/  LDSM.16.M88.4 R32, [R204+0x4c80] ;  /* 0x004c8000cc20783b */ /* 0x000fee0000000200 */
[----:B------:R-:W-:Y:S01]  /*26b0*/  HMMA.16816.F32.BF16 R28, R16, R30, RZ ;  /* 0x0000001e101c723c */ /* 0x000fe200000418ff */
[----:B------:R-:W-:Y:S07]  /*26c0*/  LDSM.16.M88.4 R16, [R204+0x5080] ;  /* 0x00508000cc10783b */ /* 0x000fee0000000200 */
[C---:B------:R-:W-:Y:S01]  /*26d0*/  HMMA.16816.F32.BF16 R116, R8.reuse, R64, R56 ;  /* 0x000000400874723c */ /* 0x040fe20000041838 */
[----:B------:R-:W-:Y:S07]  /*26e0*/  LDSM.16.M88.4 R56, [R209+0x1000] ;  /* 0x00100000d138783b */ /* 0x000fee0000000200 */
[C---:B------:R-:W-:Y:S08]  /*26f0*/  HMMA.16816.F32.BF16 R112, R8.reuse, R72, R48 ;  /* 0x000000480870723c */ /* 0x040ff00000041830 */
[C---:B------:R-:W-:Y:S01]  /*2700*/  HMMA.16816.F32.BF16 R108, R8.reuse, R80, R24 ;  /* 0x00000050086c723c */ /* 0x040fe20000041818 */
[----:B------:R-:W-:Y:S07]  /*2710*/  LDSM.16.M88.4 R24, [R208+0x9080] ;  /* 0x00908000d018783b */ /* 0x000fee0000000200 */
[C---:B------:R-:W-:Y:S08]  /*2720*/  HMMA.16816.F32.BF16 R104, R8.reuse, R66, R52 ;  /* 0x000000420868723c */ /* 0x040ff00000041834 */
[C---:B------:R-:W-:Y:S08]  /*2730*/  HMMA.16816.F32.BF16 R100, R8.reuse, R74, R44 ;  /* 0x0000004a0864723c */ /* 0x040ff0000004182c */
[----:B------:R-:W-:Y:S01]  /*2740*/  HMMA.16816.F32.BF16 R84, R8, R82, R12 ;  /* 0x000000520854723c */ /* 0x000fe2000004180c */
[----:B------:R-:W1:Y:S04]  /*2750*/  LDSM.16.M88.4 R8, [R207+0x9080] ;  /* 0x00908000cf08783b */ /* 0x000e680000000200 */
[----:B------:R-:W3:Y:S03]  /*2760*/  LDSM.16.M88.4 R12, [R207+0x8080] ;  /* 0x00808000cf0c783b */ /* 0x000ee60000000200 */
[C---:B------:R-:W-:Y:S01]  /*2770*/  HMMA.16816.F32.BF16 R68, R20.reuse, R64, R60 ;  /* 0x000000401444723c */ /* 0x040fe2000004183c */
[----:B------:R-:W4:Y:S07]  /*2780*/  LDSM.16.M88.4 R60, [R209+0xc00] ;  /* 0x000c0000d13c783b */ /* 0x000f2e0000000200 */
[C---:B------:R-:W-:Y:S01]  /*2790*/  HMMA.16816.F32.BF16 R52, R20.reuse, R66, R92 ;  /* 0x000000421434723c */ /* 0x040fe2000004185c */
[----:B------:R-:W5:Y:S07]  /*27a0*/  LDSM.16.M88.4 R64, [R209+0x1400] ;  /* 0x00140000d140783b */ /* 0x000f6e0000000200 */
[C---:B------:R-:W-:Y:S08]  /*27b0*/  HMMA.16816.F32.BF16 R48, R20.reuse, R72, R76 ;  /* 0x000000481430723c */ /* 0x040ff0000004184c */
[C---:B------:R-:W-:Y:S08]  /*27c0*/  HMMA.16816.F32.BF16 R76, R20.reuse, R80, R88 ;  /* 0x00000050144c723c */ /* 0x040ff00000041858 */
[C---:B------:R-:W-:Y:S08]  /*27d0*/  HMMA.16816.F32.BF16 R44, R20.reuse, R74, R96 ;  /* 0x0000004a142c723c */ /* 0x040ff00000041860 */
[----:B------:R-:W-:Y:S01]  /*27e0*/  HMMA.16816.F32.BF16 R20, R20, R82, R28 ;  /* 0x000000521414723c */ /* 0x000fe2000004181c */
[----:B------:R-:W2:Y:S07]  /*27f0*/  LDSM.16.M88.4 R28, [R208+0x8080] ;  /* 0x00808000d01c783b */ /* 0x000eae0000000200 */
[C---:B-1----:R-:W-:Y:S08]  /*2800*/  HMMA.16816.F32.BF16 R112, R8.reuse, R32, R112 ;  /* 0x000000200870723c */ /* 0x042ff00000041870 */
[C---:B------:R-:W-:Y:S08]  /*2810*/  HMMA.16816.F32.BF16 R104, R8.reuse, R38, R104 ;  /* 0x000000260868723c */ /* 0x040ff00000041868 */
[C---:B------:R-:W-:Y:S08]  /*2820*/  HMMA.16816.F32.BF16 R88, R8.reuse, R18, R84 ;  /* 0x000000120858723c */ /* 0x040ff00000041854 */
[C---:B------:R-:W-:Y:S08]  /*2830*/  HMMA.16816.F32.BF16 R72, R8.reuse, R36, R116 ;  /* 0x000000240848723c */ /* 0x040ff00000041874 */
[C---:B------:R-:W-:Y:S08]  /*2840*/  HMMA.16816.F32.BF16 R108, R8.reuse, R16, R108 ;  /* 0x00000010086c723c */ /* 0x040ff0000004186c */
[----:B------:R-:W-:Y:S08]  /*2850*/  HMMA.16816.F32.BF16 R100, R8, R34, R100 ;  /* 0x000000220864723c */ /* 0x000ff00000041864 */
[C---:B---3--:R-:W-:Y:S08]  /*2860*/  HMMA.16816.F32.BF16 R84, R12.reuse, R36, R68 ;  /* 0x000000240c54723c */ /* 0x048ff00000041844 */
        /* <DEDUP_REMOVED lines=9> */
[----:B------:R-:W3:Y:S03]  /*2900*/  LDSM.16.M88.4 R20, [R207+0xa080] ;  /* 0x00a08000cf14783b */ /* 0x000ee60000000200 */
[----:B----4-:R-:W-:Y:S01]  /*2910*/  HMMA.16816.F32.BF16 R68, R24, R62, R104 ;  /* 0x0000003e1844723c */ /* 0x010fe20000041868 */
[----:B--2---:R-:W-:-:S07]  /*2920*/  ISETP.GT.AND P0, PT, R128, R2, PT ;  /* 0x000000028000720c */ /* 0x004fce0003f04270 */
[C---:B------:R-:W-:Y:S08]  /*2930*/  HMMA.16816.F32.BF16 R116, R24.reuse, R56, R112 ;  /* 0x000000381874723c */ /* 0x040ff00000041870 */
[C---:B------:R-:W-:Y:S08]  /*2940*/  HMMA.16816.F32.BF16 R72, R24.reuse, R60, R72 ;  /* 0x0000003c1848723c */ /* 0x040ff00000041848 */
[C---:B------:R-:W-:Y:S08]  /*2950*/  HMMA.16816.F32.BF16 R112, R24.reuse, R58, R100 ;  /* 0x0000003a1870723c */ /* 0x040ff00000041864 */
[----:B-----5:R-:W-:Y:S08]  /*2960*/  HMMA.16816.F32.BF16 R120, R24, R64, R108 ;  /* 0x000000401878723c */ /* 0x020ff0000004186c */
[----:B------:R-:W-:Y:S08]  /*2970*/  HMMA.16816.F32.BF16 R104, R28, R60, R84 ;  /* 0x0000003c1c68723c */ /* 0x000ff00000041854 */
[----:B------:R-:W-:Y:S01]  /*2980*/  HMMA.16816.F32.BF16 R108, R24, R66, R88 ;  /* 0x00000042186c723c */ /* 0x000fe20000041858 */
[----:B------:R-:W-:Y:S07]  /*2990*/  LDSM.16.M88.4 R24, [R209+0x2000] ;  /* 0x00200000d118783b */ /* 0x000fee0000000200 */
        /* <DEDUP_REMOVED lines=8> */
[----:B------:R-:W4:Y:S01]  /*2a20*/  LDSM.16.M88.4 R12, [R208+0xa080] ;  /* 0x00a08000d00c783b */ /* 0x000f220000000200 */
[----:B------:R-:W-:-:S06]  /*2a30*/  DEPBAR.LE SB0, 0x0 ;  /* 0x000080000000791a */ /* 0x000fcc0000000000 */
[C---:B-1----:R-:W-:Y:S08]  /*2a40*/  HMMA.16816.F32.BF16 R80, R16.reuse, R52, R72 ;  /* 0x000000341050723c */ /* 0x042ff00000041848 */
[----:B------:R-:W-:Y:S08]  /*2a50*/  HMMA.16816.F32.BF16 R76, R16, R54, R68 ;  /* 0x00000036104c723c */ /* 0x000ff00000041844 */
[----:B---3--:R-:W-:Y:S08]  /*2a60*/  HMMA.16816.F32.BF16 R56, R20, R52, R104 ;  /* 0x000000341438723c */ /* 0x008ff00000041868 */
        /* <DEDUP_REMOVED lines=10> */
[----:B------:R-:W-:Y:S08]  /*2b10*/  HMMA.16816.F32.BF16 R76, R8, R38, R76 ;  /* 0x00000026084c723c */ /* 0x000ff0000004184c */
[C---:B----4-:R-:W-:Y:S08]  /*2b20*/  HMMA.16816.F32.BF16 R56, R12.reuse, R36, R56 ;  /* 0x000000240c38723c */ /* 0x050ff00000041838 */
[----:B------:R-:W-:Y:S08]  /*2b30*/  HMMA.16816.F32.BF16 R52, R12, R38, R52 ;  /* 0x000000260c34723c */ /* 0x000ff00000041834 */
[C---:B------:R-:W-:Y:S08]  /*2b40*/  HMMA.16816.F32.BF16 R72, R8.reuse, R32, R72 ;  /* 0x000000200848723c */ /* 0x040ff00000041848 */
[----:B------:R-:W-:Y:S08]  /*2b50*/  HMMA.16816.F32.BF16 R68, R8, R34, R68 ;  /* 0x000000220844723c */ /* 0x000ff00000041844 */
[C---:B------:R-:W-:Y:S08]  /*2b60*/  HMMA.16816.F32.BF16 R36, R12.reuse, R32, R28 ;  /* 0x000000200c24723c */ /* 0x040ff0000004181c */
[----:B------:R-:W-:Y:S08]  /*2b70*/  HMMA.16816.F32.BF16 R48, R12, R34, R48 ;  /* 0x000000220c30723c */ /* 0x000ff00000041830 */
[C---:B------:R-:W-:Y:S08]  /*2b80*/  HMMA.16816.F32.BF16 R64, R8.reuse, R24, R64 ;  /* 0x000000180840723c */ /* 0x040ff00000041840 */
[----:B------:R-:W-:Y:S08]  /*2b90*/  HMMA.16816.F32.BF16 R60, R8, R26, R60 ;  /* 0x0000001a083c723c */ /* 0x000ff0000004183c */
[C---:B------:R-:W-:Y:S08]  /*2ba0*/  HMMA.16816.F32.BF16 R32, R12.reuse, R24, R16 ;  /* 0x000000180c20723c */ /* 0x040ff00000041810 */
[----:B------:R-:W-:Y:S01]  /*2bb0*/  HMMA.16816.F32.BF16 R28, R12, R26, R20 ;  /* 0x0000001a0c1c723c */ /* 0x000fe20000041814 */
[----:B------:R-:W-:Y:S06]  /*2bc0*/  BAR.SYNC.DEFER_BLOCKING 0x0 ;  /* 0x0000000000007b1d */ /* 0x000fec0000010000 */
[----:B------:R-:W-:Y:S05]  /*2bd0*/  @!P0 BRA `(.L_x_291) ;  /* 0x0000065000008947 */ /* 0x000fea0003800000 */
[----:B------:R-:W2:Y:S04]  /*2be0*/  LDL R3, [R1+0x20] ;  /* 0x0000200001037983 */ /* 0x000ea80000100800 */
[----:B------:R-:W3:Y:S04]  /*2bf0*/  LDL.64 R132, [R1+0x28] ;  /* 0x0000280001847983 */ /* 0x000ee80000100a00 */
[----:B------:R-:W4:Y:S04]  /*2c00*/  LDL R6, [R1+0x38] ;  /* 0x0000380001067983 */ /* 0x000f280000100800 */
[----:B------:R-:W5:Y:S04]  /*2c10*/  LDL R7, [R1+0x30] ;  /* 0x0000300001077983 */ /* 0x000f680000100800 */
[----:B------:R-:W1:Y:S04]  /*2c20*/  S2R R5, SR_TID.X ;  /* 0x0000000000057919 */ /* 0x000e680000002100 */
[----:B------:R-:W5:Y:S01]  /*2c30*/  LDL R41, [R1+0x34] ;  /* 0x0000340001297983 */ /* 0x000f620000100800 */
[----:B-1----:R-:W-:-:S04]  /*2c40*/  SHF.R.S32.HI R2, RZ, 0x1f, R5 ;  /* 0x0000001fff027819 */ /* 0x002fc80000011405 */
[----:B------:R-:W-:Y:S01]  /*2c50*/  LEA.HI R2, R2, R5, RZ, 0x2 ;  /* 0x0000000502027211 */ /* 0x000fe200078f10ff */
[----:B------:R-:W-:-:S03]  /*2c60*/  IMAD.MOV.U32 R5, RZ, RZ, c[0x0][0x2b8] ;  /* 0x0000ae00ff057624 */ /* 0x000fc600078e00ff */
[----:B------:R-:W-:Y:S02]  /*2c70*/  SHF.R.S32.HI R2, RZ, 0x2, R2 ;  /* 0x00000002ff027819 */ /* 0x000fe40000011402 */
[----:B------:R-:W-:-:S03]  /*2c80*/  ISETP.NE.AND P2, PT, R5, 0x1, PT ;  /* 0x000000010500780c */ /* 0x000fc60003f45270 */
[----:B------:R-:W-:-:S05]  /*2c90*/  IMAD R2, R42, 0x20, R2 ;  /* 0x000000202a027824 */ /* 0x000fca00078e0202 */
[C---:B------:R-:W-:Y:S01]  /*2ca0*/  ISETP.GT.AND P1, PT, R2.reuse, 0x2f, PT ;  /* 0x0000002f0200780c */ /* 0x040fe20003f24270 */
[----:B------:R-:W-:Y:S01]  /*2cb0*/  IMAD.MOV.U32 R222, RZ, RZ, RZ ;  /* 0x000000ffffde7224 */ /* 0x000fe200078e00ff */
[----:B--2---:R-:W-:-:S04]  /*2cc0*/  IADD3 R3, R2, R127, R3 ;  /* 0x0000007f02037210 */ /* 0x004fc80007ffe003 */
[----:B------:R-:W-:-:S05]  /*2cd0*/  IADD3 R3, R3, -0x30, RZ ;  /* 0xffffffd003037810 */ /* 0x000fca0007ffe0ff */
[----:B------:R-:W-:-:S04]  /*2ce0*/  @P2 IMAD.HI.U32 R5, R3, c[0x0][0x2bc], RZ ;  /* 0x0000af0003052a27 */ /* 0x000fc800078e00ff */
[----:B------:R-:W-:Y:S01]  /*2cf0*/  IMAD.MOV.U32 R2, RZ, RZ, R3 ;  /* 0x000000ffff027224 */ /* 0x000fe200078e0003 */
[----:B------:R-:W-:-:S04]  /*2d00*/  @P2 SHF.R.U32.HI R2, RZ, c[0x0][0x2c0], R5 ;  /* 0x0000b000ff022a19 */ /* 0x000fc80000011605 */
[----:B---3--:R-:W-:Y:S01]  /*2d10*/  @!P1 IADD3 R5, P0, R2, R132, RZ ;  /* 0x0000008402059210 */ /* 0x008fe20007f1e0ff */
[----:B----4-:R-:W-:-:S03]  /*2d20*/  IMAD.MOV.U32 R136, RZ, RZ, R6 ;  /* 0x000000ffff887224 */ /* 0x010fc600078e0006 */
[----:B-----5:R-:W-:Y:S02]  /*2d30*/  @!P1 LEA.HI.X.SX32 R7, R2, R7, 0x1, P0 ;  /* 0x0000000702079211 */ /* 0x020fe400000f0eff */
[----:B------:R-:W-:-:S04]  /*2d40*/  @!P1 LEA R6, P0, R5, c[0x0][0x2a0], 0x2 ;  /* 0x0000a80005069a11 */ /* 0x000fc800078010ff */
[----:B------:R-:W-:-:S05]  /*2d50*/  @!P1 LEA.HI.X R7, R5, c[0x0][0x2a4], R7, 0x2, P0 ;  /* 0x0000a90005079a11 */ /* 0x000fca00000f1407 */
[----:B------:R-:W2:Y:S01]  /*2d60*/  @!P1 LDG.E R222, [R6.64] ;  /* 0x0000000606de9981 */ /* 0x000ea2000c1e1900 */
[----:B------:R-:W-:-:S03]  /*2d70*/  IMAD.MOV.U32 R133, RZ, RZ, R41 ;  /* 0x000000ffff857224 */ /* 0x000fc600078e0029 */
[----:B------:R-:W1:Y:S01]  /*2d80*/  S2R R41, SR_CTAID.Y ;  /* 0x0000000000297919 */ /* 0x000e620000002600 */
[----:B------:R-:W-:-:S03]  /*2d90*/  IMAD.MOV R2, RZ, RZ, -R2 ;  /* 0x000000ffff027224 */ /* 0x000fc600078e0a02 */
[----:B------:R-:W3:Y:S01]  /*2da0*/  S2R R132, SR_CTAID.Y ;  /* 0x0000000000847919 */ /* 0x000ee20000002600 */
[----:B------:R-:W-:-:S05]  /*2db0*/  IMAD R224, R2, c[0x0][0x2b8], R3 ;  /* 0x0000ae0002e07a24 */ /* 0x000fca00078e0203 */
[----:B------:R-:W-:-:S05]  /*2dc0*/  SHF.R.S32.HI R2, RZ, 0x1f, R224 ;  /* 0x0000001fff027819 */ /* 0x000fca00000114e0 */
[----:B------:R-:W-:Y:S02]  /*2dd0*/  IMAD R5, R2, c[0x0][0x1e0], RZ ;  /* 0x0000780002057a24 */ /* 0x000fe400078e02ff */
[----:B------:R-:W-:-:S04]  /*2de0*/  IMAD.WIDE.U32 R2, R224, c[0x0][0x1e0], RZ ;  /* 0x00007800e0027a25 */ /* 0x000fc800078e00ff */
[----:B------:R-:W-:Y:S01]  /*2df0*/  IMAD R5, R224, c[0x0][0x1e4], R5 ;  /* 0x00007900e0057a24 */ /* 0x000fe200078e0205 */
[----:B-1----:R-:W-:-:S03]  /*2e00*/  SHF.R.S32.HI R41, RZ, 0x1f, R41 ;  /* 0x0000001fff297819 */ /* 0x002fc60000011429 */
[----:B------:R-:W-:Y:S02]  /*2e10*/  IMAD.IADD R3, R3, 0x1, R5 ;  /* 0x0000000103037824 */ /* 0x000fe400078e0205 */
[----:B------:R-:W-:Y:S02]  /*2e20*/  IMAD R41, R41, c[0x0][0x1e8], RZ ;  /* 0x00007a0029297a24 */ /* 0x000fe400078e02ff */
[----:B---3--:R-:W-:-:S04]  /*2e30*/  IMAD.WIDE.U32 R134, R132, c[0x0][0x1e8], RZ ;  /* 0x00007a0084867a25 */ /* 0x008fc800078e00ff */
[----:B------:R-:W-:-:S04]  /*2e40*/  IMAD R41, R132, c[0x0][0x1ec], R41 ;  /* 0x00007b0084297a24 */ /* 0x000fc800078e0229 */
[----:B------:R-:W-:Y:S01]  /*2e50*/  IMAD.IADD R41, R135, 0x1, R41 ;  /* 0x0000000187297824 */ /* 0x000fe200078e0229 */
[C---:B------:R-:W-:Y:S02]  /*2e60*/  IADD3 R132, R225.reuse, 0x40, RZ ;  /* 0x00000040e1847810 */ /* 0x040fe40007ffe0ff */
[C---:B------:R-:W-:Y:S01]  /*2e70*/  IADD3 R135, R225.reuse, 0x20, RZ ;  /* 0x00000020e1877810 */ /* 0x040fe20007ffe0ff */
[----:B------:R-:W-:Y:S01]  /*2e80*/  BSSY B0, `(.L_x_292) ;  /* 0x000002a000007945 */ /* 0x000fe20003800000 */
[C---:B------:R-:W-:Y:S02]  /*2e90*/  IADD3 R9, R225.reuse, 0x40, RZ ;  /* 0x00000040e1097810 */ /* 0x040fe40007ffe0ff */
[----:B------:R-:W-:Y:S02]  /*2ea0*/  IADD3 R8, R225, 0x20, RZ ;  /* 0x00000020e1087810 */ /* 0x000fe40007ffe0ff */
[----:B------:R-:W-:Y:S02]  /*2eb0*/  ISETP.GE.AND P1, PT, R9, c[0x0][0x1d4], PT ;  /* 0x0000750009007a0c */ /* 0x000fe40003f26270 */
[----:B------:R-:W-:-:S02]  /*2ec0*/  ISETP.GE.AND P2, PT, R8, c[0x0][0x1d4], PT ;  /* 0x0000750008007a0c */ /* 0x000fc40003f46270 */
[----:B------:R-:W-:Y:S02]  /*2ed0*/  ISETP.GE.AND P3, PT, R225, c[0x0][0x1d4], PT ;  /* 0x00007500e1007a0c */ /* 0x000fe40003f66270 */
[----:B------:R-:W-:Y:S02]  /*2ee0*/  SHF.R.S32.HI R137, RZ, 0x1f, R225 ;  /* 0x0000001fff897819 */ /* 0x000fe400000114e1 */
[----:B--2---:R-:W-:Y:S01]  /*2ef0*/  SHF.R.S32.HI R5, RZ, 0x1f, R222 ;  /* 0x0000001fff057819 */ /* 0x004fe200000114de */
[----:B------:R-:W-:-:S04]  /*2f00*/  IMAD.WIDE.U32 R2, R222, c[0x0][0x1f0], R2 ;  /* 0x00007c00de027a25 */ /* 0x000fc800078e0002 */
[----:B------:R-:W-:Y:S01]  /*2f10*/  IMAD R5, R5, c[0x0][0x1f0], RZ ;  /* 0x00007c0005057a24 */ /* 0x000fe200078e02ff */
[----:B------:R-:W-:-:S03]  /*2f20*/  IADD3 R2, P0, R134, R2, RZ ;  /* 0x0000000286027210 */ /* 0x000fc60007f1e0ff */
[----:B------:R-:W-:-:S05]  /*2f30*/  IMAD R5, R222, c[0x0][0x1f4], R5 ;  /* 0x00007d00de057a24 */ /* 0x000fca00078e0205 */
[----:B------:R-:W-:Y:S02]  /*2f40*/  IADD3.X R3, R41, R3, R5, P0, !PT ;  /* 0x0000000329037210 */ /* 0x000fe400007fe405 */
[----:B------:R-:W1:Y:S01]  /*2f50*/  S2R R41, SR_TID.X ;  /* 0x0000000000297919 */ /* 0x000e620000002100 */
[----:B------:R-:W-:-:S04]  /*2f60*/  LEA R10, P0, R2, c[0x0][0x1c8], 0x1 ;  /* 0x00007200020a7a11 */ /* 0x000fc800078008ff */
[----:B------:R-:W-:Y:S02]  /*2f70*/  LEA.HI.X R5, R2, c[0x0][0x1cc], R3, 0x1, P0 ;  /* 0x0000730002057a11 */ /* 0x000fe400000f0c03 */
[----:B-1----:R-:W-:-:S04]  /*2f80*/  SHF.R.S32.HI R11, RZ, 0x1f, R41 ;  /* 0x0000001fff0b7819 */ /* 0x002fc80000011429 */
[----:B------:R-:W-:-:S04]  /*2f90*/  LEA.HI R11, R11, R41, RZ, 0x2 ;  /* 0x000000290b0b7211 */ /* 0x000fc800078f10ff */
[----:B------:R-:W-:-:S04]  /*2fa0*/  SHF.R.S32.HI R11, RZ, 0x2, R11 ;  /* 0x00000002ff0b7819 */ /* 0x000fc8000001140b */
[----:B------:R-:W-:-:S04]  /*2fb0*/  IADD3 R11, -R11, 0x30, RZ ;  /* 0x000000300b0b7810 */ /* 0x000fc80007ffe1ff */
[----:B------:R-:W-:Y:S02]  /*2fc0*/  ISETP.GE.AND P0, PT, R11, 0x1, PT ;  /* 0x000000010b00780c */ /* 0x000fe40003f06270 */
[C---:B------:R-:W-:Y:S02]  /*2fd0*/  IADD3 R41, R225.reuse, 0x40, RZ ;  /* 0x00000040e1297810 */ /* 0x040fe40007ffe0ff */
[----:B------:R-:W-:Y:S02]  /*2fe0*/  IADD3 R134, R225, 0x20, RZ ;  /* 0x00000020e1867810 */ /* 0x000fe40007ffe0ff */
[----:B------:R-:W-:Y:S02]  /*2ff0*/  SHF.R.S32.HI R41, RZ, 0x1f, R41 ;  /* 0x0000001fff297819 */ /* 0x000fe40000011429 */
[----:B------:R-:W-:Y:S01]  /*3000*/  SHF.R.S32.HI R134, RZ, 0x1f, R134 ;  /* 0x0000001fff867819 */ /* 0x000fe20000011486 */
[----:B------:R1:W2:Y:S01]  /*3010*/  SHFL.IDX PT, R2, R10, RZ, 0x1c1f ;  /* 0x001c1fff0a027589 */ /* 0x0002a200000e0000 */
[----:B------:R-:W-:-:S02]  /*3020*/  LEA.HI R41, R41, R132, RZ, 0x3 ;  /* 0x0000008429297211 */ /* 0x000fc400078f18ff */
[----:B------:R-:W-:Y:S01]  /*3030*/  LEA.HI R134, R134, R135, RZ, 0x3 ;  /* 0x0000008786867211 */ /* 0x000fe200078f18ff */
[----:B------:R1:W3:Y:S01]  /*3040*/  SHFL.IDX PT, R3, R5, RZ, 0x1c1f ;  /* 0x001c1fff05037589 */ /* 0x0002e200000e0000 */
[----:B------:R-:W-:Y:S02]  /*3050*/  LOP3.LUT R41, R41, 0xfffffff8, RZ, 0xc0, !PT ;  /* 0xfffffff829297812 */ /* 0x000fe400078ec0ff */
[----:B------:R-:W-:Y:S01]  /*3060*/  LOP3.LUT R134, R134, 0xfffffff8, RZ, 0xc0, !PT ;  /* 0xfffffff886867812 */ /* 0x000fe200078ec0ff */
[----:B------:R-:W-:Y:S05]  /*3070*/  @!P0 BRA `(.L_x_293) ;  /* 0x000000a000008947 */ /* 0x000fea0003800000 */
[----:B--2---:R-:W-:-:S04]  /*3080*/  LEA R8, P0, R225, R2, 0x1 ;  /* 0x00000002e1087211 */ /* 0x004fc800078008ff */
[----:B---3--:R-:W-:Y:S02]  /*3090*/  LEA.HI.X R9, R225, R3, R137, 0x1, P0 ;  /* 0x00000003e1097211 */ /* 0x008fe400000f0c89 */
[----:B------:R-:W-:-:S03]  /*30a0*/  LEA R6, P0, R134, R2, 0x1 ;  /* 0x0000000286067211 */ /* 0x000fc600078008ff */
[----:B------:R-:W-:Y:S01]  /*30b0*/  @!PT LDS RZ, [RZ] ;  /* 0x00000000fffff984 */ /* 0x000fe20000000800 */
[----:B------:R2:W-:Y:S01]  /*30c0*/  LDGSTS.E.BYPASS.LTC128B.128 [R218+0x3c80], [R8.64], !P3 ;  /* 0x03c8000008da7fae */ /* 0x0005e2000d901d46 */
[----:B------:R-:W-:Y:S02]  /*30d0*/  LEA.HI.X R7, R134, R3, R136, 0x1, P0 ;  /* 0x0000000386077211 */ /* 0x000fe400000f0c88 */
[----:B------:R-:W-:-:S03]  /*30e0*/  LEA R2, P0, R41, R2, 0x1 ;  /* 0x0000000229027211 */ /* 0x000fc600078008ff */
[----:B------:R2:W-:Y:S01]  /*30f0*/  LDGSTS.E.BYPASS.LTC128B.128 [R218+0x4880], [R6.64], !P2 ;  /* 0x0488000006da7fae */ /* 0x0005e2000d101d46 */
[----:B------:R-:W-:-:S05]  /*3100*/  LEA.HI.X R3, R41, R3, R133, 0x1, P0 ;  /* 0x0000000329037211 */ /* 0x000fca00000f0c85 */
[----:B------:R2:W-:Y:S04]  /*3110*/  LDGSTS.E.BYPASS.LTC128B.128 [R218+0x5480], [R2.64], !P1 ;  /* 0x0548000002da7fae */ /* 0x0005e8000c901d46 */
.L_x_293:
[----:B------:R-:W-:Y:S05]  /*3120*/  BSYNC B0 ;  /* 0x0000000000007941 */ /* 0x000fea0003800000 */
.L_x_292:
[----:B------:R-:W-:Y:S01]  /*3130*/  ISETP.GE.AND P0, PT, R11, 0x21, PT ;  /* 0x000000210b00780c */ /* 0x000fe20003f06270 */
[----:B--23--:R2:W3:Y:S01]  /*3140*/  SHFL.IDX PT, R3, R5, 0x1, 0x1c1f ;  /* 0x003c1f0005037f89 */ /* 0x00c4e200000e0000 */
[----:B------:R-:W-:Y:S03]  /*3150*/  BSSY B0, `(.L_x_291) ;  /* 0x000000d000007945 */ /* 0x000fe60003800000 */
[----:B------:R2:W4:Y:S08]  /*3160*/  SHFL.IDX PT, R2, R10, 0x1, 0x1c1f ;  /* 0x003c1f000a027f89 */ /* 0x00053000000e0000 */
[----:B------:R-:W-:Y:S05]  /*3170*/  @!P0 BRA `(.L_x_294) ;  /* 0x000000a000008947 */ /* 0x000fea0003800000 */
[----:B----4-:R-:W-:-:S04]  /*3180*/  LEA R8, P0, R225, R2, 0x1 ;  /* 0x00000002e1087211 */ /* 0x010fc800078008ff */
        /* <DEDUP_REMOVED lines=9> */
.L_x_294:
[----:B------:R-:W-:Y:S05]  /*3220*/  BSYNC B0 ;  /* 0x0000000000007941 */ /* 0x000fea0003800000 */
.L_x_291:
[----:B-12---:R-:W1:Y:S01]  /*3230*/  S2R R5, SR_TID.X ;  /* 0x0000000000057919 */ /* 0x006e620000002100 */
[----:B---34-:R-:W-:Y:S01]  /*3240*/  LOP3.LUT R2, R130, 0xffffffe0, RZ, 0xc0, !PT ;  /* 0xffffffe082027812 */ /* 0x018fe200078ec0ff */
[----:B------:R-:W-:Y:S01]  /*3250*/  IMAD.MOV.U32 R10, RZ, RZ, c[0x0][0x2c4] ;  /* 0x0000b100ff0a7624 */ /* 0x000fe200078e00ff */
[----:B------:R-:W-:Y:S01]  /*3260*/  SHF.R.S32.HI R3, RZ, 0x1f, R129 ;  /* 0x0000001fff037819 */ /* 0x000fe20000011481 */
[----:B------:R-:W-:Y:S01]  /*3270*/  IMAD.MOV.U32 R25, RZ, RZ, c[0x0][0x32c] ;  /* 0x0000cb00ff197624 */ /* 0x000fe200078e00ff */
[----:B------:R-:W-:Y:S01]  /*3280*/  ULDC UR4, c[0x0][0x324] ;  /* 0x0000c90000047ab9 */ /* 0x000fe20000000800 */
[----:B------:R-:W0:Y:S01]  /*3290*/  LDGDEPBAR ;  /* 0x00000000000079af */ /* 0x000e220000000000 */
[----:B------:R-:W-:Y:S01]  /*32a0*/  ISETP.NE.AND P0, PT, R10, 0x1, PT ;  /* 0x000000010a00780c */ /* 0x000fe20003f05270 */
[----:B------:R-:W-:Y:S01]  /*32b0*/  ULOP3.LUT UR4, URZ, UR4, URZ, 0x33, !UPT ;  /* 0x000000043f047292 */ /* 0x000fe2000f8e333f */
[----:B------:R-:W-:Y:S01]  /*32c0*/  ISETP.GE.AND P1, PT, R25, 0x1, PT ;  /* 0x000000011900780c */ /* 0x000fe20003f26270 */
[----:B-1----:R-:W-:Y:S01]  /*32d0*/  IMAD.IADD R2, R5, 0x1, -R2 ;  /* 0x0000000105027824 */ /* 0x002fe200078e0a02 */
        /* <DEDUP_REMOVED lines=13> */
[----:B------:R-:W-:-:S04]  /*33b0*/  IMAD R9, R6, 0x8, R3 ;  /* 0x0000000806097824 */ /* 0x000fc800078e0203 */
[----:B------:R-:W-:Y:S01]  /*33c0*/  @P0 IMAD.HI.U32 R3, R9, c[0x0][0x2c8], RZ ;  /* 0x0000b20009030a27 */ /* 0x000fe200078e00ff */
[----:B------:R1:W-:Y:S03]  /*33d0*/  STL [R1+0x18], R9 ;  /* 0x0000180901007387 */ /* 0x0003e60000100800 */
[----:B------:R-:W-:Y:S01]  /*33e0*/  IMAD.MOV.U32 R8, RZ, RZ, R9 ;  /* 0x000000ffff087224 */ /* 0x000fe200078e0009 */
[----:B------:R-:W-:Y:S02]  /*33f0*/  @P0 SHF.R.U32.HI R8, RZ, c[0x0][0x2cc], R3 ;  /* 0x0000b300ff080a19 */ /* 0x000fe40000011603 */
[----:B------:R-:W-:-:S03]  /*3400*/  LOP3.LUT R3, R5, 0x7ffffffc, RZ, 0xc0, !PT ;  /* 0x7ffffffc05037812 */ /* 0x000fc600078ec0ff */
[----:B------:R-:W2:Y:S02]  /*3410*/  SHFL.IDX PT, R5, R8, RZ, 0x1c1f ;  /* 0x001c1fff08057589 */ /* 0x000ea400000e0000 */
[----:B------:R-:W-:-:S04]  /*3420*/  IMAD.IADD R2, R2, 0x1, -R3 ;  /* 0x0000000102027824 */ /* 0x000fc800078e0a03 */
[----:B------:R-:W-:-:S04]  /*3430*/  IMAD.SHL.U32 R251, R2, 0x2, RZ ;  /* 0x0000000202fb7824 */ /* 0x000fc800078e00ff */
[----:B------:R-:W-:Y:S01]  /*3440*/  IMAD.IADD R12, R40, 0x1, -R251 ;  /* 0x00000001280c7824 */ /* 0x000fe200078e0afb */
[C---:B------:R-:W-:Y:S02]  /*3450*/  IADD3 R2, -R251.reuse, 0x1, R43 ;  /* 0x00000001fb027810 */ /* 0x040fe40007ffe12b */
[----:B------:R-:W-:-:S03]  /*3460*/  IADD3 R10, -R251, R229, R40 ;  /* 0x000000e5fb0a7210 */ /* 0x000fc60007ffe128 */
[----:B------:R-:W-:-:S05]  /*3470*/  IMAD.IADD R2, R2, 0x1, -R230 ;  /* 0x0000000102027824 */ /* 0x000fca00078e0ae6 */
[C---:B-1----:R-:W-:Y:S02]  /*3480*/  IADD3 R9, R2.reuse, c[0x0][0x328], RZ ;  /* 0x0000ca0002097a10 */ /* 0x042fe40007ffe0ff */
[----:B------:R-:W-:-:S03]  /*3490*/  IADD3 R11, R2, UR4, RZ ;  /* 0x00000004020b7c10 */ /* 0x000fc6000fffe0ff */
[--C-:B--2---:R-:W-:Y:S02]  /*34a0*/  IMAD.IADD R3, R9, 0x1, R5.reuse ;  /* 0x0000000109037824 */ /* 0x104fe400078e0205 */
[----:B------:R-:W-:-:S03]  /*34b0*/  IMAD.IADD R2, R11, 0x1, R5 ;  /* 0x000000010b027824 */ /* 0x000fc600078e0205 */
[----:B------:R-:W-:Y:S01]  /*34c0*/  IMNMX R3, R3, R10, PT ;  /* 0x0000000a03037217 */ /* 0x000fe20003800200 */
[----:B------:R-:W-:Y:S05]  /*34d0*/  @!P1 BRA `(.L_x_295) ;  /* 0x0000014000009947 */ /* 0x000fea0003800000 */
[----:B------:R-:W-:Y:S01]  /*34e0*/  IADD3 R5, -R230, R229, R5 ;  /* 0x000000e5e6057210 */ /* 0x000fe20007ffe105 */
[----:B------:R-:W-:Y:S03]  /*34f0*/  BSSY B0, `(.L_x_296) ;  /* 0x000000e000007945 */ /* 0x000fe60003800000 */
        /* <DEDUP_REMOVED lines=9> */
.L_x_297:
[----:B------:R-:W-:-:S04]  /*3590*/  MOV R6, 0x1 ;  /* 0x0000000100067802 */ /* 0x000fc80000000f00 */
[----:B------:R-:W-:-:S13]  /*35a0*/  ISETP.NE.AND P0, PT, R6, c[0x0][0x32c], PT ;  /* 0x0000cb0006007a0c */ /* 0x000fda0003f05270 */
[----:B------:R-:W-:-:S05]  /*35b0*/  @P0 IMAD.HI.U32 R6, R5, c[0x0][0x330], RZ ;  /* 0x0000cc0005060a27 */ /* 0x000fca00078e00ff */
[----:B------:R-:W-:Y:S02]  /*35c0*/  @P0 SHF.R.U32.HI R5, RZ, c[0x0][0x334], R6 ;  /* 0x0000cd00ff050a19 */ /* 0x000fe40000011606 */
.L_x_298:
[----:B------:R-:W-:Y:S05]  /*35d0*/  BSYNC B0 ;  /* 0x0000000000007941 */ /* 0x000fea0003800000 */
.L_x_296:
[----:B------:R-:W-:-:S05]  /*35e0*/  IMAD R5, R5, c[0x0][0x32c], R12 ;  /* 0x0000cb0005057a24 */ /* 0x000fca00078e020c */
[----:B------:R-:W-:Y:S02]  /*35f0*/  IADD3 R6, R5, c[0x0][0x32c], RZ ;  /* 0x0000cb0005067a10 */ /* 0x000fe40007ffe0ff */
[----:B------:R-:W-:Y:S02]  /*3600*/  IMNMX R2, R2, R5, !PT ;  /* 0x0000000502027217 */ /* 0x000fe40007800200 */
[----:B------:R-:W-:Y:S02]  /*3610*/  IMNMX R3, R3, R6, PT ;  /* 0x0000000603037217 */ /* 0x000fe40003800200 */
.L_x_295:
[----:B------:R-:W1:Y:S02]  /*3620*/  SHFL.IDX PT, R7, R8, 0x1, 0x1c1f ;  /* 0x003c1f0008077f89 */ /* 0x000e6400000e0000 */
[----:B-1----:R-:W-:Y:S01]  /*3630*/  IMAD.IADD R6, R9, 0x1, R7 ;  /* 0x0000000109067824 */ /* 0x002fe200078e0207 */
[----:B------:R-:W-:-:S04]  /*3640*/  IADD3 R5, R11, R7, RZ ;  /* 0x000000070b057210 */ /* 0x000fc80007ffe0ff */
        /* <DEDUP_REMOVED lines=13> */
.L_x_301:
[----:B------:R-:W-:-:S04]  /*3720*/  MOV R13, 0x1 ;  /* 0x00000001000d7802 */ /* 0x000fc80000000f00 */
[----:B------:R-:W-:-:S13]  /*3730*/  ISETP.NE.AND P0, PT, R13, c[0x0][0x32c], PT ;  /* 0x0000cb000d007a0c */ /* 0x000fda0003f05270 */
[----:B------:R-:W-:-:S05]  /*3740*/  @P0 IMAD.HI.U32 R13, R7, c[0x0][0x330], RZ ;  /* 0x0000cc00070d0a27 */ /* 0x000fca00078e00ff */
[----:B------:R-:W-:Y:S02]  /*3750*/  @P0 SHF.R.U32.HI R7, RZ, c[0x0][0x334], R13 ;  /* 0x0000cd00ff070a19 */ /* 0x000fe4000001160d */
.L_x_302:
[----:B------:R-:W-:Y:S05]  /*3760*/  BSYNC B0 ;  /* 0x0000000000007941 */ /* 0x000fea0003800000 */
.L_x_300:
[----:B------:R-:W-:-:S05]  /*3770*/  IMAD R7, R7, c[0x0][0x32c], R12 ;  /* 0x0000cb0007077a24 */ /* 0x000fca00078e020c */
[----:B------:R-:W-:Y:S02]  /*3780*/  IADD3 R13, R7, c[0x0][0x32c], RZ ;  /* 0x0000cb00070d7a10 */ /* 0x000fe40007ffe0ff */
[----:B------:R-:W-:Y:S02]  /*3790*/  IMNMX R5, R5, R7, !PT ;  /* 0x0000000705057217 */ /* 0x000fe40007800200 */
[----:B------:R-:W-:Y:S02]  /*37a0*/  IMNMX R6, R6, R13, PT ;  /* 0x0000000d06067217 */ /* 0x000fe40003800200 */
.L_x_299:
        /* <DEDUP_REMOVED lines=57> */
[----:B------:R-:W-:Y:S02]  /*3b40*/  ISETP.GE.AND P0, PT, R25, 0x1, PT ;  /* 0x000000011900780c */ /* 0x000fe40003f06270 */
[----:B------:R-:W-:-:S11]  /*3b50*/  IMNMX R3, R3, R10, PT ;  /* 0x0000000a03037217 */ /* 0x000fd60003800200 */
        /* <DEDUP_REMOVED lines=12> */
.L_x_305:
[----:B------:R-:W-:-:S04]  /*3c20*/  MOV R18, 0x1 ;  /* 0x0000000100127802 */ /* 0x000fc80000000f00 */
[----:B------:R-:W-:-:S13]  /*3c30*/  ISETP.NE.AND P0, PT, R18, c[0x0][0x32c], PT ;  /* 0x0000cb0012007a0c */ /* 0x000fda0003f05270 */
[----:B------:R-:W-:-:S05]  /*3c40*/  @P0 IMAD.HI.U32 R18, R7, c[0x0][0x330], RZ ;  /* 0x0000cc0007120a27 */ /* 0x000fca00078e00ff */
[----:B------:R-:W-:Y:S02]  /*3c50*/  @P0 SHF.R.U32.HI R7, RZ, c[0x0][0x334], R18 ;  /* 0x0000cd00ff070a19 */ /* 0x000fe40000011612 */
.L_x_306:
[----:B------:R-:W-:Y:S05]  /*3c60*/  BSYNC B0 ;  /* 0x0000000000007941 */ /* 0x000fea0003800000 */
.L_x_304:
[----:B------:R-:W-:-:S05]  /*3c70*/  IMAD R7, R7, c[0x0][0x32c], R12 ;  /* 0x0000cb0007077a24 */ /* 0x000fca00078e020c */
[----:B------:R-:W-:Y:S02]  /*3c80*/  IADD3 R18, R7, c[0x0][0x32c], RZ ;  /* 0x0000cb0007127a10 */ /* 0x000fe40007ffe0ff */
[----:B------:R-:W-:Y:S02]  /*3c90*/  IMNMX R2, R2, R7, !PT ;  /* 0x0000000702027217 */ /* 0x000fe40007800200 */
[----:B------:R-:W-:Y:S02]  /*3ca0*/  IMNMX R3, R3, R18, PT ;  /* 0x0000001203037217 */ /* 0x000fe40003800200 */
.L_x_303:
        /* <DEDUP_REMOVED lines=102> */
.L_x_309:
[----:B------:R-:W-:-:S04]  /*4310*/  MOV R6, 0x1 ;  /* 0x0000000100067802 */ /* 0x000fc80000000f00 */
[----:B------:R-:W-:-:S13]  /*4320*/  ISETP.NE.AND P0, PT, R6, c[0x0][0x32c], PT ;  /* 0x0000cb0006007a0c */ /* 0x000fda0003f05270 */
[----:B------:R-:W-:-:S05]  /*4330*/  @P0 IMAD.HI.U32 R6, R5, c[0x0][0x330], RZ ;  /* 0x0000cc0005060a27 */ /* 0x000fca00078e00ff */
[----:B------:R-:W-:Y:S02]  /*4340*/  @P0 SHF.R.U32.HI R5, RZ, c[0x0][0x334], R6 ;  /* 0x0000cd00ff050a19 */ /* 0x000fe40000011606 */
.L_x_310:
[----:B------:R-:W-:Y:S05]  /*4350*/  BSYNC B0 ;  /* 0x0000000000007941 */ /* 0x000fea0003800000 */
.L_x_308:
[----:B------:R-:W-:-:S05]  /*4360*/  IMAD R5, R5, c[0x0][0x32c], R12 ;  /* 0x0000cb0005057a24 */ /* 0x000fca00078e020c */
[----:B------:R-:W-:Y:S02]  /*4370*/  IADD3 R6, R5, c[0x0][0x32c], RZ ;  /* 0x0000cb0005067a10 */ /* 0x000fe40007ffe0ff */
[----:B------:R-:W-:Y:S02]  /*4380*/  IMNMX R2, R2, R5, !PT ;  /* 0x0000000502027217 */ /* 0x000fe40007800200 */
[----:B------:R-:W-:Y:S02]  /*4390*/  IMNMX R3, R3, R6, PT ;  /* 0x0000000603037217 */ /* 0x000fe40003800200 */
.L_x_307:
        /* <DEDUP_REMOVED lines=32> */
[----:B------:R-:W-:Y:S02]  /*45a0*/  ISETP.LT.OR P0, PT, R3, 0x12, P0 ;  /* 0x000000120300780c */ /* 0x000fe40000701670 */
[----:B------:R-:W-:-:S02]  /*45b0*/  FMNMX.FTZ R134, R103, R134, !PT ;  /* 0x0000008667867209 */ /* 0x000fc40007810000 */
[----:B------:R-:W-:Y:S02]  /*45c0*/  FSEL R94, R75, -INF , !P0 ;  /* 0xff8000004b5e7808 */ /* 0x000fe40004000000 */
[----:B------:R-:W-:Y:S02]  /*45d0*/  ISETP.GT.AND P0, PT, R2, 0x18, !P4 ;  /* 0x000000180200780c */ /* 0x000fe40006704270 */
[----:B------:R-:W-:Y:S02]  /*45e0*/  ISETP.NE.AND P4, PT, R19, RZ, PT ;  /* 0x000000ff1300720c */ /* 0x000fe40003f85270 */
[----:B------:R-:W-:Y:S02]  /*45f0*/  ISETP.LT.OR P0, PT, R3, 0x19, P0 ;  /* 0x000000190300780c */ /* 0x000fe40000701670 */
[----:B------:R-:W-:Y:S02]  /*4600*/  FMNMX.FTZ R134, R102, R134, !PT ;  /* 0x0000008666867209 */ /* 0x000fe40007810000 */
[----:B------:R-:W-:-:S02]  /*4610*/  FSEL R95, R70, -INF , !P0 ;  /* 0xff800000465f7808 */ /* 0x000fc40004000000 */
[C---:B------:R-:W-:Y:S02]  /*4620*/  ISETP.GT.AND P0, PT, R2.reuse, 0x19, !P3 ;  /* 0x000000190200780c */ /* 0x040fe40005f04270 */
[----:B------:R-:W-:Y:S02]  /*4630*/  ISETP.NE.AND P3, PT, R17, RZ, PT ;  /* 0x000000ff1100720c */ /* 0x000fe40003f65270 */
[----:B------:R-:W-:Y:S02]  /*4640*/  ISETP.LT.OR P0, PT, R3, 0x1a, P0 ;  /* 0x0000001a0300780c */ /* 0x000fe40000701670 */
[----:B------:R-:W-:Y:S02]  /*4650*/  ISETP.NE.AND P6, PT, R13, RZ, PT ;  /* 0x000000ff0d00720c */ /* 0x000fe40003fc5270 */
[----:B------:R-:W-:Y:S02]  /*4660*/  FSEL R96, R71, -INF , !P0 ;  /* 0xff80000047607808 */ /* 0x000fe40004000000 */
[----:B------:R-:W-:-:S02]  /*4670*/  ISETP.GT.AND P0, PT, R2, 0x20, !P2 ;  /* 0x000000200200780c */ /* 0x000fc40005704270 */
[----:B------:R-:W-:Y:S02]  /*4680*/  FMNMX.FTZ R134, R112, R134, !PT ;  /* 0x0000008670867209 */ /* 0x000fe40007810000 */
        /* <DEDUP_REMOVED lines=8> */
[----:B------:R-:W-:-:S04]  /*4710*/  ISETP.GT.AND P0, PT, R2, RZ, !P4 ;  /* 0x000000ff0200720c */ /* 0x000fc80006704270 */
[----:B------:R-:W-:-:S04]  /*4720*/  ISETP.LT.OR P0, PT, R3, 0x1, P0 ;  /* 0x000000010300780c */ /* 0x000fc80000701670 */
[----:B------:R-:W-:Y:S02]  /*4730*/  FSEL R14, R82, -INF , !P0 ;  /* 0xff800000520e7808 */ /* 0x000fe40004000000 */
[----:B------:R-:W-:-:S04]  /*4740*/  ISETP.GT.AND P0, PT, R2, 0x28, !P5 ;  /* 0x000000280200780c */ /* 0x000fc80006f04270 */
[----:B------:R-:W-:-:S04]  /*4750*/  ISETP.LT.OR P0, PT, R3, 0x29, P0 ;  /* 0x000000290300780c */ /* 0x000fc80000701670 */
[----:B------:R-:W-:Y:S02]  /*4760*/  FSEL R197, R62, -INF , !P0 ;  /* 0xff8000003ec57808 */ /* 0x000fe40004000000 */
[----:B------:R-:W-:Y:S02]  /*4770*/  ISETP.GT.AND P0, PT, R2, 0x29, !P6 ;  /* 0x000000290200780c */ /* 0x000fe40007704270 */
[----:B------:R-:W1:Y:S02]  /*4780*/  SHFL.BFLY PT, R2, R134, 0x2, 0x1f ;  /* 0x0c401f0086027f89 */ /* 0x000e6400000e0000 */
[----:B------:R-:W-:-:S04]  /*4790*/  ISETP.LT.OR P0, PT, R3, 0x2a, P0 ;  /* 0x0000002a0300780c */ /* 0x000fc80000701670 */
[----:B------:R-:W-:Y:S02]  /*47a0*/  FSEL R196, R63, -INF , !P0 ;  /* 0xff8000003fc47808 */ /* 0x000fe40004000000 */
[----:B-1----:R-:W-:-:S05]  /*47b0*/  FMNMX.FTZ R134, R134, R2, !PT ;  /* 0x0000000286867209 */ /* 0x002fca0007810000 */
[----:B------:R-:W1:Y:S02]  /*47c0*/  SHFL.BFLY PT, R2, R134, 0x1, 0x1f ;  /* 0x0c201f0086027f89 */ /* 0x000e6400000e0000 */
[----:B-1----:R-:W-:Y:S02]  /*47d0*/  FMNMX.FTZ R134, R134, R2, !PT ;  /* 0x0000000286867209 */ /* 0x002fe40007810000 */
[----:B------:R-:W-:Y:S02]  /*47e0*/  FMNMX.FTZ R2, R18, R20, !PT ;  /* 0x0000001412027209 */ /* 0x000fe40007810000 */
[C---:B------:R-:W-:Y:S01]  /*47f0*/  FSETP.NEU.FTZ.AND P0, PT, R134.reuse, -INF , PT ;  /* 0xff8000008600780b */ /* 0x040fe20003f1d000 */
[----:B------:R-:W-:Y:S01]  /*4800*/  FMUL.FTZ R3, R134, c[0x0][0x2d0] ;  /* 0x0000b40086037a20 */ /* 0x000fe20000410000 */
[----:B------:R-:W-:-:S04]  /*4810*/  FMNMX.FTZ R2, R28, R2, !PT ;  /* 0x000000021c027209 */ /* 0x000fc80007810000 */
[----:B------:R-:W-:Y:S02]  /*4820*/  FMNMX.FTZ R2, R32, R2, !PT ;  /* 0x0000000220027209 */ /* 0x000fe40007810000 */
[----:B------:R-:W-:Y:S02]  /*4830*/  FSEL R3, R3, RZ, P0 ;  /* 0x000000ff03037208 */ /* 0x000fe40000000000 */
[----:B------:R-:W-:-:S04]  /*4840*/  FMNMX.FTZ R2, R40, R2, !PT ;  /* 0x0000000228027209 */ /* 0x000fc80007810000 */
[----:B------:R-:W-:-:S04]  /*4850*/  FMNMX.FTZ R2, R44, R2, !PT ;  /* 0x000000022c027209 */ /* 0x000fc80007810000 */
[----:B------:R-:W-:-:S04]  /*4860*/  FMNMX.FTZ R2, R46, R2, !PT ;  /* 0x000000022e027209 */ /* 0x000fc80007810000 */
[----:B------:R-:W-:-:S04]  /*4870*/  FMNMX.FTZ R2, R47, R2, !PT ;  /* 0x000000022f027209 */ /* 0x000fc80007810000 */
[----:B------:R-:W-:-:S04]  /*4880*/  FMNMX.FTZ R2, R108, R2, !PT ;  /* 0x000000026c027209 */ /* 0x000fc80007810000 */
[----:B------:R-:W-:-:S04]  /*4890*/  FMNMX.FTZ R2, R110, R2, !PT ;  /* 0x000000026e027209 */ /* 0x000fc80007810000 */
[----:B------:R-:W-:-:S04]  /*48a0*/  FMNMX.FTZ R2, R111, R2, !PT ;  /* 0x000000026f027209 */ /* 0x000fc80007810000 */
[----:B------:R-:W-:-:S05]  /*48b0*/  FMNMX.FTZ R2, R109, R2, !PT ;  /* 0x000000026d027209 */ /* 0x000fca0007810000 */
[----:B------:R-:W1:Y:S02]  /*48c0*/  SHFL.BFLY PT, R5, R2, 0x2, 0x1f ;  /* 0x0c401f0002057f89 */ /* 0x000e6400000e0000 */
[----:B-1----:R-:W-:Y:S02]  /*48d0*/  FMNMX.FTZ R2, R2, R5, !PT ;  /* 0x0000000502027209 */ /* 0x002fe40007810000 */
        /* <DEDUP_REMOVED lines=13> */
[----:B------:R-:W-:Y:S02]  /*49b0*/  FMNMX.FTZ R5, R201, R5, !PT ;  /* 0x00000005c9057209 */ /* 0x000fe40007810000 */
[----:B------:R-:W-:Y:S02]  /*49c0*/  FSEL R2, R2, RZ, P0 ;  /* 0x000000ff02027208 */ /* 0x000fe40000000000 */
[----:B------:R-:W-:-:S03]  /*49d0*/  FMNMX.FTZ R5, R200, R5, !PT ;  /* 0x00000005c8057209 */ /* 0x000fc60007810000 */
[--C-:B------:R-:W-:Y:S02]  /*49e0*/  FFMA.FTZ R0, R20, c[0x0][0x2d0], -R2.reuse ;  /* 0x0000b40014007a23 */ /* 0x100fe40000010802 */
[----:B------:R-:W1:Y:S02]  /*49f0*/  SHFL.BFLY PT, R6, R5, 0x2, 0x1f ;  /* 0x0c401f0005067f89 */ /* 0x000e6400000e0000 */
[----:B------:R2:W-:Y:S02]  /*4a00*/  MUFU.EX2 R242, R0 ;  /* 0x0000000000f27308 */ /* 0x0005e40000000800 */
[----:B--2---:R-:W-:Y:S02]  /*4a10*/  FFMA.FTZ R0, R28, c[0x0][0x2d0], -R2 ;  /* 0x0000b4001c007a23 */ /* 0x004fe40000010802 */
[----:B------:R-:W-:Y:S04]  /*4a20*/  LDSM.16.MT88.4 R28, [R206+0x2480] ;  /* 0x00248000ce1c783b */ /* 0x000fe80000004200 */
[----:B------:R2:W-:Y:S01]  /*4a30*/  MUFU.EX2 R245, R0 ;  /* 0x0000000000f57308 */ /* 0x0005e20000000800 */
[----:B-1----:R-:W-:-:S05]  /*4a40*/  FMNMX.FTZ R5, R5, R6, !PT ;  /* 0x0000000605057209 */ /* 0x002fca0007810000 */
[----:B------:R-:W1:Y:S01]  /*4a50*/  SHFL.BFLY PT, R132, R5, 0x1, 0x1f ;  /* 0x0c201f0005847f89 */ /* 0x000e6200000e0000 */
[----:B--2---:R-:W-:-:S03]  /*4a60*/  FFMA.FTZ R0, R32, c[0x0][0x2d0], -R2 ;  /* 0x0000b40020007a23 */ /* 0x004fc60000010802 */
[----:B------:R-:W-:Y:S01]  /*4a70*/  LDSM.16.MT88.4 R32, [R205+0x3080] ;  /* 0x00308000cd20783b */ /* 0x000fe20000004200 */
[----:B------:R2:W3:Y:S01]  /*4a80*/  MUFU.EX2 R246, R0 ;  /* 0x0000000000f67308 */ /* 0x0004e20000000800 */
[----:B-1----:R-:W-:Y:S02]  /*4a90*/  FMNMX.FTZ R132, R5, R132, !PT ;  /* 0x0000008405847209 */ /* 0x002fe40007810000 */
[----:B------:R-:W-:Y:S02]  /*4aa0*/  FMNMX.FTZ R5, R14, R15, !PT ;  /* 0x0000000f0e057209 */ /* 0x000fe40007810000 */
[C---:B------:R-:W-:Y:S01]  /*4ab0*/  FSETP.NEU.FTZ.AND P0, PT, R132.reuse, -INF , PT ;  /* 0xff8000008400780b */ /* 0x040fe20003f1d000 */
[----:B--2---:R-:W-:Y:S01]  /*4ac0*/  FFMA.FTZ R0, R41, c[0x0][0x2d0], -R3 ;  /* 0x0000b40029007a23 */ /* 0x004fe20000010803 */
[----:B------:R-:W-:Y:S01]  /*4ad0*/  FMNMX.FTZ R5, R85, R5, !PT ;  /* 0x0000000555057209 */ /* 0x000fe20007810000 */
[----:B------:R-:W-:Y:S01]  /*4ae0*/  FMUL.FTZ R13, R132, c[0x0][0x2d0] ;  /* 0x0000b400840d7a20 */ /* 0x000fe20000410000 */
[----:B---3--:R-:W-:Y:S01]  /*4af0*/  F2FP.BF16.PACK_AB R11, R246, R245 ;  /* 0x000000f5f60b723e */ /* 0x008fe200000010ff */
[----:B------:R1:W-:Y:S01]  /*4b00*/  MUFU.EX2 R250, R0 ;  /* 0x0000000000fa7308 */ /* 0x0003e20000000800 */
[----:B------:R-:W-:-:S02]  /*4b10*/  FMNMX.FTZ R5, R84, R5, !PT ;  /* 0x0000000554057209 */ /* 0x000fc40007810000 */
[----:B------:R-:W-:Y:S02]  /*4b20*/  FSEL R13, R13, RZ, P0 ;  /* 0x000000ff0d0d7208 */ /* 0x000fe40000000000 */
[----:B------:R-:W-:-:S04]  /*4b30*/  FMNMX.FTZ R5, R93, R5, !PT ;  /* 0x000000055d057209 */ /* 0x000fc80007810000 */
[----:B------:R-:W-:-:S04]  /*4b40*/  FMNMX.FTZ R5, R94, R5, !PT ;  /* 0x000000055e057209 */ /* 0x000fc80007810000 */
[----:B------:R-:W-:Y:S01]  /*4b50*/  FMNMX.FTZ R5, R95, R5, !PT ;  /* 0x000000055f057209 */ /* 0x000fe20007810000 */
[----:B-1----:R-:W-:-:S03]  /*4b60*/  FFMA.FTZ R0, R42, c[0x0][0x2d0], -R3 ;  /* 0x0000b4002a007a23 */ /* 0x002fc60000010803 */
[----:B------:R-:W-:Y:S01]  /*4b70*/  FMNMX.FTZ R5, R96, R5, !PT ;  /* 0x0000000560057209 */ /* 0x000fe20007810000 */
[----:B------:R1:W2:Y:S03]  /*4b80*/  MUFU.EX2 R104, R0 ;  /* 0x0000000000687308 */ /* 0x0002a60000000800 */
[----:B------:R-:W-:-:S04]  /*4b90*/  FMNMX.FTZ R5, R198, R5, !PT ;  /* 0x00000005c6057209 */ /* 0x000fc80007810000 */
[----:B------:R-:W-:-:S04]  /*4ba0*/  FMNMX.FTZ R5, R199, R5, !PT ;  /* 0x00000005c7057209 */ /* 0x000fc80007810000 */
[----:B------:R-:W-:-:S04]  /*4bb0*/  FMNMX.FTZ R5, R197, R5, !PT ;  /* 0x00000005c5057209 */ /* 0x000fc80007810000 */
[----:B------:R-:W-:Y:S01]  /*4bc0*/  FMNMX.FTZ R5, R196, R5, !PT ;  /* 0x00000005c4057209 */ /* 0x000fe20007810000 */
[----:B-1----:R-:W-:Y:S01]  /*4bd0*/  FFMA.FTZ R0, R43, c[0x0][0x2d0], -R3 ;  /* 0x0000b4002b007a23 */ /* 0x002fe20000010803 */
[----:B--2---:R-:W-:-:S03]  /*4be0*/  F2FP.BF16.PACK_AB R4, R104, R250 ;  /* 0x000000fa6804723e */ /* 0x004fc600000010ff */
[----:B------:R-:W1:Y:S01]  /*4bf0*/  SHFL.BFLY PT, R6, R5, 0x2, 0x1f ;  /* 0x0c401f0005067f89 */ /* 0x000e6200000e0000 */
        /* <DEDUP_REMOVED lines=10> */
[----:B------:R-:W-:Y:S01]  /*4ca0*/  FSETP.NEU.FTZ.AND P0, PT, R128, -INF , PT ;  /* 0xff8000008000780b */ /* 0x000fe20003f1d000 */
[----:B--2---:R-:W-:Y:S02]  /*4cb0*/  FFMA.FTZ R0, R44, c[0x0][0x2d0], -R2 ;  /* 0x0000b4002c007a23 */ /* 0x004fe40000010802 */
[----:B------:R1:W-:Y:S01]  /*4cc0*/  MUFU.EX2 R248, R5 ;  /* 0x0000000500f87308 */ /* 0x0003e20000000800 */
[----:B------:R-:W-:-:S05]  /*4cd0*/  FMUL.FTZ R12, R128, c[0x0][0x2d0] ;  /* 0x0000b400800c7a20 */ /* 0x000fca0000410000 */
[----:B------:R-:W-:Y:S02]  /*4ce0*/  FSEL R12, R12, RZ, P0 ;  /* 0x000000ff0c0c7208 */ /* 0x000fe40000000000 */
[----:B------:R2:W-:Y:S01]  /*4cf0*/  MUFU.EX2 R249, R0 ;  /* 0x0000000000f97308 */ /* 0x0005e20000000800 */
[----:B-1----:R-:W-:-:S07]  /*4d00*/  FFMA.FTZ R5, R22, c[0x0][0x2d0], -R3 ;  /* 0x0000b40016057a23 */ /* 0x002fce0000010803 */
[----:B------:R1:W3:Y:S01]  /*4d10*/  MUFU.EX2 R247, R5 ;  /* 0x0000000500f77308 */ /* 0x0002e20000000800 */
[----:B--2---:R-:W-:-:S07]  /*4d20*/  FFMA.FTZ R0, R46, c[0x0][0x2d0], -R2 ;  /* 0x0000b4002e007a23 */ /* 0x004fce0000010802 */
[----:B------:R2:W-:Y:S01]  /*4d30*/  MUFU.EX2 R252, R0 ;  /* 0x0000000000fc7308 */ /* 0x0005e20000000800 */
[----:B-1----:R-:W-:Y:S01]  /*4d40*/  FFMA.FTZ R5, R23, c[0x0][0x2d0], -R3 ;  /* 0x0000b40017057a23 */ /* 0x002fe20000010803 */
[----:B---3--:R-:W-:Y:S01]  /*4d50*/  F2FP.BF16.PACK_AB R8, R247, R248 ;  /* 0x000000f8f708723e */ /* 0x008fe200000010ff */
[----:B------:R-:W-:Y:S05]  /*4d60*/  LDSM.16.MT88.4 R20, [R206+0x1880] ;  /* 0x00188000ce14783b */ /* 0x000fea0000004200 */
[----:B------:R1:W-:Y:S01]  /*4d70*/  MUFU.EX2 R106, R5 ;  /* 0x00000005006a7308 */ /* 0x0003e20000000800 */
[----:B--2---:R-:W-:-:S07]  /*4d80*/  FFMA.FTZ R0, R47, c[0x0][0x2d0], -R2 ;  /* 0x0000b4002f007a23 */ /* 0x004fce0000010802 */
[----:B------:R2:W3:Y:S01]  /*4d90*/  MUFU.EX2 R113, R0 ;  /* 0x0000000000717308 */ /* 0x0004e20000000800 */
[----:B-1----:R-:W-:Y:S02]  /*4da0*/  FFMA.FTZ R5, R24, c[0x0][0x2d0], -R3 ;  /* 0x0000b40018057a23 */ /* 0x002fe40000010803 */
[----:B------:R-:W1:Y:S05]  /*4db0*/  LDSM.16.MT88.4 R24, [R205+0x2480] ;  /* 0x00248000cd18783b */ /* 0x000e6a0000004200 */
[----:B------:R4:W5:Y:S01]  /*4dc0*/  MUFU.EX2 R105, R5 ;  /* 0x0000000500697308 */ /* 0x0009620000000800 */
[----:B--2---:R-:W-:Y:S01]  /*4dd0*/  FFMA.FTZ R0, R7, c[0x0][0x2d0], -R13 ;  /* 0x0000b40007007a23 */ /* 0x004fe2000001080d */
[----:B---3--:R-:W-:-:S06]  /*4de0*/  F2FP.BF16.PACK_AB R7, R113, R252 ;  /* 0x000000fc7107723e */ /* 0x008fcc00000010ff */
[----:B------:R2:W-:Y:S01]  /*4df0*/  MUFU.EX2 R241, R0 ;  /* 0x0000000000f17308 */ /* 0x0005e20000000800 */
[----:B----4-:R-:W-:Y:S01]  /*4e00*/  FFMA.FTZ R5, R18, c[0x0][0x2d0], -R2 ;  /* 0x0000b40012057a23 */ /* 0x010fe20000010802 */
[----:B-----5:R-:W-:Y:S01]  /*4e10*/  F2FP.BF16.PACK_AB R10, R105, R106 ;  /* 0x0000006a690a723e */ /* 0x020fe200000010ff */
[----:B------:R-:W3:Y:S05]  /*4e20*/  LDSM.16.MT88.4 R16, [R205+0x1880] ;  /* 0x00188000cd10783b */ /* 0x000eea0000004200 */
[----:B------:R-:W4:Y:S01]  /*4e30*/  MUFU.EX2 R243, R5 ;  /* 0x0000000500f37308 */ /* 0x000f220000000800 */
[----:B--2---:R-:W-:Y:S02]  /*4e40*/  FFMA.FTZ R0, R86, c[0x0][0x2d0], -R13 ;  /* 0x0000b40056007a23 */ /* 0x004fe4000001080d */
[----:B------:R-:W-:-:S05]  /*4e50*/  IMAD.MOV.U32 R86, RZ, RZ, R106 ;  /* 0x000000ffff567224 */ /* 0x000fca00078e006a */
[----:B------:R2:W5:Y:S01]  /*4e60*/  MUFU.EX2 R238, R0 ;  /* 0x0000000000ee7308 */ /* 0x0005620000000800 */
[----:B----4-:R-:W-:Y:S02]  /*4e70*/  F2FP.BF16.PACK_AB R9, R242, R243 ;  /* 0x000000f3f209723e */ /* 0x010fe400000010ff */
[----:B------:R-:W-:-:S05]  /*4e80*/  F2FP.BF16.PACK_AB R5, R249, R244 ;  /* 0x000000f4f905723e */ /* 0x000fca00000010ff */
[C---:B-1----:R-:W-:Y:S01]  /*4e90*/  HMMA.16816.F32.BF16 R72, R8.reuse, R24, RZ ;  /* 0x000000180848723c */ /* 0x042fe200000418ff */
[----:B--2---:R-:W-:Y:S02]  /*4ea0*/  FFMA.FTZ R0, R87, c[0x0][0x2d0], -R13 ;  /* 0x0000b40057007a23 */ /* 0x004fe4000001080d */
[----:B------:R-:W-:Y:S02]  /*4eb0*/  IMAD.MOV.U32 R87, RZ, RZ, R105 ;  /* 0x000000ffff577224 */ /* 0x000fe400078e0069 */
[----:B------:R1:W-:Y:S03]  /*4ec0*/  MUFU.EX2 R239, R0 ;  /* 0x0000000000ef7308 */ /* 0x0003e60000000800 */
[C---:B------:R-:W-:Y:S08]  /*4ed0*/  HMMA.16816.F32.BF16 R68, R8.reuse, R28, RZ ;  /* 0x0000001c0844723c */ /* 0x040ff000000418ff */
[----:B---3--:R-:W-:Y:S01]  /*4ee0*/  HMMA.16816.F32.BF16 R52, R8, R16, RZ ;  /* 0x000000100834723c */ /* 0x008fe200000418ff */
[----:B-1----:R-:W-:-:S07]  /*4ef0*/  FFMA.FTZ R0, R92, c[0x0][0x2d0], -R13 ;  /* 0x0000b4005c007a23 */ /* 0x002fce000001080d */
[C---:B------:R-:W-:Y:S01]  /*4f00*/  HMMA.16816.F32.BF16 R80, R8.reuse, R20, RZ ;  /* 0x000000140850723c */ /* 0x040fe200000418ff */
[----:B------:R1:W2:Y:S07]  /*4f10*/  MUFU.EX2 R240, R0 ;  /* 0x0000000000f07308 */ /* 0x0002ae0000000800 */
[C---:B------:R-:W-:Y:S08]  /*4f20*/  HMMA.16816.F32.BF16 R64, R8.reuse, R32, RZ ;  /* 0x000000200840723c */ /* 0x040ff000000418ff */
[----:B------:R-:W-:Y:S01]  /*4f30*/  HMMA.16816.F32.BF16 R60, R8, R36, RZ ;  /* 0x00000024083c723c */ /* 0x000fe200000418ff */
[----:B-1----:R-:W-:-:S02]  /*4f40*/  FFMA.FTZ R0, R14, c[0x0][0x2d0], -R12 ;  /* 0x0000b4000e007a23 */ /* 0x002fc4000001080c */
[----:B------:R-:W-:Y:S02]  /*4f50*/  IMAD.MOV.U32 R14, RZ, RZ, R104 ;  /* 0x000000ffff0e7224 */ /* 0x000fe400078e0068 */
[----:B------:R1:W-:Y:S03]  /*4f60*/  MUFU.EX2 R135, R0 ;  /* 0x0000000000877308 */ /* 0x0003e60000000800 */
[C---:B------:R-:W-:Y:S08]  /*4f70*/  HMMA.16816.F32.BF16 R76, R8.reuse, R18, RZ ;  /* 0x00000012084c723c */ /* 0x040ff000000418ff */
[----:B------:R-:W-:Y:S01]  /*4f80*/  HMMA.16816.F32.BF16 R56, R8, R22, RZ ;  /* 0x000000160838723c */ /* 0x000fe200000418ff */
[----:B-1----:R-:W-:-:S07]  /*4f90*/  FFMA.FTZ R0, R15, c[0x0][0x2d0], -R12 ;  /* 0x0000b4000f007a23 */ /* 0x002fce000001080c */
[C---:B------:R-:W-:Y:S01]  /*4fa0*/  HMMA.16816.F32.BF16 R48, R8.reuse, R26, RZ ;  /* 0x0000001a0830723c */ /* 0x040fe200000418ff */
[----:B------:R1:W3:Y:S07]  /*4fb0*/  MUFU.EX2 R130, R0 ;  /* 0x0000000000827308 */ /* 0x0002ee0000000800 */
[C---:B------:R-:W-:Y:S08]  /*4fc0*/  HMMA.16816.F32.BF16 R44, R8.reuse, R30, RZ ;  /* 0x0000001e082c723c */ /* 0x040ff000000418ff */
[----:B------:R-:W-:Y:S01]  /*4fd0*/  HMMA.16816.F32.BF16 R40, R8, R34, RZ ;  /* 0x000000220828723c */ /* 0x000fe200000418ff */
[----:B-1----:R-:W-:-:S04]  /*4fe0*/  FFMA.FTZ R0, R85, c[0x0][0x2d0], -R12 ;  /* 0x0000b40055007a23 */ /* 0x002fc8000001080c */
[----:B------:R1:W-:Y:S03]  /*4ff0*/  MUFU.EX2 R237, R0 ;  /* 0x0000000000ed7308 */ /* 0x0003e60000000800 */
[----:B------:R-:W-:Y:S08]  /*5000*/  HMMA.16816.F32.BF16 R8, R8, R38, RZ ;  /* 0x000000260808723c */ /* 0x000ff000000418ff */
[----:B------:R-:W-:Y:S01]  /*5010*/  HMMA.16816.F32.BF16 R140, R4, R88, R52 ;  /* 0x00000058048c723c */ /* 0x000fe20000041834 */
[----:B-1----:R-:W-:-:S07]  /*5020*/  FFMA.FTZ R0, R84, c[0x0][0x2d0], -R12 ;  /* 0x0000b40054007a23 */ /* 0x002fce000001080c */
[C---:B------:R-:W-:Y:S01]  /*5030*/  HMMA.16816.F32.BF16 R116, R4.reuse, R136, R72 ;  /* 0x000000880474723c */ /* 0x040fe20000041848 */
[----:B------:R1:W4:Y:S07]  /*5040*/  MUFU.EX2 R129, R0 ;  /* 0x0000000000817308 */ /* 0x00032e0000000800 */
        /* <DEDUP_REMOVED lines=8> */
[----:B------:R1:W-:Y:S01]  /*50d0*/  MUFU.EX2 R235, R0 ;  /* 0x0000000000eb7308 */ /* 0x0003e20000000800 */
[----:B------:R-:W-:Y:S06]  /*50e0*/  LDSM.16.MT88.4 R60, [R206+0x2c80] ;  /* 0x002c8000ce3c783b */ /* 0x000fec0000004200 */
[C---:B------:R-:W-:Y:S01]  /*50f0*/  HMMA.16816.F32.BF16 R152, R4.reuse, R90, R76 ;  /* 0x0000005a0498723c */ /* 0x040fe2000004184c */
[----:B------:R-:W-:Y:S07]  /*5100*/  LDSM.16.MT88.4 R76, [R205+0x3880] ;  /* 0x00388000cd4c783b */ /* 0x000fee0000004200 */
[----:B------:R-:W-:Y:S01]  /*5110*/  HMMA.16816.F32.BF16 R124, R4, R138, R48 ;  /* 0x0000008a047c723c */ /* 0x000fe20000041830 */
[----:B-1----:R-:W-:-:S02]  /*5120*/  FFMA.FTZ R0, R102, c[0x0][0x2d0], -R3 ;  /* 0x0000b40066007a23 */ /* 0x002fc40000010803 */
[----:B------:R-:W-:Y:S02]  /*5130*/  FFMA.FTZ R3, R112, c[0x0][0x2d0], -R3 ;  /* 0x0000b40070037a23 */ /* 0x000fe40000010803 */
[----:B------:R1:W-:Y:S03]  /*5140*/  MUFU.EX2 R234, R0 ;  /* 0x0000000000ea7308 */ /* 0x0003e60000000800 */
[C---:B------:R-:W-:Y:S05]  /*5150*/  HMMA.16816.F32.BF16 R64, R4.reuse, R162, R44 ;  /* 0x000000a20440723c */ /* 0x040fea000004182c */
[----:B------:R2:W2:Y:S03]  /*5160*/  MUFU.EX2 R228, R3 ;  /* 0x0000000300e47308 */ /* 0x0004a60000000800 */
[----:B------:R-:W-:Y:S01]  /*5170*/  HMMA.16816.F32.BF16 R80, R4, R166, R40 ;  /* 0x000000a60450723c */ /* 0x000fe20000041828 */
[----:B-1----:R-:W-:-:S07]  /*5180*/  FFMA.FTZ R0, R97, c[0x0][0x2d0], -R13 ;  /* 0x0000b40061007a23 */ /* 0x002fce000001080d */
[----:B------:R-:W-:Y:S01]  /*5190*/  HMMA.16816.F32.BF16 R56, R4, R170, R8 ;  /* 0x000000aa0438723c */ /* 0x000fe20000041808 */
[----:B------:R1:W-:Y:S01]  /*51a0*/  MUFU.EX2 R227, R0 ;  /* 0x0000000000e37308 */ /* 0x0003e20000000800 */
[----:B--2---:R-:W-:-:S05]  /*51b0*/  FFMA.FTZ R3, R108, c[0x0][0x2d0], -R2 ;  /* 0x0000b4006c037a23 */ /* 0x004fca0000010802 */
[----:B-----5:R-:W-:Y:S02]  /*51c0*/  F2FP.BF16.PACK_AB R4, R238, R241 ;  /* 0x000000f1ee04723e */ /* 0x020fe400000010ff */
[----:B------:R-:W-:Y:S01]  /*51d0*/  F2FP.BF16.PACK_AB R6, R240, R239 ;  /* 0x000000eff006723e */ /* 0x000fe200000010ff */
[----:B------:R2:W-:Y:S01]  /*51e0*/  MUFU.EX2 R221, R3 ;  /* 0x0000000300dd7308 */ /* 0x0005e20000000800 */
[----:B---3--:R-:W-:Y:S02]  /*51f0*/  F2FP.BF16.PACK_AB R5, R130, R135 ;  /* 0x000000878205723e */ /* 0x008fe400000010ff */
[----:B----4-:R-:W-:Y:S01]  /*5200*/  F2FP.BF16.PACK_AB R7, R129, R237 ;  /* 0x000000ed8107723e */ /* 0x010fe200000010ff */
[----:B-1----:R-:W-:Y:S01]  /*5210*/  FFMA.FTZ R0, R98, c[0x0][0x2d0], -R13 ;  /* 0x0000b40062007a23 */ /* 0x002fe2000001080d */
[----:B------:R-:W-:-:S05]  /*5220*/  F2FP.BF16.PACK_AB R98, R228, R234 ;  /* 0x000000eae462723e */ /* 0x000fca00000010ff */
[----:B------:R-:W-:Y:S01]  /*5230*/  HMMA.16816.F32.BF16 R40, R4, R28, RZ ;  /* 0x0000001c0428723c */ /* 0x000fe200000418ff */
[----:B------:R1:W3:Y:S01]  /*5240*/  MUFU.EX2 R232, R0 ;  /* 0x0000000000e87308 */ /* 0x0002e20000000800 */
[----:B--2---:R-:W-:-:S06]  /*5250*/  IMAD.MOV.U32 R3, RZ, RZ, R115 ;  /* 0x000000ffff037224 */ /* 0x004fcc00078e0073 */
[C---:B------:R-:W-:Y:S08]  /*5260*/  HMMA.16816.F32.BF16 R8, R4.reuse, R16, RZ ;  /* 0x000000100408723c */ /* 0x040ff000000418ff */
[C---:B------:R-:W-:Y:S01]  /*5270*/  HMMA.16816.F32.BF16 R188, R4.reuse, R18, RZ ;  /* 0x0000001204bc723c */ /* 0x040fe200000418ff */
[--C-:B-1----:R-:W-:Y:S01]  /*5280*/  FFMA.FTZ R0, R99, c[0x0][0x2d0], -R13.reuse ;  /* 0x0000b40063007a23 */ /* 0x102fe2000001080d */
[----:B------:R-:W1:Y:S03]  /*5290*/  LDSM.16.MT88.4 R16, [R206+0x3880] ;  /* 0x00388000ce10783b */ /* 0x000e660000004200 */
[----:B------:R2:W-:Y:S03]  /*52a0*/  MUFU.EX2 R231, R0 ;  /* 0x0000000000e77308 */ /* 0x0005e60000000800 */
[C---:B------:R-:W-:Y:S08]  /*52b0*/  HMMA.16816.F32.BF16 R180, R4.reuse, R30, RZ ;  /* 0x0000001e04b4723c */ /* 0x040ff000000418ff */
[----:B------:R-:W-:Y:S01]  /*52c0*/  HMMA.16816.F32.BF16 R104, R4, R20, RZ ;  /* 0x000000140468723c */ /* 0x000fe200000418ff */
[----:B--2---:R-:W-:-:S07]  /*52d0*/  FFMA.FTZ R0, R100, c[0x0][0x2d0], -R13 ;  /* 0x0000b40064007a23 */ /* 0x004fce000001080d */
[C---:B------:R-:W-:Y:S01]  /*52e0*/  HMMA.16816.F32.BF16 R184, R4.reuse, R22, RZ ;  /* 0x0000001604b8723c */ /* 0x040fe200000418ff */
[----:B------:R2:W4:Y:S07]  /*52f0*/  MUFU.EX2 R233, R0 ;  /* 0x0000000000e97308 */ /* 0x00052e0000000800 */
[C---:B------:R-:W-:Y:S08]  /*5300*/  HMMA.16816.F32.BF16 R44, R4.reuse, R24, RZ ;  /* 0x00000018042c723c */ /* 0x040ff000000418ff */
[----:B------:R-:W-:Y:S01]  /*5310*/  HMMA.16816.F32.BF16 R192, R4, R26, RZ ;  /* 0x0000001a04c0723c */ /* 0x000fe200000418ff */
[----:B--2---:R-:W-:-:S04]  /*5320*/  FFMA.FTZ R0, R93, c[0x0][0x2d0], -R12 ;  /* 0x0000b4005d007a23 */ /* 0x004fc8000001080c */
[----:B------:R2:W-:Y:S03]  /*5330*/  MUFU.EX2 R28, R0 ;  /* 0x00000000001c7308 */ /* 0x0005e60000000800 */
[C---:B------:R-:W-:Y:S08]  /*5340*/  HMMA.16816.F32.BF16 R24, R4.reuse, R32, RZ ;  /* 0x000000200418723c */ /* 0x040ff000000418ff */
[----:B------:R-:W-:Y:S01]  /*5350*/  HMMA.16816.F32.BF16 R20, R4, R36, RZ ;  /* 0x000000240414723c */ /* 0x000fe200000418ff */
[----:B--2---:R-:W-:-:S07]  /*5360*/  FFMA.FTZ R0, R94, c[0x0][0x2d0], -R12 ;  /* 0x0000b4005e007a23 */ /* 0x004fce000001080c */
[----:B------:R-:W-:Y:S01]  /*5370*/  HMMA.16816.F32.BF16 R48, R4, R38, RZ ;  /* 0x000000260430723c */ /* 0x000fe200000418ff */
[----:B------:R2:W5:Y:S02]  /*5380*/  MUFU.EX2 R29, R0 ;  /* 0x00000000001d7308 */ /* 0x0005640000000800 */
[----:B--2---:R-:W-:-:S05]  /*5390*/  FFMA.FTZ R0, R95, c[0x0][0x2d0], -R12 ;  /* 0x0000b4005f007a23 */ /* 0x004fca000001080c */
[----:B------:R-:W-:Y:S01]  /*53a0*/  HMMA.16816.F32.BF16 R92, R4, R34, RZ ;  /* 0x00000022045c723c */ /* 0x000fe200000418ff */
[----:B------:R2:W-:Y:S06]  /*53b0*/  MUFU.EX2 R30, R0 ;  /* 0x00000000001e7308 */ /* 0x0005ec0000000800 */
[----:B---3--:R-:W-:Y:S02]  /*53c0*/  F2FP.BF16.PACK_AB R4, R232, R227 ;  /* 0x000000e3e804723e */ /* 0x008fe400000010ff */
[----:B----4-:R-:W-:Y:S02]  /*53d0*/  F2FP.BF16.PACK_AB R6, R233, R231 ;  /* 0x000000e7e906723e */ /* 0x010fe400000010ff */
[----:B-----5:R-:W-:Y:S01]  /*53e0*/  F2FP.BF16.PACK_AB R5, R29, R28 ;  /* 0x0000001c1d05723e */ /* 0x020fe200000010ff */
[----:B--2---:R-:W-:Y:S01]  /*53f0*/  FFMA.FTZ R0, R96, c[0x0][0x2d0], -R12 ;  /* 0x0000b40060007a23 */ /* 0x004fe2000001080c */
[----:B------:R-:W-:-:S03]  /*5400*/  F2FP.BF16.PACK_AB R96, R235, R236 ;  /* 0x000000eceb60723e */ /* 0x000fc600000010ff */
[----:B------:R2:W3:Y:S02]  /*5410*/  MUFU.EX2 R31, R0 ;  /* 0x00000000001f7308 */ /* 0x0004e40000000800 */
[----:B--2---:R-:W-:Y:S01]  /*5420*/  FFMA.FTZ R0, R110, c[0x0][0x2d0], -R2 ;  /* 0x0000b4006e007a23 */ /* 0x004fe20000010802 */
[----:B---3--:R-:W-:-:S05]  /*5430*/  F2FP.BF16.PACK_AB R7, R31, R30 ;  /* 0x0000001e1f07723e */ /* 0x008fca00000010ff */
[----:B------:R2:W3:Y:S02]  /*5440*/  MUFU.EX2 R226, R0 ;  /* 0x0000000000e27308 */ /* 0x0004e40000000800 */
[----:B------:R-:W-:Y:S07]  /*5450*/  HMMA.16816.F32.BF16 R144, R4, R88, R8 ;  /* 0x000000580490723c */ /* 0x000fee0000041808 */
[----:B------:R-:W-:Y:S02]  /*5460*/  IMAD.MOV.U32 R11, RZ, RZ, R87 ;  /* 0x000000ffff0b7224 */ /* 0x000fe400078e0057 */
[----:B------:R-:W-:-:S02]  /*5470*/  IMAD.MOV.U32 R10, RZ, RZ, R86 ;  /* 0x000000ffff0a7224 */ /* 0x000fc400078e0056 */
[--C-:B--2---:R-:W-:Y:S01]  /*5480*/  FFMA.FTZ R0, R111, c[0x0][0x2d0], -R2.reuse ;  /* 0x0000b4006f007a23 */ /* 0x104fe20000010802 */
[----:B---3--:R-:W-:Y:S01]  /*5490*/  F2FP.BF16.PACK_AB R97, R226, R221 ;  /* 0x000000dde261723e */ /* 0x008fe200000010ff */
[----:B------:R-:W-:Y:S02]  /*54a0*/  FFMA.FTZ R2, R109, c[0x0][0x2d0], -R2 ;  /* 0x0000b4006d027a23 */ /* 0x000fe40000010802 */
[----:B------:R-:W-:Y:S01]  /*54b0*/  MUFU.EX2 R219, R0 ;  /* 0x0000000000db7308 */ /* 0x000fe20000000800 */
[----:B------:R-:W2:Y:S07]  /*54c0*/  LDSM.16.MT88.4 R108, [R206+0x2080] ;  /* 0x00208000ce6c783b */ /* 0x000eae0000004200 */
[----:B------:R-:W3:Y:S02]  /*54d0*/  MUFU.EX2 R220, R2 ;  /* 0x0000000200dc7308 */ /* 0x000ee40000000800 */
[----:B---3--:R-:W-:-:S07]  /*54e0*/  F2FP.BF16.PACK_AB R99, R220, R219 ;  /* 0x000000dbdc63723e */ /* 0x008fce00000010ff */
[----:B-1----:R-:W-:Y:S01]  /*54f0*/  HMMA.16816.F32.BF16 R84, R96, R16, R172 ;  /* 0x000000106054723c */ /* 0x002fe200000418ac */
[----:B------:R-:W3:Y:S01]  /*5500*/  LDL.LU R175, [R1+0x8] ;  /* 0x0000080001af7983 */ /* 0x000ee20000300800 */
[----:B------:R-:W-:-:S06]  /*5510*/  FFMA.FTZ R0, R203, c[0x0][0x2d0], -R13 ;  /* 0x0000b400cb007a23 */ /* 0x000fcc000001080d */
[C---:B------:R-:W-:Y:S01]  /*5520*/  HMMA.16816.F32.BF16 R32, R4.reuse, R136, R44 ;  /* 0x000000880420723c */ /* 0x040fe2000004182c */
[----:B------:R1:W-:Y:S07]  /*5530*/  MUFU.EX2 R137, R0 ;  /* 0x0000000000897308 */ /* 0x0003ee0000000800 */
[----:B------:R-:W-:Y:S08]  /*5540*/  HMMA.16816.F32.BF16 R40, R4, R160, R40 ;  /* 0x000000a00428723c */ /* 0x000ff00000041828 */
[----:B--2---:R-:W-:Y:S01]  /*5550*/  HMMA.16816.F32.BF16 R100, R96, R108, R176 ;  /* 0x0000006c6064723c */ /* 0x004fe200000418b0 */
[----:B-1----:R-:W-:-:S04]  /*5560*/  FFMA.FTZ R0, R202, c[0x0][0x2d0], -R13 ;  /* 0x0000b400ca007a23 */ /* 0x002fc8000001080d */
[----:B------:R1:W-:Y:S02]  /*5570*/  MUFU.EX2 R160, R0 ;  /* 0x0000000000a07308 */ /* 0x0003e40000000800 */
[----:B------:R-:W-:Y:S01]  /*5580*/  IMAD.MOV.U32 R178, RZ, RZ, R114 ;  /* 0x000000ffffb27224 */ /* 0x000fe200078e0072 */
[----:B------:R-:W-:Y:S01]  /*5590*/  HMMA.16816.F32.BF16 R104, R4, R120, R104 ;  /* 0x000000780468723c */ /* 0x000fe20000041868 */
[----:B------:R-:W-:Y:S02]  /*55a0*/  IMAD.MOV.U32 R179, RZ, RZ, R113 ;  /* 0x000000ffffb37224 */ /* 0x000fe400078e0071 */
[----:B------:R-:W-:-:S05]  /*55b0*/  IMAD.MOV.U32 R176, RZ, RZ, R14 ;  /* 0x000000ffffb07224 */ /* 0x000fca00078e000e */
[----:B------:R-:W-:Y:S01]  /*55c0*/  HMMA.16816.F32.BF16 R88, R4, R90, R188 ;  /* 0x0000005a0458723c */ /* 0x000fe200000418bc */
[----:B-1----:R-:W-:-:S07]  /*55d0*/  FFMA.FTZ R0, R201, c[0x0][0x2d0], -R13 ;  /* 0x0000b400c9007a23 */ /* 0x002fce000001080d */
[----:B------:R-:W-:Y:S01]  /*55e0*/  HMMA.16816.F32.BF16 R36, R4, R166, R92 ;  /* 0x000000a60424723c */ /* 0x000fe2000004185c */
[----:B------:R1:W-:Y:S07]  /*55f0*/  MUFU.EX2 R161, R0 ;  /* 0x0000000000a17308 */ /* 0x0003ee0000000800 */
[----:B------:R-:W-:Y:S01]  /*5600*/  HMMA.16816.F32.BF16 R140, R96, R148, R140 ;  /* 0x00000094608c723c */ /* 0x000fe2000004188c */
[----:B------:R-:W-:-:S07]  /*5610*/  IADD3 R223, R223, -0x2, RZ ;  /* 0xfffffffedfdf7810 */ /* 0x000fce0007ffe0ff */
[----:B------:R-:W-:Y:S01]  /*5620*/  HMMA.16816.F32.BF16 R116, R96, R156, R116 ;  /* 0x0000009c6074723c */ /* 0x000fe20000041874 */
[----:B-1----:R-:W-:-:S04]  /*5630*/  FFMA.FTZ R0, R200, c[0x0][0x2d0], -R13 ;  /* 0x0000b400c8007a23 */ /* 0x002fc8000001080d */
[----:B------:R1:W-:Y:S03]  /*5640*/  MUFU.EX2 R136, R0 ;  /* 0x0000000000887308 */ /* 0x0003e60000000800 */
[C---:B------:R-:W-:Y:S08]  /*5650*/  HMMA.16816.F32.BF16 R52, R96.reuse, R60, R52 ;  /* 0x0000003c6034723c */ /* 0x040ff00000041834 */
[----:B------:R-:W-:Y:S01]  /*5660*/  HMMA.16816.F32.BF16 R68, R96, R76, R68 ;  /* 0x0000004c6044723c */ /* 0x000fe20000041844 */
[----:B-1----:R-:W-:-:S04]  /*5670*/  FFMA.FTZ R0, R198, c[0x0][0x2d0], -R12 ;  /* 0x0000b400c6007a23 */ /* 0x002fc8000001080c */
[----:B------:R1:W-:Y:S03]  /*5680*/  MUFU.EX2 R9, R0 ;  /* 0x0000000000097308 */ /* 0x0003e60000000800 */
[----:B------:R-:W-:Y:S01]  /*5690*/  HMMA.16816.F32.BF16 R112, R96, R110, R72 ;  /* 0x0000006e6070723c */ /* 0x000fe20000041848 */
[----:B-1----:R-:W-:-:S04]  /*56a0*/  FFMA.FTZ R0, R199, c[0x0][0x2d0], -R12 ;  /* 0x0000b400c7007a23 */ /* 0x002fc8000001080c */
[----:B------:R1:W2:Y:S03]  /*56b0*/  MUFU.EX2 R8, R0 ;  /* 0x0000000000087308 */ /* 0x0002a60000000800 */
[C---:B------:R-:W-:Y:S08]  /*56c0*/  HMMA.16816.F32.BF16 R72, R4.reuse, R164, R24 ;  /* 0x000000a40448723c */ /* 0x040ff00000041818 */
[----:B------:R-:W-:Y:S01]  /*56d0*/  HMMA.16816.F32.BF16 R44, R4, R168, R20 ;  /* 0x000000a8042c723c */ /* 0x000fe20000041814 */
[----:B-1----:R-:W-:-:S07]  /*56e0*/  FFMA.FTZ R0, R197, c[0x0][0x2d0], -R12 ;  /* 0x0000b400c5007a23 */ /* 0x002fce000001080c */
[C---:B------:R-:W-:Y:S01]  /*56f0*/  HMMA.16816.F32.BF16 R20, R4.reuse, R122, R184 ;  /* 0x0000007a0414723c */ /* 0x040fe200000418b8 */
[----:B------:R1:W4:Y:S07]  /*5700*/  MUFU.EX2 R2, R0 ;  /* 0x0000000000027308 */ /* 0x00032e0000000800 */
[C---:B------:R-:W-:Y:S08]  /*5710*/  HMMA.16816.F32.BF16 R24, R4.reuse, R162, R180 ;  /* 0x000000a20418723c */ /* 0x040ff000000418b4 */
[----:B------:R-:W-:Y:S01]  /*5720*/  HMMA.16816.F32.BF16 R168, R4, R170, R48 ;  /* 0x000000aa04a8723c */ /* 0x000fe20000041830 */
[----:B-1----:R-:W-:-:S07]  /*5730*/  FFMA.FTZ R0, R196, c[0x0][0x2d0], -R12 ;  /* 0x0000b400c4007a23 */ /* 0x002fce000001080c */
[----:B------:R-:W-:Y:S07]  /*5740*/  HMMA.16816.F32.BF16 R12, R4, R138, R192 ;  /* 0x0000008a040c723c */ /* 0x000fee00000418c0 */
[----:B------:R-:W-:Y:S02]  /*5750*/  FADD.FTZ R5, R248, R247 ;  /* 0x000000f7f8057221 */ /* 0x000fe40000010000 */
[----:B------:R-:W-:Y:S02]  /*5760*/  FADD.FTZ R7, R243, R242 ;  /* 0x000000f2f3077221 */ /* 0x000fe40000010000 */
        /* <DEDUP_REMOVED lines=8> */
[----:B------:R-:W-:Y:S02]  /*57f0*/  IMAD.MOV.U32 R177, RZ, RZ, c[0x0][0x2c4] ;  /* 0x0000b100ffb17624 */ /* 0x000fe400078e00ff */
[----:B------:R-:W-:Y:S02]  /*5800*/  FADD.FTZ R6, R240, R6 ;  /* 0x00000006f0067221 */ /* 0x000fe40000010000 */
[----:B------:R-:W-:Y:S02]  /*5810*/  FADD.FTZ R4, R129, R4 ;  /* 0x0000000481047221 */ /* 0x000fe40000010000 */
[----:B------:R-:W-:Y:S02]  /*5820*/  FADD.FTZ R5, R250, R5 ;  /* 0x00000005fa057221 */ /* 0x000fe40000010000 */
[----:B------:R-:W-:Y:S01]  /*5830*/  FADD.FTZ R11, R244, R7 ;  /* 0x00000007f40b7221 */ /* 0x000fe20000010000 */
[----:B------:R-:W-:Y:S01]  /*5840*/  ISETP.NE.AND P6, PT, R177, 0x1, PT ;  /* 0x00000001b100780c */ /* 0x000fe20003fc5270 */
[----:B------:R-:W-:-:S02]  /*5850*/  FADD.FTZ R10, R227, R6 ;  /* 0x00000006e30a7221 */ /* 0x000fc40000010000 */
[----:B------:R-:W-:Y:S02]  /*5860*/  FADD.FTZ R6, R28, R4 ;  /* 0x000000041c067221 */ /* 0x000fe40000010000 */
[----:B------:R-:W-:Y:S02]  /*5870*/  IMAD.MOV.U32 R177, RZ, RZ, R178 ;  /* 0x000000ffffb17224 */ /* 0x000fe400078e00b2 */
[----:B------:R-:W-:Y:S02]  /*5880*/  FADD.FTZ R7, R176, R5 ;  /* 0x00000005b0077221 */ /* 0x000fe40000010000 */
[----:B------:R-:W-:Y:S02]  /*5890*/  FADD.FTZ R5, R249, R11 ;  /* 0x0000000bf9057221 */ /* 0x000fe40000010000 */
[----:B------:R-:W-:Y:S02]  /*58a0*/  FADD.FTZ R4, R232, R10 ;  /* 0x0000000ae8047221 */ /* 0x000fe40000010000 */
[----:B------:R-:W-:-:S02]  /*58b0*/  FADD.FTZ R6, R29, R6 ;  /* 0x000000061d067221 */ /* 0x000fc40000010000 */
[----:B------:R-:W-:Y:S02]  /*58c0*/  IMAD.MOV.U32 R178, RZ, RZ, R3 ;  /* 0x000000ffffb27224 */ /* 0x000fe400078e0003 */
[----:B------:R-:W-:Y:S02]  /*58d0*/  FADD.FTZ R11, R177, R7 ;  /* 0x00000007b10b7221 */ /* 0x000fe40000010000 */
[----:B------:R-:W-:Y:S02]  /*58e0*/  FADD.FTZ R10, R252, R5 ;  /* 0x00000005fc0a7221 */ /* 0x000fe40000010000 */
[----:B------:R-:W-:Y:S02]  /*58f0*/  FADD.FTZ R7, R231, R4 ;  /* 0x00000004e7077221 */ /* 0x000fe40000010000 */
[----:B------:R-:W-:Y:S01]  /*5900*/  FADD.FTZ R4, R30, R6 ;  /* 0x000000061e047221 */ /* 0x000fe20000010000 */
[----:B------:R-:W1:Y:S01]  /*5910*/  MUFU.EX2 R0, R0 ;  /* 0x0000000000007308 */ /* 0x000e620000000800 */
[----:B------:R-:W-:-:S02]  /*5920*/  FADD.FTZ R5, R178, R11 ;  /* 0x0000000bb2057221 */ /* 0x000fc40000010000 */
[----:B------:R-:W-:Y:S02]  /*5930*/  FADD.FTZ R6, R179, R10 ;  /* 0x0000000ab3067221 */ /* 0x000fe40000010000 */
[----:B------:R-:W-:Y:S02]  /*5940*/  FADD.FTZ R7, R233, R7 ;  /* 0x00000007e9077221 */ /* 0x000fe40000010000 */
[----:B------:R-:W-:Y:S02]  /*5950*/  FADD.FTZ R4, R31, R4 ;  /* 0x000000041f047221 */ /* 0x000fe40000010000 */
[----:B------:R-:W-:Y:S01]  /*5960*/  FADD.FTZ R5, R236, R5 ;  /* 0x00000005ec057221 */ /* 0x000fe20000010000 */
[----:B--2---:R-:W-:Y:S01]  /*5970*/  F2FP.BF16.PACK_AB R93, R8, R9 ;  /* 0x00000009085d723e */ /* 0x004fe200000010ff */
        /* <DEDUP_REMOVED lines=9> */
[----:B------:R-:W-:Y:S02]  /*5a10*/  FADD.FTZ R6, R161, R6 ;  /* 0x00000006a1067221 */ /* 0x000fe40000010000 */
[----:B----4-:R-:W-:Y:S01]  /*5a20*/  FADD.FTZ R8, R2, R8 ;  /* 0x0000000802087221 */ /* 0x010fe20000010000 */
[----:B-1----:R-:W-:Y:S01]  /*5a30*/  F2FP.BF16.PACK_AB R95, R0, R2 ;  /* 0x00000002005f723e */ /* 0x002fe200000010ff */
[----:B------:R-:W-:Y:S02]  /*5a40*/  FADD.FTZ R7, R228, R4 ;  /* 0x00000004e4077221 */ /* 0x000fe40000010000 */
[----:B------:R-:W-:Y:S02]  /*5a50*/  FADD.FTZ R4, R220, R5 ;  /* 0x00000005dc047221 */ /* 0x000fe40000010000 */
[----:B------:R-:W-:-:S02]  /*5a60*/  FADD.FTZ R2, R136, R6 ;  /* 0x0000000688027221 */ /* 0x000fc40000010000 */
[----:B------:R-:W-:Y:S01]  /*5a70*/  FADD.FTZ R0, R0, R8 ;  /* 0x0000000800007221 */ /* 0x000fe20000010000 */
[----:B------:R-:W-:Y:S01]  /*5a80*/  STL [R1+0x8], R7 ;  /* 0x0000080701007387 */ /* 0x000fe20000100800 */
[----:B------:R-:W-:-:S03]  /*5a90*/  @P6 IMAD.HI.U32 R3, R131, c[0x0][0x2c8], RZ ;  /* 0x0000b20083036a27 */ /* 0x000fc600078e00ff */
[----:B------:R-:W-:Y:S01]  /*5aa0*/  STL [R1], R4 ;  /* 0x0000000401007387 */ /* 0x000fe20000100800 */
[----:B------:R-:W-:-:S03]  /*5ab0*/  IMAD.MOV.U32 R179, RZ, RZ, c[0x0][0x32c] ;  /* 0x0000cb00ffb37624 */ /* 0x000fc600078e00ff */
[----:B------:R1:W-:Y:S04]  /*5ac0*/  STL [R1+0x4], R2 ;  /* 0x0000040201007387 */ /* 0x0003e80000100800 */
[----:B------:R2:W-:Y:S01]  /*5ad0*/  STL [R1+0xc], R0 ;  /* 0x00000c0001007387 */ /* 0x0005e20000100800 */
[----:B------:R-:W-:Y:S02]  /*5ae0*/  @P6 SHF.R.U32.HI R131, RZ, c[0x0][0x2cc], R3 ;  /* 0x0000b300ff836a19 */ /* 0x000fe40000011603 */
[----:B------:R-:W-:Y:S02]  /*5af0*/  ISETP.GE.AND P6, PT, R179, 0x1, PT ;  /* 0x00000001b300780c */ /* 0x000fe40003fc6270 */
[----:B------:R-:W-:Y:S02]  /*5b00*/  F2FP.BF16.PACK_AB R92, R160, R137 ;  /* 0x00000089a05c723e */ /* 0x000fe400000010ff */
[----:B------:R-:W-:Y:S01]  /*5b10*/  F2FP.BF16.PACK_AB R94, R136, R161 ;  /* 0x000000a1885e723e */ /* 0x000fe200000010ff */
[C---:B------:R-:W-:Y:S08]  /*5b20*/  HMMA.16816.F32.BF16 R152, R96.reuse, R150, R152 ;  /* 0x000000966098723c */ /* 0x040ff00000041898 */
[C---:B------:R-:W-:Y:S08]  /*5b30*/  HMMA.16816.F32.BF16 R124, R96.reuse, R158, R124 ;  /* 0x0000009e607c723c */ /* 0x040ff0000004187c */
[C---:B------:R-:W-:Y:S08]  /*5b40*/  HMMA.16816.F32.BF16 R64, R96.reuse, R62, R64 ;  /* 0x0000003e6040723c */ /* 0x040ff00000041840 */
[----:B------:R-:W-:Y:S01]  /*5b50*/  HMMA.16816.F32.BF16 R80, R96, R78, R80 ;  /* 0x0000004e6050723c */ /* 0x000fe20000041850 */
[----:B---3--:R-:W-:-:S07]  /*5b60*/  IMAD.IADD R3, R175, 0x1, R131 ;  /* 0x00000001af037824 */ /* 0x008fce00078e0283 */
[----:B------:R-:W-:Y:S08]  /*5b70*/  HMMA.16816.F32.BF16 R96, R96, R18, R56 ;  /* 0x000000126060723c */ /* 0x000ff00000041838 */
[----:B------:R-:W-:Y:S01]  /*5b80*/  HMMA.16816.F32.BF16 R144, R92, R148, R144 ;  /* 0x000000945c90723c */ /* 0x000fe20000041890 */
[----:B-1----:R-:W-:-:S07]  /*5b90*/  IADD3 R2, R3, c[0x0][0x328], RZ ;  /* 0x0000ca0003027a10 */ /* 0x002fce0007ffe0ff */
        /* <DEDUP_REMOVED lines=22> */
.L_x_312:
[----:B------:R-:W-:-:S04]  /*5d00*/  MOV R3, 0x1 ;  /* 0x0000000100037802 */ /* 0x000fc80000000f00 */
[----:B------:R-:W-:-:S13]  /*5d10*/  ISETP.NE.AND P0, PT, R3, c[0x0][0x32c], PT ;  /* 0x0000cb0003007a0c */ /* 0x000fda0003f05270 */
[----:B------:R-:W-:-:S05]  /*5d20*/  @P0 IMAD.HI.U32 R3, R0, c[0x0][0x330], RZ ;  /* 0x0000cc0000030a27 */ /* 0x000fca00078e00ff */
[----:B------:R-:W-:Y:S02]  /*5d30*/  @P0 SHF.R.U32.HI R0, RZ, c[0x0][0x334], R3 ;  /* 0x0000cd00ff000a19 */ /* 0x000fe40000011603 */
.L_x_313:
[----:B------:R-:W-:-:S05]  /*5d40*/  MOV R3, c[0x0][0x32c] ;  /* 0x0000cb0000037a02 */ /* 0x000fca0000000f00 */
[----:B------:R-:W-:-:S05]  /*5d50*/  IMAD R0, R0, R3, c[0x0][0x32c] ;  /* 0x0000cb0000007624 */ /* 0x000fca00078e0203 */
[----:B------:R-:W-:-:S04]  /*5d60*/  IMNMX R2, R2, R0, PT ;  /* 0x0000000002027217 */ /* 0x000fc80003800200 */
.L_x_311:
[----:B--2---:R-:W2:Y:S01]  /*5d70*/  LDL R3, [R1+0x10] ;  /* 0x0000100001037983 */ /* 0x004ea20000100800 */
[----:B------:R-:W-:-:S05]  /*5d80*/  IMAD.HI R2, R2, 0x2aaaaaab, RZ ;  /* 0x2aaaaaab02027827 */ /* 0x000fca00078e02ff */
[----:B------:R-:W-:-:S04]  /*5d90*/  SHF.R.U32.HI R0, RZ, 0x1f, R2 ;  /* 0x0000001fff007819 */ /* 0x000fc80000011602 */
[----:B------:R-:W-:-:S04]  /*5da0*/  LEA.HI.SX32 R2, R2, R0, 0x1d ;  /* 0x0000000002027211 */ /* 0x000fc800078feaff */
[----:B--2---:R-:W-:-:S04]  /*5db0*/  IMNMX R3, R3, R2, !PT ;  /* 0x0000000203037217 */ /* 0x004fc80007800200 */
        /* <DEDUP_REMOVED lines=27> */
.L_x_335:
        /* <DEDUP_REMOVED lines=16> */
[----:B-1-34-:R-:W-:Y:S01]  /*6070*/  IMAD.WIDE.U32 R2, R224, c[0x0][0x208], RZ ;  /* 0x00008200e0027a25 */ /* 0x01afe200078e00ff */
[----:B------:R-:W1:Y:S01]  /*6080*/  S2R R5, SR_CTAID.Y ;  /* 0x0000000000057919 */ /* 0x000e620000002600 */
[----:B------:R-:W-:Y:S01]  /*6090*/  SHF.R.S32.HI R0, RZ, 0x1f, R224 ;  /* 0x0000001fff007819 */ /* 0x000fe200000114e0 */
[----:B------:R-:W-:Y:S01]  /*60a0*/  BSSY B0, `(.L_x_315) ;  /* 0x000003c000007945 */ /* 0x000fe20003800000 */
[C---:B------:R-:W-:Y:S01]  /*60b0*/  ISETP.GE.AND P1, PT, R225.reuse, c[0x0][0x1d4], PT ;  /* 0x00007500e1007a0c */ /* 0x040fe20003f26270 */
[----:B------:R-:W2:Y:S01]  /*60c0*/  S2R R8, SR_CTAID.Y ;  /* 0x0000000000087919 */ /* 0x000ea20000002600 */
[C---:B------:R-:W-:Y:S01]  /*60d0*/  IADD3 R13, R225.reuse, 0x20, RZ ;  /* 0x00000020e10d7810 */ /* 0x040fe20007ffe0ff */
[----:B------:R-:W-:Y:S01]  /*60e0*/  IMAD R0, R0, c[0x0][0x208], RZ ;  /* 0x0000820000007a24 */ /* 0x000fe200078e02ff */
[----:B------:R-:W-:Y:S01]  /*60f0*/  IADD3 R12, R225, 0x40, RZ ;  /* 0x00000040e10c7810 */ /* 0x000fe20007ffe0ff */
[----:B------:R-:W3:Y:S01]  /*6100*/  S2R R11, SR_TID.X ;  /* 0x00000000000b7919 */ /* 0x000ee20000002100 */
[----:B------:R-:W-:Y:S01]  /*6110*/  ISETP.GE.AND P3, PT, R13, c[0x0][0x1d4], PT ;  /* 0x000075000d007a0c */ /* 0x000fe20003f66270 */
[----:B------:R-:W-:Y:S01]  /*6120*/  IMAD R0, R224, c[0x0][0x20c], R0 ;  /* 0x00008300e0007a24 */ /* 0x000fe200078e0200 */
[----:B------:R-:W-:Y:S02]  /*6130*/  SHF.R.S32.HI R4, RZ, 0x1f, R222 ;  /* 0x0000001fff047819 */ /* 0x000fe400000114de */
[----:B------:R-:W-:Y:S01]  /*6140*/  ISETP.GE.AND P2, PT, R12, c[0x0][0x1d4], PT ;  /* 0x000075000c007a0c */ /* 0x000fe20003f46270 */
[----:B------:R-:W-:Y:S02]  /*6150*/  IMAD.IADD R3, R3, 0x1, R0 ;  /* 0x0000000103037824 */ /* 0x000fe400078e0200 */
[----:B------:R-:W-:Y:S02]  /*6160*/  IMAD R4, R4, c[0x0][0x218], RZ ;  /* 0x0000860004047a24 */ /* 0x000fe400078e02ff */
[C---:B------:R-:W-:Y:S04]  /*6170*/  IMAD.WIDE.U32 R2, R222.reuse, c[0x0][0x218], R2 ;  /* 0x00008600de027a25 */ /* 0x040fe800078e0002 */
[----:B------:R-:W-:Y:S01]  /*6180*/  IMAD R4, R222, c[0x0][0x21c], R4 ;  /* 0x00008700de047a24 */ /* 0x000fe200078e0204 */
[----:B-1----:R-:W-:Y:S01]  /*6190*/  SHF.R.S32.HI R5, RZ, 0x1f, R5 ;  /* 0x0000001fff057819 */ /* 0x002fe20000011405 */
[----:B--2---:R-:W-:Y:S04]  /*61a0*/  IMAD.WIDE.U32 R6, R8, c[0x0][0x210], RZ ;  /* 0x0000840008067a25 */ /* 0x004fe800078e00ff */
[----:B------:R-:W-:Y:S01]  /*61b0*/  IMAD R5, R5, c[0x0][0x210], RZ ;  /* 0x0000840005057a24 */ /* 0x000fe200078e02ff */
[----:B------:R-:W-:Y:S03]  /*61c0*/  IADD3 R0, P0, R6, R2, RZ ;  /* 0x0000000206007210 */ /* 0x000fe60007f1e0ff */
[----:B------:R-:W-:Y:S04]  /*61d0*/  IMAD R5, R8, c[0x0][0x214], R5 ;  /* 0x0000850008057a24 */ /* 0x000fe800078e0205 */
[----:B------:R-:W-:Y:S05]  /*61e0*/  IMAD.IADD R5, R7, 0x1, R5 ;  /* 0x0000000107057824 */ /* 0x000fea00078e0205 */
[----:B------:R-:W-:Y:S01]  /*61f0*/  IADD3.X R3, R5, R3, R4, P0, !PT ;  /* 0x0000000305037210 */ /* 0x000fe200007fe404 */
[----:B------:R-:W-:Y:S01]  /*6200*/  IMAD.SHL.U32 R5, R225, 0x2, RZ ;  /* 0x00000002e1057824 */ /* 0x000fe200078e00ff */
[C---:B------:R-:W-:Y:S04]  /*6210*/  LEA R10, P0, R0.reuse, c[0x0][0x1f8], 0x1 ;  /* 0x00007e00000a7a11 */ /* 0x040fe800078008ff */
[----:B------:R-:W-:Y:S02]  /*6220*/  LEA.HI.X R3, R0, c[0x0][0x1fc], R3, 0x1, P0 ;  /* 0x00007f0000037a11 */ /* 0x000fe400000f0c03 */
[----:B------:R-:W1:Y:S04]  /*6230*/  SHFL.IDX PT, R0, R10, RZ, 0x1c1f ;  /* 0x001c1fff0a007589 */ /* 0x000e6800000e0000 */
[----:B------:R-:W2:Y:S01]  /*6240*/  SHFL.IDX PT, R2, R3, RZ, 0x1c1f ;  /* 0x001c1fff03027589 */ /* 0x000ea200000e0000 */
[----:B-1----:R-:W-:Y:S05]  /*6250*/  IADD3 R8, P0, R0, R5, RZ ;  /* 0x0000000500087210 */ /* 0x002fea0007f1e0ff */
[----:B--2---:R-:W-:Y:S01]  /*6260*/  IMAD.X R9, R2, 0x1, R220, P0 ;  /* 0x0000000102097824 */ /* 0x004fe200000e06dc */
[----:B------:R-:W-:Y:S04]  /*6270*/  IADD3 R6, P0, R0, R226, RZ ;  /* 0x000000e200067210 */ /* 0x000fe80007f1e0ff */
[----:B------:R-:W-:Y:S01]  /*6280*/  @!PT LDS RZ, [RZ] ;  /* 0x00000000fffff984 */ /* 0x000fe20000000800 */
[----:B------:R1:W-:Y:S01]  /*6290*/  LDGSTS.E.BYPASS.LTC128B.128 [R218+0x1880], [R8.64], !P1 ;  /* 0x0188000008da7fae */ /* 0x0003e2000c901d46 */
[----:B------:R-:W-:Y:S01]  /*62a0*/  IMAD.X R7, R2, 0x1, R221, P0 ;  /* 0x0000000102077824 */ /* 0x000fe200000e06dd */
[----:B------:R-:W-:Y:S02]  /*62b0*/  IADD3 R4, P0, R0, R228, RZ ;  /* 0x000000e400047210 */ /* 0x000fe40007f1e0ff */
[----:B---3--:R-:W-:Y:S02]  /*62c0*/  ISETP.GT.AND P1, PT, R11, 0x3f, PT ;  /* 0x0000003f0b00780c */ /* 0x008fe40003f24270 */
[----:B------:R1:W-:Y:S01]  /*62d0*/  LDGSTS.E.BYPASS.LTC128B.128 [R218+0x2480], [R6.64], !P3 ;  /* 0x0248000006da7fae */ /* 0x0003e2000d901d46 */
[----:B------:R-:W-:Y:S05]  /*62e0*/  IMAD.X R5, R2, 0x1, R227, P0 ;  /* 0x0000000102057824 */ /* 0x000fea00000e06e3 */
[----:B------:R1:W-:Y:S05]  /*62f0*/  LDGSTS.E.BYPASS.LTC128B.128 [R218+0x3080], [R4.64], !P2 ;  /* 0x0308000004da7fae */ /* 0x0003ea000d101d46 */
[----:B------:R-:W-:-:S05]  /*6300*/  @P1 BRA `(.L_x_316) ;  /* 0x0000015000001947 */ /* 0x000fca0003800000 */
[----:B------:R-:W-:-:S05]  /*6310*/  BRA.DIV ~URZ, `(.L_x_317) ;  /* 0x0000daf27f007947 */ /* 0x000fca000b800000 */
[----:B-1----:R1:W2:Y:S04]  /*6320*/  SHFL.IDX PT, R4, R3, 0x1, 0x1c1f ;  /* 0x003c1f0003047f89 */ /* 0x0022a800000e0000 */
[----:B------:R1:W3:Y:S02]  /*6330*/  SHFL.IDX PT, R0, R10, 0x1, 0x1c1f ;  /* 0x003c1f000a007f89 */ /* 0x0002e400000e0000 */
.L_x_385:
[C---:B-1----:R-:W-:Y:S01]  /*6340*/  IADD3 R10, R225.reuse, 0x20, RZ ;  /* 0x00000020e10a7810 */ /* 0x042fe20007ffe0ff */
[C---:B------:R-:W-:Y:S01]  /*6350*/  IMAD.SHL.U32 R2, R225.reuse, 0x2, RZ ;  /* 0x00000002e1027824 */ /* 0x040fe200078e00ff */
[C---:B------:R-:W-:Y:S02]  /*6360*/  ISETP.GE.AND P3, PT, R225.reuse, c[0x0][0x1d4], PT ;  /* 0x00007500e1007a0c */ /* 0x040fe40003f66270 */
        /* <DEDUP_REMOVED lines=15> */
.L_x_316:
[----:B------:R-:W-:Y:S05]  /*6460*/  BSYNC B0 ;  /* 0x0000000000007941 */ /* 0x000fea0003800000 */
.L_x_315:
[----:B-1-34-:R-:W0:Y:S01]  /*6470*/  LDGDEPBAR ;  /* 0x00000000000079af */ /* 0x01ae220000000000 */
[----:B------:R-:W-:Y:S01]  /*6480*/  WARPSYNC 0xffffffff ;  /* 0xffffffff00007948 */ /* 0x000fe20003800000 */
[-C--:B------:R-:W-:Y:S06]  /*6490*/  HMMA.16816.F32.BF16 R4, R48, R16.reuse, RZ ;  /* 0x000000103004723c */ /* 0x080fec00000418ff */
[----:B------:R-:W2:Y:S02]  /*64a0*/  LDL R0, [R1+0x10] ;  /* 0x0000100001007983 */ /* 0x000ea40000100800 */
[C---:B------:R-:W-:Y:S02]  /*64b0*/  HMMA.16816.F32.BF16 R8, R44.reuse, R16, RZ ;  /* 0x000000102c08723c */ /* 0x040fe400000418ff */
[----:B------:R-:W-:Y:S06]  /*64c0*/  LDSM.16.M88.4 R184, [R207+0x8080] ;  /* 0x00808000cfb8783b */ /* 0x000fec0000000200 */
[-C--:B------:R-:W-:Y:S02]  /*64d0*/  HMMA.16816.F32.BF16 R12, R44, R18.reuse, RZ ;  /* 0x000000122c0c723c */ /* 0x080fe400000418ff */
[----:B------:R-:W1:Y:S06]  /*64e0*/  LDSM.16.M88.4 R188, [R204+0x4880] ;  /* 0x00488000ccbc783b */ /* 0x000e6c0000000200 */
[C---:B------:R-:W-:Y:S02]  /*64f0*/  HMMA.16816.F32.BF16 R16, R48.reuse, R18, RZ ;  /* 0x000000123010723c */ /* 0x040fe400000418ff */
[----:B------:R-:W-:Y:S06]  /*6500*/  LDSM.16.M88.4 R192, [R204+0x5080] ;  /* 0x00508000ccc0783b */ /* 0x000fec0000000200 */
[-C--:B------:R-:W-:Y:S02]  /*6510*/  HMMA.16816.F32.BF16 R20, R48, R32.reuse, RZ ;  /* 0x000000203014723c */ /* 0x080fe400000418ff */
[----:B------:R-:W-:Y:S06]  /*6520*/  LDSM.16.M88.4 R196, [R215] ;  /* 0x00000000d7c4783b */ /* 0x000fec0000000200 */
[C---:B------:R-:W-:Y:S02]  /*6530*/  HMMA.16816.F32.BF16 R24, R44.reuse, R32, RZ ;  /* 0x000000202c18723c */ /* 0x040fe400000418ff */
[----:B------:R-:W-:Y:S06]  /*6540*/  LDSM.16.M88.4 R200, [R208+0x9080] ;  /* 0x00908000d0c8783b */ /* 0x000fec0000000200 */
[-C--:B------:R-:W-:Y:S08]  /*6550*/  HMMA.16816.F32.BF16 R28, R44, R34.reuse, RZ ;  /* 0x000000222c1c723c */ /* 0x080ff000000418ff */
[C---:B------:R-:W-:Y:S08]  /*6560*/  HMMA.16816.F32.BF16 R32, R48.reuse, R34, RZ ;  /* 0x000000223020723c */ /* 0x040ff000000418ff */
[-C--:B------:R-:W-:Y:S08]  /*6570*/  HMMA.16816.F32.BF16 R36, R48, R160.reuse, RZ ;  /* 0x000000a03024723c */ /* 0x080ff000000418ff */
[C---:B------:R-:W-:Y:S08]  /*6580*/  HMMA.16816.F32.BF16 R40, R44.reuse, R160, RZ ;  /* 0x000000a02c28723c */ /* 0x040ff000000418ff */
[-C--:B------:R-:W-:Y:S08]  /*6590*/  HMMA.16816.F32.BF16 R44, R44, R162.reuse, RZ ;  /* 0x000000a22c2c723c */ /* 0x080ff000000418ff */
[----:B------:R-:W-:Y:S01]  /*65a0*/  HMMA.16816.F32.BF16 R48, R48, R162, RZ ;  /* 0x000000a23030723c */ /* 0x000fe200000418ff */
[----:B------:R-:W3:Y:S07]  /*65b0*/  LDSM.16.M88.4 R160, [R207+0x9080] ;  /* 0x00908000cfa0783b */ /* 0x000eee0000000200 */
[-C--:B------:R-:W-:Y:S08]  /*65c0*/  HMMA.16816.F32.BF16 R4, R164, R168.reuse, R4 ;  /* 0x000000a8a404723c */ /* 0x080ff00000041804 */
[C---:B------:R-:W-:Y:S08]  /*65d0*/  HMMA.16816.F32.BF16 R8, R172.reuse, R168, R8 ;  /* 0x000000a8ac08723c */ /* 0x040ff00000041808 */
[-C--:B------:R-:W-:Y:S08]  /*65e0*/  HMMA.16816.F32.BF16 R12, R172, R170.reuse, R12 ;  /* 0x000000aaac0c723c */ /* 0x080ff0000004180c */
[C---:B------:R-:W-:Y:S01]  /*65f0*/  HMMA.16816.F32.BF16 R16, R164.reuse, R170, R16 ;  /* 0x000000aaa410723c */ /* 0x040fe20000041810 */
        /* <DEDUP_REMOVED lines=22> */
[----:B------:R-:W-:Y:S07]  /*6760*/  LDSM.16.M88.4 R168, [R204+0x5480] ;  /* 0x00548000cca8783b */ /* 0x000fee0000000200 */
[-C--:B------:R-:W-:Y:S08]  /*6770*/  HMMA.16816.F32.BF16 R36, R184, R192.reuse, R36 ;  /* 0x000000c0b824723c */ /* 0x080ff00000041824 */
[C---:B------:R-:W-:Y:S08]  /*6780*/  HMMA.16816.F32.BF16 R40, R160.reuse, R192, R40 ;  /* 0x000000c0a028723c */ /* 0x040ff00000041828 */
[-C--:B------:R-:W-:Y:S01]  /*6790*/  HMMA.16816.F32.BF16 R44, R160, R194.reuse, R44 ;  /* 0x000000c2a02c723c */ /* 0x080fe2000004182c */
[----:B------:R-:W1:Y:S07]  /*67a0*/  LDSM.16.M88.4 R160, [R207+0xa080] ;  /* 0x00a08000cfa0783b */ /* 0x000e6e0000000200 */
[----:B------:R-:W-:Y:S01]  /*67b0*/  HMMA.16816.F32.BF16 R48, R184, R194, R48 ;  /* 0x000000c2b830723c */ /* 0x000fe20000041830 */
[----:B------:R-:W3:Y:S07]  /*67c0*/  LDSM.16.M88.4 R184, [R204+0x5880] ;  /* 0x00588000ccb8783b */ /* 0x000eee0000000200 */
[-C--:B-----5:R-:W-:Y:S01]  /*67d0*/  HMMA.16816.F32.BF16 R4, R176, R196.reuse, R4 ;  /* 0x000000c4b004723c */ /* 0x0a0fe20000041804 */
[----:B------:R-:W-:Y:S07]  /*67e0*/  LDSM.16.M88.4 R192, [R212] ;  /* 0x00000000d4c0783b */ /* 0x000fee0000000200 */
[C---:B------:R-:W-:Y:S08]  /*67f0*/  HMMA.16816.F32.BF16 R8, R200.reuse, R196, R8 ;  /* 0x000000c4c808723c */ /* 0x040ff00000041808 */
[-C--:B------:R-:W-:Y:S03]  /*6800*/  HMMA.16816.F32.BF16 R12, R200, R198.reuse, R12 ;  /* 0x000000c6c80c723c */ /* 0x080fe6000004180c */
[----:B--2---:R-:W-:Y:S05]  /*6810*/  ISETP.GT.AND P0, PT, R219, R0, PT ;  /* 0x00000000db00720c */ /* 0x004fea0003f04270 */
[C---:B------:R-:W-:Y:S01]  /*6820*/  HMMA.16816.F32.BF16 R16, R176.reuse, R198, R16 ;  /* 0x000000c6b010723c */ /* 0x040fe20000041810 */
[----:B------:R-:W-:Y:S07]  /*6830*/  LDSM.16.M88.4 R196, [R208+0xb080] ;  /* 0x00b08000d0c4783b */ /* 0x000fee0000000200 */
[-C--:B------:R-:W-:Y:S08]  /*6840*/  HMMA.16816.F32.BF16 R20, R176, R164.reuse, R20 ;  /* 0x000000a4b014723c */ /* 0x080ff00000041814 */
[C---:B------:R-:W-:Y:S08]  /*6850*/  HMMA.16816.F32.BF16 R24, R200.reuse, R164, R24 ;  /* 0x000000a4c818723c */ /* 0x040ff00000041818 */
[-C--:B------:R-:W-:Y:S08]  /*6860*/  HMMA.16816.F32.BF16 R28, R200, R166.reuse, R28 ;  /* 0x000000a6c81c723c */ /* 0x080ff0000004181c */
[C---:B------:R-:W-:Y:S01]  /*6870*/  HMMA.16816.F32.BF16 R32, R176.reuse, R166, R32 ;  /* 0x000000a6b020723c */ /* 0x040fe20000041820 */
[----:B------:R-:W2:Y:S07]  /*6880*/  LDSM.16.M88.4 R164, [R208+0xa080] ;  /* 0x00a08000d0a4783b */ /* 0x000eae0000000200 */
[-C--:B------:R-:W-:Y:S08]  /*6890*/  HMMA.16816.F32.BF16 R36, R176, R172.reuse, R36 ;  /* 0x000000acb024723c */ /* 0x080ff00000041824 */
[C---:B------:R-:W-:Y:S08]  /*68a0*/  HMMA.16816.F32.BF16 R40, R200.reuse, R172, R40 ;  /* 0x000000acc828723c */ /* 0x040ff00000041828 */
[-C--:B------:R-:W-:Y:S01]  /*68b0*/  HMMA.16816.F32.BF16 R44, R200, R174.reuse, R44 ;  /* 0x000000aec82c723c */ /* 0x080fe2000004182c */
[----:B------:R-:W4:Y:S07]  /*68c0*/  LDSM.16.M88.4 R200, [R211] ;  /* 0x00000000d3c8783b */ /* 0x000f2e0000000200 */
[----:B------:R-:W-:Y:S01]  /*68d0*/  HMMA.16816.F32.BF16 R48, R176, R174, R48 ;  /* 0x000000aeb030723c */ /* 0x000fe20000041830 */
[----:B------:R-:W5:Y:S01]  /*68e0*/  LDSM.16.M88.4 R172, [R210] ;  /* 0x00000000d2ac783b */ /* 0x000f620000000200 */
        /* <DEDUP_REMOVED lines=18> */
[-C--:B----4-:R-:W-:Y:S08]  /*6a10*/  HMMA.16816.F32.BF16 R20, R164, R200.reuse, R20 ;  /* 0x000000c8a414723c */ /* 0x090ff00000041814 */
[C---:B------:R-:W-:Y:S08]  /*6a20*/  HMMA.16816.F32.BF16 R24, R196.reuse, R200, R24 ;  /* 0x000000c8c418723c */ /* 0x040ff00000041818 */
[-C--:B------:R-:W-:Y:S08]  /*6a30*/  HMMA.16816.F32.BF16 R28, R196, R202.reuse, R28 ;  /* 0x000000cac41c723c */ /* 0x080ff0000004181c */
[C---:B------:R-:W-:Y:S08]  /*6a40*/  HMMA.16816.F32.BF16 R32, R164.reuse, R202, R32 ;  /* 0x000000caa420723c */ /* 0x040ff00000041820 */
[-C--:B-----5:R-:W-:Y:S08]  /*6a50*/  HMMA.16816.F32.BF16 R36, R164, R172.reuse, R36 ;  /* 0x000000aca424723c */ /* 0x0a0ff00000041824 */
[C---:B------:R-:W-:Y:S08]  /*6a60*/  HMMA.16816.F32.BF16 R40, R196.reuse, R172, R40 ;  /* 0x000000acc428723c */ /* 0x040ff00000041828 */
[-C--:B------:R-:W-:Y:S08]  /*6a70*/  HMMA.16816.F32.BF16 R44, R196, R174.reuse, R44 ;  /* 0x000000aec42c723c */ /* 0x080ff0000004182c */
[----:B------:R-:W-:Y:S01]  /*6a80*/  HMMA.16816.F32.BF16 R48, R164, R174, R48 ;  /* 0x000000aea430723c */ /* 0x000fe20000041830 */
[----:B------:R-:W-:-:S07]  /*6a90*/  @!P0 BRA `(.L_x_318) ;  /* 0x000004d000008947 */ /* 0x000fce0003800000 */
[----:B------:R-:W2:Y:S01]  /*6aa0*/  LDL R2, [R1+0x20] ;  /* 0x0000200001027983 */ /* 0x000ea20000100800 */
[----:B------:R-:W-:Y:S01]  /*6ab0*/  IMAD.MOV.U32 R222, RZ, RZ, RZ ;  /* 0x000000ffffde7224 */ /* 0x000fe200078e00ff */
[C---:B------:R-:W-:Y:S01]  /*6ac0*/  ISETP.GE.AND P5, PT, R225.reuse, c[0x0][0x1d4], PT ;  /* 0x00007500e1007a0c */ /* 0x040fe20003fa6270 */
[----:B------:R-:W-:Y:S01]  /*6ad0*/  IMAD.MOV.U32 R3, RZ, RZ, c[0x0][0x2b8] ;  /* 0x0000ae00ff037624 */ /* 0x000fe200078e00ff */
[----:B------:R-:W3:Y:S01]  /*6ae0*/  LDL R0, [R1+0x14] ;  /* 0x0000140001007983 */ /* 0x000ee20000100800 */
[----:B------:R-:W-:Y:S03]  /*6af0*/  IADD3 R137, R225, 0x20, RZ ;  /* 0x00000020e1897810 */ /* 0x000fe60007ffe0ff */
[----:B------:R-:W4:Y:S01]  /*6b00*/  LDL.64 R132, [R1+0x28] ;  /* 0x0000280001847983 */ /* 0x000f220000100a00 */
[----:B------:R-:W-:Y:S02]  /*6b10*/  ISETP.GE.AND P4, PT, R137, c[0x0][0x1d4], PT ;  /* 0x0000750089007a0c */ /* 0x000fe40003f86270 */
[----:B------:R-:W-:Y:S01]  /*6b20*/  ISETP.NE.AND P2, PT, R3, 0x1, PT ;  /* 0x000000010300780c */ /* 0x000fe20003f45270 */
[----:B------:R-:W5:Y:S04]  /*6b30*/  LDL R128, [R1+0x30] ;  /* 0x0000300001807983 */ /* 0x000f680000100800 */
[----:B------:R-:W1:Y:S04]  /*6b40*/  S2R R130, SR_CTAID.Y ;  /* 0x0000000000827919 */ /* 0x000e680000002600 */
[----:B------:R-:W1:Y:S02]  /*6b50*/  S2R R134, SR_CTAID.Y ;  /* 0x0000000000867919 */ /* 0x000e640000002600 */
[----:B-1----:R-:W-:Y:S01]  /*6b60*/  SHF.R.S32.HI R130, RZ, 0x1f, R130 ;  /* 0x0000001fff827819 */ /* 0x002fe20000011482 */
[----:B------:R-:W-:Y:S04]  /*6b70*/  IMAD.WIDE.U32 R138, R134, c[0x0][0x1e8], RZ ;  /* 0x00007a00868a7a25 */ /* 0x000fe800078e00ff */
[----:B------:R-:W-:Y:S04]  /*6b80*/  IMAD R130, R130, c[0x0][0x1e8], RZ ;  /* 0x00007a0082827a24 */ /* 0x000fe800078e02ff */
[----:B------:R-:W-:Y:S02]  /*6b90*/  IMAD R130, R134, c[0x0][0x1ec], R130 ;  /* 0x00007b0086827a24 */ /* 0x000fe400078e0282 */
[----:B------:R-:W1:Y:S02]  /*6ba0*/  S2R R134, SR_TID.X ;  /* 0x0000000000867919 */ /* 0x000e640000002100 */
[----:B------:R-:W-:Y:S02]  /*6bb0*/  IMAD.IADD R130, R139, 0x1, R130 ;  /* 0x000000018b827824 */ /* 0x000fe400078e0282 */
[----:B--2---:R-:W-:Y:S01]  /*6bc0*/  IMAD R2, R219, 0x30, R2 ;  /* 0x00000030db027824 */ /* 0x004fe200078e0202 */
[----:B---3--:R-:W-:Y:S04]  /*6bd0*/  ISETP.GT.AND P1, PT, R0, 0x2f, PT ;  /* 0x0000002f0000780c */ /* 0x008fe80003f24270 */
[----:B------:R-:W-:Y:S05]  /*6be0*/  IADD3 R2, R2, -0x30, R0 ;  /* 0xffffffd002027810 */ /* 0x000fea0007ffe000 */
[----:B------:R-:W-:Y:S04]  /*6bf0*/  @P2 IMAD.HI.U32 R3, R2, c[0x0][0x2bc], RZ ;  /* 0x0000af0002032a27 */ /* 0x000fe800078e00ff */
[----:B------:R-:W-:Y:S01]  /*6c00*/  IMAD.MOV.U32 R0, RZ, RZ, R2 ;  /* 0x000000ffff007224 */ /* 0x000fe200078e0002 */
[----:B------:R-:W-:Y:S04]  /*6c10*/  @P2 SHF.R.U32.HI R0, RZ, c[0x0][0x2c0], R3 ;  /* 0x0000b000ff002a19 */ /* 0x000fe80000011603 */
[C---:B----4-:R-:W-:Y:S04]  /*6c20*/  @!P1 IADD3 R3, P0, R0.reuse, R132, RZ ;  /* 0x0000008400039210 */ /* 0x050fe80007f1e0ff */
[----:B-----5:R-:W-:Y:S01]  /*6c30*/  @!P1 LEA.HI.X.SX32 R128, R0, R128, 0x1, P0 ;  /* 0x0000008000809211 */ /* 0x020fe200000f0eff */
[----:B------:R-:W-:Y:S01]  /*6c40*/  IMAD.MOV R0, RZ, RZ, -R0 ;  /* 0x000000ffff007224 */ /* 0x000fe200078e0a00 */
[C---:B------:R-:W-:Y:S03]  /*6c50*/  @!P1 LEA R132, P0, R3.reuse, c[0x0][0x2a0], 0x2 ;  /* 0x0000a80003849a11 */ /* 0x040fe600078010ff */
[----:B------:R-:W-:Y:S01]  /*6c60*/  IMAD R224, R0, c[0x0][0x2b8], R2 ;  /* 0x0000ae0000e07a24 */ /* 0x000fe200078e0202 */
[----:B------:R-:W-:Y:S03]  /*6c70*/  @!P1 LEA.HI.X R133, R3, c[0x0][0x2a4], R128, 0x2, P0 ;  /* 0x0000a90003859a11 */ /* 0x000fe600000f1480 */
[----:B------:R-:W-:Y:S01]  /*6c80*/  IMAD.WIDE.U32 R2, R224, c[0x0][0x1e0], RZ ;  /* 0x00007800e0027a25 */ /* 0x000fe200078e00ff */
[----:B------:R-:W-:Y:S01]  /*6c90*/  SHF.R.S32.HI R0, RZ, 0x1f, R224 ;  /* 0x0000001fff007819 */ /* 0x000fe200000114e0 */
[----:B------:R-:W2:Y:S04]  /*6ca0*/  @!P1 LDG.E R222, [R132.64] ;  /* 0x0000000684de9981 */ /* 0x000ea8000c1e1900 */
[----:B------:R-:W-:Y:S04]  /*6cb0*/  IMAD R0, R0, c[0x0][0x1e0], RZ ;  /* 0x0000780000007a24 */ /* 0x000fe800078e02ff */
        /* <DEDUP_REMOVED lines=8> */
[C---:B------:R-:W-:Y:S02]  /*6d40*/  LEA R128, P0, R0.reuse, c[0x0][0x1c8], 0x1 ;  /* 0x0000720000807a11 */ /* 0x040fe400078008ff */
[----:B-1----:R-:W-:Y:S02]  /*6d50*/  SHF.R.S32.HI R130, RZ, 0x1f, R134 ;  /* 0x0000001fff827819 */ /* 0x002fe40000011486 */
[----:B------:R-:W-:Y:S02]  /*6d60*/  LEA.HI.X R3, R0, c[0x0][0x1cc], R3, 0x1, P0 ;  /* 0x0000730000037a11 */ /* 0x000fe400000f0c03 */
[----:B------:R-:W1:Y:S01]  /*6d70*/  SHFL.IDX PT, R0, R128, RZ, 0x1c1f ;  /* 0x001c1fff80007589 */ /* 0x000e6200000e0000 */
[----:B------:R-:W-:Y:S01]  /*6d80*/  LEA.HI R130, R130, R134, RZ, 0x2 ;  /* 0x0000008682827211 */ /* 0x000fe200078f10ff */
[C---:B------:R-:W-:Y:S02]  /*6d90*/  IMAD.SHL.U32 R134, R225.reuse, 0x2, RZ ;  /* 0x00000002e1867824 */ /* 0x040fe400078e00ff */
[----:B------:R-:W2:Y:S01]  /*6da0*/  SHFL.IDX PT, R2, R3, RZ, 0x1c1f ;  /* 0x001c1fff03027589 */ /* 0x000ea200000e0000 */
[----:B------:R-:W-:Y:S04]  /*6db0*/  SHF.R.S32.HI R130, RZ, 0x2, R130 ;  /* 0x00000002ff827819 */ /* 0x000fe80000011482 */
[----:B------:R-:W-:Y:S04]  /*6dc0*/  IADD3 R130, -R130, 0x30, RZ ;  /* 0x0000003082827810 */ /* 0x000fe80007ffe1ff */
[----:B------:R-:W-:Y:S11]  /*6dd0*/  ISETP.GE.AND P1, PT, R130, 0x1, PT ;  /* 0x000000018200780c */ /* 0x000ff60003f26270 */
[----:B------:R-:W-:Y:S02]  /*6de0*/  @!UPT UIADD3 URZ, URZ, URZ, URZ ;  /* 0x0000003f3f3ff290 */ /* 0x000fe4000fffe03f */
[----:B-1----:R-:W-:Y:S05]  /*6df0*/  @P1 IADD3 R166, P0, R0, R134, RZ ;  /* 0x0000008600a61210 */ /* 0x002fea0007f1e0ff */
        /* <DEDUP_REMOVED lines=23> */
.L_x_318:
[----:B------:R-:W-:Y:S01]  /*6f70*/  IMAD.MOV.U32 R0, RZ, RZ, c[0x0][0x2c4] ;  /* 0x0000b100ff007624 */ /* 0x000fe200078e00ff */
[----:B------:R-:W2:Y:S01]  /*6f80*/  LDL R2, [R1+0x18] ;  /* 0x0000180001027983 */ /* 0x000ea20000100800 */
[----:B-1----:R-:W-:Y:S02]  /*6f90*/  IMAD.MOV.U32 R164, RZ, RZ, c[0x0][0x32c] ;  /* 0x0000cb00ffa47624 */ /* 0x002fe400078e00ff */
[----:B------:R-:W-:Y:S01]  /*6fa0*/  IMAD R3, R219, -0x30, RZ ;  /* 0xffffffd0db037824 */ /* 0x000fe200078e02ff */
[----:B------:R-:W-:Y:S01]  /*6fb0*/  ISETP.NE.AND P0, PT, R0, 0x1, PT ;  /* 0x000000010000780c */ /* 0x000fe20003f05270 */
[----:B------:R-:W0:Y:S01]  /*6fc0*/  LDGDEPBAR ;  /* 0x00000000000079af */ /* 0x000e220000000000 */
[----:B------:R-:W-:Y:S02]  /*6fd0*/  ISETP.GE.AND P1, PT, R164, 0x1, PT ;  /* 0x00000001a400780c */ /* 0x000fe40003f26270 */
[----:B------:R-:W-:Y:S04]  /*6fe0*/  IADD3 R139, -R251, 0x1, R3 ;  /* 0x00000001fb8b7810 */ /* 0x000fe80007ffe103 */
[----:B------:R-:W-:Y:S04]  /*6ff0*/  IADD3 R139, -R230, R139, R229 ;  /* 0x0000008be68b7210 */ /* 0x000fe80007ffe1e5 */
[C---:B------:R-:W-:Y:S02]  /*7000*/  IADD3 R138, R139.reuse, c[0x0][0x328], RZ ;  /* 0x0000ca008b8a7a10 */ /* 0x040fe40007ffe0ff */
[----:B------:R-:W-:Y:S01]  /*7010*/  IADD3 R139, R139, UR4, RZ ;  /* 0x000000048b8b7c10 */ /* 0x000fe2000fffe0ff */
[----:B--2---:R-:W-:Y:S04]  /*7020*/  @P0 IMAD.HI.U32 R0, R2, c[0x0][0x2c8], RZ ;  /* 0x0000b20002000a27 */ /* 0x004fe800078e00ff */
[----:B------:R-:W-:Y:S01]  /*7030*/  IMAD.MOV.U32 R137, RZ, RZ, R2 ;  /* 0x000000ffff897224 */ /* 0x000fe200078e0002 */
[----:B------:R-:W-:Y:S05]  /*7040*/  @P0 SHF.R.U32.HI R137, RZ, c[0x0][0x2cc], R0 ;  /* 0x0000b300ff890a19 */ /* 0x000fea0000011600 */
[----:B------:R-:W1:Y:S02]  /*7050*/  SHFL.IDX PT, R2, R137, RZ, 0x1c1f ;  /* 0x001c1fff89027589 */ /* 0x000e6400000e0000 */
[--C-:B-1----:R-:W-:Y:S02]  /*7060*/  IMAD.IADD R133, R138, 0x1, R2.reuse ;  /* 0x000000018a857824 */ /* 0x102fe400078e0202 */
[----:B------:R-:W-:Y:S01]  /*7070*/  IMAD.IADD R0, R139, 0x1, R2 ;  /* 0x000000018b007824 */ /* 0x000fe200078e0202 */
[----:B------:R-:W-:-:S05]  /*7080*/  @!P1 BRA `(.L_x_319) ;  /* 0x0000018000009947 */ /* 0x000fca0003800000 */
[----:B------:R-:W-:Y:S01]  /*7090*/  IADD3 R2, -R230, R229, R2 ;  /* 0x000000e5e6027210 */ /* 0x000fe20007ffe102 */
[----:B------:R-:W-:Y:S03]  /*70a0*/  BSSY B0, `(.L_x_320) ;  /* 0x0000011000007945 */ /* 0x000fe60003800000 */
[----:B------:R-:W-:Y:S11]  /*70b0*/  ISETP.GT.AND P0, PT, R2, -0x1, PT ;  /* 0xffffffff0200780c */ /* 0x000ff60003f04270 */
[----:B------:R-:W-:Y:S02]  /*70c0*/  @!UPT UIADD3 URZ, URZ, URZ, URZ ;  /* 0x0000003f3f3ff290 */ /* 0x000fe4000fffe03f */
[----:B------:R-:W-:-:S05]  /*70d0*/  @P0 BRA `(.L_x_321) ;  /* 0x0000008000000947 */ /* 0x000fca0003800000 */
[----:B------:R-:W-:Y:S01]  /*70e0*/  LOP3.LUT R2, RZ, R2, RZ, 0x33, !PT ;  /* 0x00000002ff027212 */ /* 0x000fe200078e33ff */
[----:B------:R-:W-:Y:S05]  /*70f0*/  IMAD.MOV.U32 R128, RZ, RZ, c[0x0][0x32c] ;  /* 0x0000cb00ff807624 */ /* 0x000fea00078e00ff */
[----:B------:R-:W-:Y:S11]  /*7100*/  ISETP.NE.AND P0, PT, R128, 0x1, PT ;  /* 0x000000018000780c */ /* 0x000ff60003f05270 */
[----:B------:R-:W-:Y:S02]  /*7110*/  @!UPT UIADD3 URZ, URZ, URZ, URZ ;  /* 0x0000003f3f3ff290 */ /* 0x000fe4000fffe03f */
[----:B------:R-:W-:Y:S05]  /*7120*/  @P0 IMAD.HI.U32 R128, R2, c[0x0][0x330], RZ ;  /* 0x0000cc0002800a27 */ /* 0x000fea00078e00ff */
[----:B------:R-:W-:Y:S04]  /*7130*/  @P0 SHF.R.U32.HI R2, RZ, c[0x0][0x334], R128 ;  /* 0x0000cd00ff020a19 */ /* 0x000fe80000011680 */
[----:B------:R-:W-:Y:S01]  /*7140*/  LOP3.LUT R2, RZ, R2, RZ, 0x33, !PT ;  /* 0x00000002ff027212 */ /* 0x000fe200078e33ff */
[----:B------:R-:W-:-:S05]  /*7150*/  BRA `(.L_x_322) ;  /* 0x0000005000007947 */ /* 0x000fca0003800000 */
.L_x_321:
[----:B------:R-:W-:Y:S04]  /*7160*/  MOV R128, c[0x0][0x32c] ;  /* 0x0000cb0000807a02 */ /* 0x000fe80000000f00 */
[----:B------:R-:W-:Y:S11]  /*7170*/  ISETP.NE.AND P0, PT, R128, 0x1, PT ;  /* 0x000000018000780c */ /* 0x000ff60003f05270 */
[----:B------:R-:W-:Y:S02]  /*7180*/  @!UPT UIADD3 URZ, URZ, URZ, URZ ;  /* 0x0000003f3f3ff290 */ /* 0x000fe4000fffe03f */
[----:B------:R-:W-:Y:S05]  /*7190*/  @P0 IMAD.HI.U32 R128, R2, c[0x0][0x330], RZ ;  /* 0x0000cc0002800a27 */ /* 0x000fea00078e00ff */
[----:B------:R-:W-:Y:S02]  /*71a0*/  @P0 SHF.R.U32.HI R2, RZ, c[0x0][0x334], R128 ;  /* 0x0000cd00ff020a19 */ /* 0x000fe40000011680 */
.L_x_322:
[----:B------:R-:W-:Y:S05]  /*71b0*/  BSYNC B0 ;  /* 0x0000000000007941 */ /* 0x000fea0003800000 */
.L_x_320:
[----:B------:R-:W-:Y:S04]  /*71c0*/  IMAD.IADD R128, R3, 0x1, -R251 ;  /* 0x0000000103807824 */ /* 0x000fe800078e0afb */
[----:B------:R-:W-:Y:S05]  /*71d0*/  IMAD R2, R2, c[0x0][0x32c], R128 ;  /* 0x0000cb0002027a24 */ /* 0x000fea00078e0280 */
[----:B------:R-:W-:Y:S02]  /*71e0*/  IADD3 R128, R2, c[0x0][0x32c], RZ ;  /* 0x0000cb0002807a10 */ /* 0x000fe40007ffe0ff */
[----:B------:R-:W-:Y:S02]  /*71f0*/  IMNMX R0, R0, R2, !PT ;  /* 0x0000000200007217 */ /* 0x000fe40007800200 */
[----:B------:R-:W-:Y:S02]  /*7200*/  IMNMX R133, R133, R128, PT ;  /* 0x0000008085857217 */ /* 0x000fe40003800200 */
.L_x_319:
[----:B------:R-:W1:Y:S02]  /*7210*/  SHFL.IDX PT, R2, R137, 0x1, 0x1c1f ;  /* 0x003c1f0089027f89 */ /* 0x000e6400000e0000 */
[-C--:B-1----:R-:W-:Y:S02]  /*7220*/  IADD3 R132, R138, R2.reuse, RZ ;  /* 0x000000028a847210 */ /* 0x082fe40007ffe0ff */
[----:B------:R-:W-:Y:S01]  /*7230*/  IADD3 R128, R139, R2, RZ ;  /* 0x000000028b807210 */ /* 0x000fe20007ffe0ff */
        /* <DEDUP_REMOVED lines=14> */
.L_x_325:
[----:B------:R-:W-:Y:S04]  /*7320*/  MOV R130, c[0x0][0x32c] ;  /* 0x0000cb0000827a02 */ /* 0x000fe80000000f00 */
[----:B------:R-:W-:Y:S11]  /*7330*/  ISETP.NE.AND P0, PT, R130, 0x1, PT ;  /* 0x000000018200780c */ /* 0x000ff60003f05270 */
[----:B------:R-:W-:Y:S02]  /*7340*/  @!UPT UIADD3 URZ, URZ, URZ, URZ ;  /* 0x0000003f3f3ff290 */ /* 0x000fe4000fffe03f */
[----:B------:R-:W-:Y:S05]  /*7350*/  @P0 IMAD.HI.U32 R130, R2, c[0x0][0x330], RZ ;  /* 0x0000cc0002820a27 */ /* 0x000fea00078e00ff */
[----:B------:R-:W-:Y:S02]  /*7360*/  @P0 SHF.R.U32.HI R2, RZ, c[0x0][0x334], R130 ;  /* 0x0000cd00ff020a19 */ /* 0x000fe40000011682 */
.L_x_326:
[----:B------:R-:W-:Y:S05]  /*7370*/  BSYNC B0 ;  /* 0x0000000000007941 */ /* 0x000fea0003800000 */
.L_x_324:
[----:B------:R-:W-:Y:S04]  /*7380*/  IMAD.IADD R130, R3, 0x1, -R251 ;  /* 0x0000000103827824 */ /* 0x000fe800078e0afb */
[----:B------:R-:W-:Y:S05]  /*7390*/  IMAD R2, R2, c[0x0][0x32c], R130 ;  /* 0x0000cb0002027a24 */ /* 0x000fea00078e0282 */
[----:B------:R-:W-:Y:S02]  /*73a0*/  IADD3 R130, R2, c[0x0][0x32c], RZ ;  /* 0x0000cb0002827a10 */ /* 0x000fe40007ffe0ff */
[----:B------:R-:W-:Y:S02]  /*73b0*/  IMNMX R128, R128, R2, !PT ;  /* 0x0000000280807217 */ /* 0x000fe40007800200 */
[----:B------:R-:W-:Y:S02]  /*73c0*/  IMNMX R132, R132, R130, PT ;  /* 0x0000008284847217 */ /* 0x000fe40003800200 */
.L_x_323:
        /* <DEDUP_REMOVED lines=17> */
.L_x_329:
[----:B------:R-:W-:Y:S04]  /*74e0*/  MOV R160, c[0x0][0x32c] ;  /* 0x0000cb0000a07a02 */ /* 0x000fe80000000f00 */
[----:B------:R-:W-:Y:S11]  /*74f0*/  ISETP.NE.AND P0, PT, R160, 0x1, PT ;  /* 0x00000001a000780c */ /* 0x000ff60003f05270 */
[----:B------:R-:W-:Y:S02]  /*7500*/  @!UPT UIADD3 URZ, URZ, URZ, URZ ;  /* 0x0000003f3f3ff290 */ /* 0x000fe4000fffe03f */
[----:B------:R-:W-:Y:S05]  /*7510*/  @P0 IMAD.HI.U32 R160, R134, c[0x0][0x330], RZ ;  /* 0x0000cc0086a00a27 */ /* 0x000fea00078e00ff */
[----:B------:R-:W-:Y:S02]  /*7520*/  @P0 SHF.R.U32.HI R134, RZ, c[0x0][0x334], R160 ;  /* 0x0000cd00ff860a19 */ /* 0x000fe400000116a0 */
.L_x_330:
[----:B------:R-:W-:Y:S05]  /*7530*/  BSYNC B0 ;  /* 0x0000000000007941 */ /* 0x000fea0003800000 */
.L_x_328:
[----:B------:R-:W-:Y:S04]  /*7540*/  IMAD.IADD R160, R3, 0x1, -R251 ;  /* 0x0000000103a07824 */ /* 0x000fe800078e0afb */
[----:B------:R-:W-:Y:S05]  /*7550*/  IMAD R134, R134, c[0x0][0x32c], R160 ;  /* 0x0000cb0086867a24 */ /* 0x000fea00078e02a0 */
[----:B------:R-:W-:Y:S02]  /*7560*/  IADD3 R160, R134, c[0x0][0x32c], RZ ;  /* 0x0000cb0086a07a10 */ /* 0x000fe40007ffe0ff */
[----:B------:R-:W-:Y:S02]  /*7570*/  IMNMX R2, R2, R134, !PT ;  /* 0x0000008602027217 */ /* 0x000fe40007800200 */
[----:B------:R-:W-:Y:S02]  /*7580*/  IMNMX R130, R130, R160, PT ;  /* 0x000000a082827217 */ /* 0x000fe40003800200 */
.L_x_327:
        /* <DEDUP_REMOVED lines=135> */
[----:B------:R-:W-:Y:S11]  /*7e00*/  ISETP.GE.AND P0, PT, R164, 0x1, PT ;  /* 0x00000001a400780c */ /* 0x000ff60003f06270 */
[----:B------:R-:W-:Y:S02]  /*7e10*/  @!UPT UIADD3 URZ, URZ, URZ, URZ ;  /* 0x0000003f3f3ff290 */ /* 0x000fe4000fffe03f */
        /* <DEDUP_REMOVED lines=14> */
.L_x_333:
[----:B------:R-:W-:Y:S04]  /*7f00*/  MOV R5, c[0x0][0x32c] ;  /* 0x0000cb0000057a02 */ /* 0x000fe80000000f00 */
[----:B------:R-:W-:Y:S11]  /*7f10*/  ISETP.NE.AND P0, PT, R5, 0x1, PT ;  /* 0x000000010500780c */ /* 0x000ff60003f05270 */
[----:B------:R-:W-:Y:S02]  /*7f20*/  @!UPT UIADD3 URZ, URZ, URZ, URZ ;  /* 0x0000003f3f3ff290 */ /* 0x000fe4000fffe03f */
[----:B------:R-:W-:Y:S05]  /*7f30*/  @P0 IMAD.HI.U32 R5, R4, c[0x0][0x330], RZ ;  /* 0x0000cc0004050a27 */ /* 0x000fea00078e00ff */
[----:B------:R-:W-:Y:S02]  /*7f40*/  @P0 SHF.R.U32.HI R4, RZ, c[0x0][0x334], R5 ;  /* 0x0000cd00ff040a19 */ /* 0x000fe40000011605 */
.L_x_334:
[----:B------:R-:W-:Y:S05]  /*7f50*/  BSYNC B0 ;  /* 0x0000000000007941 */ /* 0x000fea0003800000 */
.L_x_332:
[----:B------:R-:W-:Y:S04]  /*7f60*/  IMAD.IADD R3, R3, 0x1, -R251 ;  /* 0x0000000103037824 */ /* 0x000fe800078e0afb */
[----:B------:R-:W-:Y:S05]  /*7f70*/  IMAD R4, R4, c[0x0][0x32c], R3 ;  /* 0x0000cb0004047a24 */ /* 0x000fea00078e0203 */
[----:B------:R-:W-:Y:S02]  /*7f80*/  IADD3 R3, R4, c[0x0][0x32c], RZ ;  /* 0x0000cb0004037a10 */ /* 0x000fe40007ffe0ff */
[----:B------:R-:W-:Y:S02]  /*7f90*/  IMNMX R0, R0, R4, !PT ;  /* 0x0000000400007217 */ /* 0x000fe40007800200 */
[----:B------:R-:W-:Y:S02]  /*7fa0*/  IMNMX R2, R2, R3, PT ;  /* 0x0000000302027217 */ /* 0x000fe40003800200 */
.L_x_331:
[----:B------:R-:W-:Y:S01]  /*7fb0*/  ISETP.GT.AND P0, PT, R0, RZ, !P2 ;  /* 0x000000ff0000720c */ /* 0x000fe20005704270 */
[----:B------:R-:W-:Y:S01]  /*7fc0*/  LDSM.16.MT88.4 R36, [R206+0x1880] ;  /* 0x00188000ce24783b */ /* 0x000fe20000004200 */
[----:B------:R-:W-:Y:S02]  /*7fd0*/  ISETP.NE.AND P2, PT, R16, RZ, PT ;  /* 0x000000ff1000720c */ /* 0x000fe40003f45270 */
[----:B------:R-:W-:Y:S04]  /*7fe0*/  ISETP.LT.OR P0, PT, R2, 0x1, P0 ;  /* 0x000000010200780c */ /* 0x000fe80000701670 */
[----:B------:R-:W-:Y:S02]  /*7ff0*/  FSEL R10, R10, -INF , !P0 ;  /* 0xff8000000a0a7808 */ /* 0x000fe40004000000 */
[----:B------:R-:W-:Y:S02]  /*8000*/  ISETP.GT.AND P0, PT, R0, 0x1, !P1 ;  /* 0x000000010000780c */ /* 0x000fe40004f04270 */
[----:B------:R-:W-:Y:S02]  /*8010*/  ISETP.NE.AND P1, PT, R17, RZ, PT ;  /* 0x000000ff1100720c */ /* 0x000fe40003f25270 */
[----:B------:R-:W-:Y:S04]  /*8020*/  ISETP.LT.OR P0, PT, R2, 0x2, P0 ;  /* 0x000000020200780c */ /* 0x000fe80000701670 */
[----:B------:R-:W-:Y:S02]  /*8030*/  FSEL R11, R11, -INF , !P0 ;  /* 0xff8000000b0b7808 */ /* 0x000fe40004000000 */
[----:B------:R-:W-:Y:S04]  /*8040*/  ISETP.NE.AND P0, PT, R160, RZ, PT ;  /* 0x000000ffa000720c */ /* 0x000fe80003f05270 */
[----:B------:R-:W-:Y:S04]  /*8050*/  ISETP.GT.AND P0, PT, R0, 0x8, !P0 ;  /* 0x000000080000780c */ /* 0x000fe80004704270 */
[----:B------:R-:W-:Y:S04]  /*8060*/  ISETP.LT.OR P0, PT, R2, 0x9, P0 ;  /* 0x000000090200780c */ /* 0x000fe80000701670 */
        /* <DEDUP_REMOVED lines=40> */
[----:B------:R-:W-:Y:S02]  /*82f0*/  ISETP.GT.AND P0, PT, R0, 0x29, !P6 ;  /* 0x000000290000780c */ /* 0x000fe40007704270 */
[----:B------:R-:W1:Y:S02]  /*8300*/  SHFL.BFLY PT, R0, R134, 0x2, 0x1f ;  /* 0x0c401f0086007f89 */ /* 0x000e6400000e0000 */
[----:B------:R-:W-:Y:S04]  /*8310*/  ISETP.LT.OR P0, PT, R2, 0x2a, P0 ;  /* 0x0000002a0200780c */ /* 0x000fe80000701670 */
[----:B------:R-:W-:Y:S02]  /*8320*/  FSEL R137, R47, -INF , !P0 ;  /* 0xff8000002f897808 */ /* 0x000fe40004000000 */
        /* <DEDUP_REMOVED lines=11> */
[--C-:B------:R-:W-:Y:S01]  /*83e0*/  FFMA.FTZ R6, R162, c[0x0][0x2d0], -R138.reuse ;  /* 0x0000b400a2067a23 */ /* 0x100fe2000001088a */
[----:B------:R-:W-:Y:S01]  /*83f0*/  FMNMX.FTZ R0, R169, R0, !PT ;  /* 0x00000000a9007209 */ /* 0x000fe20007810000 */
[----:B------:R-:W-:Y:S02]  /*8400*/  FFMA.FTZ R7, R22, c[0x0][0x2d0], -R138 ;  /* 0x0000b40016077a23 */ /* 0x000fe4000001088a */
[----:B------:R1:W-:Y:S01]  /*8410*/  MUFU.EX2 R25, R6 ;  /* 0x0000000600197308 */ /* 0x0003e20000000800 */
[----:B------:R-:W-:Y:S04]  /*8420*/  FMNMX.FTZ R0, R170, R0, !PT ;  /* 0x00000000aa007209 */ /* 0x000fe80007810000 */
[----:B------:R-:W-:Y:S04]  /*8430*/  FMNMX.FTZ R0, R174, R0, !PT ;  /* 0x00000000ae007209 */ /* 0x000fe80007810000 */
[----:B------:R-:W-:Y:S01]  /*8440*/  FMNMX.FTZ R0, R176, R0, !PT ;  /* 0x00000000b0007209 */ /* 0x000fe20007810000 */
[----:B------:R-:W-:Y:S03]  /*8450*/  MUFU.EX2 R28, R7 ;  /* 0x00000007001c7308 */ /* 0x000fe60000000800 */
[----:B------:R-:W-:Y:S04]  /*8460*/  FMNMX.FTZ R0, R187, R0, !PT ;  /* 0x00000000bb007209 */ /* 0x000fe80007810000 */
[----:B------:R-:W-:Y:S04]  /*8470*/  FMNMX.FTZ R0, R188, R0, !PT ;  /* 0x00000000bc007209 */ /* 0x000fe80007810000 */
[----:B------:R-:W-:Y:S04]  /*8480*/  FMNMX.FTZ R0, R194, R0, !PT ;  /* 0x00000000c2007209 */ /* 0x000fe80007810000 */
[----:B------:R-:W-:Y:S05]  /*8490*/  FMNMX.FTZ R0, R195, R0, !PT ;  /* 0x00000000c3007209 */ /* 0x000fea0007810000 */
[----:B------:R-:W2:Y:S02]  /*84a0*/  SHFL.BFLY PT, R2, R0, 0x2, 0x1f ;  /* 0x0c401f0000027f89 */ /* 0x000ea400000e0000 */
[----:B--2---:R-:W-:Y:S06]  /*84b0*/  FMNMX.FTZ R0, R0, R2, !PT ;  /* 0x0000000200007209 */ /* 0x004fec0007810000 */
[----:B------:R-:W2:Y:S02]  /*84c0*/  SHFL.BFLY PT, R133, R0, 0x1, 0x1f ;  /* 0x0c201f0000857f89 */ /* 0x000ea400000e0000 */
[----:B--2---:R-:W-:Y:S02]  /*84d0*/  FMNMX.FTZ R133, R0, R133, !PT ;  /* 0x0000008500857209 */ /* 0x004fe40007810000 */
[----:B------:R-:W-:Y:S02]  /*84e0*/  FMNMX.FTZ R0, R8, R135, !PT ;  /* 0x0000008708007209 */ /* 0x000fe40007810000 */
[C---:B------:R-:W-:Y:S01]  /*84f0*/  FSETP.NEU.FTZ.AND P0, PT, R133.reuse, -INF , PT ;  /* 0xff8000008500780b */ /* 0x040fe20003f1d000 */
[----:B------:R-:W-:Y:S01]  /*8500*/  FMUL.FTZ R139, R133, c[0x0][0x2d0] ;  /* 0x0000b400858b7a20 */ /* 0x000fe20000410000 */
[----:B------:R-:W-:Y:S02]  /*8510*/  FMNMX.FTZ R0, R9, R0, !PT ;  /* 0x0000000009007209 */ /* 0x000fe40007810000 */
[----:B------:R-:W-:Y:S02]  /*8520*/  FSEL R4, R133, RZ, P0 ;  /* 0x000000ff85047208 */ /* 0x000fe40000000000 */
[----:B------:R-:W-:Y:S02]  /*8530*/  FMNMX.FTZ R0, R12, R0, !PT ;  /* 0x000000000c007209 */ /* 0x000fe40007810000 */
[----:B------:R-:W-:Y:S02]  /*8540*/  FSEL R139, R139, RZ, P0 ;  /* 0x000000ff8b8b7208 */ /* 0x000fe40000000000 */
[----:B------:R-:W-:Y:S04]  /*8550*/  FMNMX.FTZ R0, R13, R0, !PT ;  /* 0x000000000d007209 */ /* 0x000fe80007810000 */
        /* <DEDUP_REMOVED lines=20> */
[----:B-1----:R-:W-:Y:S01]  /*86a0*/  FFMA.FTZ R6, R12, c[0x0][0x2d0], -R164 ;  /* 0x0000b4000c067a23 */ /* 0x002fe200000108a4 */
        /* <DEDUP_REMOVED lines=21> */
[----:B--2---:R-:W-:Y:S09]  /*8800*/  FFMA.FTZ R0, R161, c[0x0][0x2d0], -R138 ;  /* 0x0000b400a1007a23 */ /* 0x004ff2000001088a */
[----:B------:R1:W-:Y:S02]  /*8810*/  MUFU.EX2 R24, R0 ;  /* 0x0000000000187308 */ /* 0x0003e40000000800 */
[--C-:B-1----:R-:W-:Y:S08]  /*8820*/  FFMA.FTZ R0, R21, c[0x0][0x2d0], -R139.reuse ;  /* 0x0000b40015007a23 */ /* 0x102ff0000001088b */
[----:B------:R1:W-:Y:S02]  /*8830*/  MUFU.EX2 R248, R0 ;  /* 0x0000000000f87308 */ /* 0x0003e40000000800 */
[--C-:B-1----:R-:W-:Y:S02]  /*8840*/  FFMA.FTZ R0, R23, c[0x0][0x2d0], -R139.reuse ;  /* 0x0000b40017007a23 */ /* 0x102fe4000001088b */
[----:B------:R-:W1:Y:S06]  /*8850*/  LDSM.16.MT88.4 R20, [R205+0x1880] ;  /* 0x00188000cd14783b */ /* 0x000e6c0000004200 */
[----:B------:R2:W4:Y:S02]  /*8860*/  MUFU.EX2 R249, R0 ;  /* 0x0000000000f97308 */ /* 0x0005240000000800 */
[--C-:B--2---:R-:W-:Y:S01]  /*8870*/  FFMA.FTZ R0, R166, c[0x0][0x2d0], -R139.reuse ;  /* 0x0000b400a6007a23 */ /* 0x104fe2000001088b */
[----:B---3--:R-:W-:Y:S02]  /*8880*/  MOV R166, R29 ;  /* 0x0000001d00a67202 */ /* 0x008fe40000000f00 */
[----:B----4-:R-:W-:Y:S05]  /*8890*/  F2FP.BF16.PACK_AB R161, R249, R248 ;  /* 0x000000f8f9a1723e */ /* 0x010fea00000010ff */
        /* <DEDUP_REMOVED lines=38> */
[----:B---3--:R-:W-:Y:S01]  /*8b00*/  FADD.FTZ R0, -R5, R135 ;  /* 0x0000008705007221 */ /* 0x008fe20000010100 */
[----:B------:R-:W-:Y:S01]  /*8b10*/  MOV R135, R25 ;  /* 0x0000001900877202 */ /* 0x000fe20000000f00 */
        /* <DEDUP_REMOVED lines=24> */
[C---:B------:R-:W-:Y:S02]  /*8ca0*/  FMUL.FTZ R82, R128.reuse, R82 ;  /* 0x0000005280527220 */ /* 0x040fe40000410000 */
[----:B------:R-:W-:Y:S02]  /*8cb0*/  FMUL.FTZ R83, R128, R83 ;  /* 0x0000005380537220 */ /* 0x000fe40000410000 */
[----:B----4-:R-:W-:Y:S02]  /*8cc0*/  FFMA.FTZ R0, R15, c[0x0][0x2d0], -R165 ;  /* 0x0000b4000f007a23 */ /* 0x010fe400000108a5 */
[C---:B-----5:R-:W-:Y:S02]  /*8cd0*/  FMUL.FTZ R8, R3.reuse, R144 ;  /* 0x0000009003087220 */ /* 0x060fe40000410000 */
[----:B------:R-:W2:Y:S01]  /*8ce0*/  MUFU.EX2 R243, R0 ;  /* 0x0000000000f37308 */ /* 0x000ea20000000800 */
        /* <DEDUP_REMOVED lines=12> */
[----:B--2---:R-:W-:Y:S01]  /*8db0*/  F2FP.BF16.PACK_AB R143, R243, R242 ;  /* 0x000000f2f38f723e */ /* 0x004fe200000010ff */
[----:B------:R-:W-:Y:S01]  /*8dc0*/  FADD.FTZ R0, -R2, R136 ;  /* 0x0000008802007221 */ /* 0x000fe20000010100 */
[----:B------:R-:W-:Y:S01]  /*8dd0*/  MOV R136, R24 ;  /* 0x0000001800887202 */ /* 0x000fe20000000f00 */
[--C-:B------:R-:W-:Y:S02]  /*8de0*/  FFMA.FTZ R2, R167, c[0x0][0x2d0], -R138.reuse ;  /* 0x0000b400a7027a23 */ /* 0x100fe4000001088a */
[----:B------:R-:W-:Y:S01]  /*8df0*/  FMUL.FTZ R0, R0, c[0x0][0x2d0] ;  /* 0x0000b40000007a20 */ /* 0x000fe20000410000 */
[----:B------:R-:W-:Y:S01]  /*8e00*/  F2FP.BF16.PACK_AB R162, R136, R135 ;  /* 0x0000008788a2723e */ /* 0x000fe200000010ff */
[----:B------:R2:W-:Y:S01]  /*8e10*/  MUFU.EX2 R241, R2 ;  /* 0x0000000200f17308 */ /* 0x0005e20000000800 */
[C---:B------:R-:W-:Y:S02]  /*8e20*/  FMUL.FTZ R24, R3.reuse, R104 ;  /* 0x0000006803187220 */ /* 0x040fe40000410000 */
[C---:B------:R-:W-:Y:S02]  /*8e30*/  FMUL.FTZ R60, R3.reuse, R60 ;  /* 0x0000003c033c7220 */ /* 0x040fe40000410000 */
[C---:B------:R-:W-:Y:S01]  /*8e40*/  FMUL.FTZ R61, R3.reuse, R61 ;  /* 0x0000003d033d7220 */ /* 0x040fe20000410000 */
[-C--:B-1----:R-:W-:Y:S01]  /*8e50*/  HMMA.16816.F32.BF16 R4, R160, R20.reuse, R4 ;  /* 0x00000014a004723c */ /* 0x082fe20000041804 */
[C---:B------:R-:W-:Y:S02]  /*8e60*/  FMUL.FTZ R72, R3.reuse, R72 ;  /* 0x0000004803487220 */ /* 0x040fe40000410000 */
[C---:B------:R-:W-:Y:S01]  /*8e70*/  FMUL.FTZ R73, R3.reuse, R73 ;  /* 0x0000004903497220 */ /* 0x040fe20000410000 */
[----:B------:R-:W1:Y:S01]  /*8e80*/  MUFU.EX2 R0, R0 ;  /* 0x0000000000007308 */ /* 0x000e620000000800 */
[C---:B------:R-:W-:Y:S02]  /*8e90*/  FMUL.FTZ R76, R3.reuse, R76 ;  /* 0x0000004c034c7220 */ /* 0x040fe40000410000 */
[C---:B------:R-:W-:Y:S02]  /*8ea0*/  FMUL.FTZ R77, R3.reuse, R77 ;  /* 0x0000004d034d7220 */ /* 0x040fe40000410000 */
[C---:B------:R-:W-:Y:S03]  /*8eb0*/  FMUL.FTZ R88, R3.reuse, R88 ;  /* 0x0000005803587220 */ /* 0x040fe60000410000 */
[C---:B------:R-:W-:Y:S02]  /*8ec0*/  FMUL.FTZ R89, R3.reuse, R89 ;  /* 0x0000005903597220 */ /* 0x040fe40000410000 */
[C---:B------:R-:W-:Y:S02]  /*8ed0*/  FMUL.FTZ R92, R3.reuse, R92 ;  /* 0x0000005c035c7220 */ /* 0x040fe40000410000 */
[----:B------:R-:W-:Y:S02]  /*8ee0*/  FMUL.FTZ R93, R3, R93 ;  /* 0x0000005d035d7220 */ /* 0x000fe40000410000 */
[--C-:B--2---:R-:W-:Y:S02]  /*8ef0*/  FFMA.FTZ R2, R168, c[0x0][0x2d0], -R138.reuse ;  /* 0x0000b400a8027a23 */ /* 0x104fe4000001088a */
[C---:B------:R-:W-:Y:S02]  /*8f00*/  FMUL.FTZ R98, R128.reuse, R98 ;  /* 0x0000006280627220 */ /* 0x040fe40000410000 */
[----:B------:R2:W3:Y:S01]  /*8f10*/  MUFU.EX2 R240, R2 ;  /* 0x0000000200f07308 */ /* 0x0004e20000000800 */
[----:B------:R-:W-:Y:S02]  /*8f20*/  FMUL.FTZ R99, R128, R99 ;  /* 0x0000006380637220 */ /* 0x000fe40000410000 */
[C---:B------:R-:W-:Y:S02]  /*8f30*/  FMUL.FTZ R84, R129.reuse, R84 ;  /* 0x0000005481547220 */ /* 0x040fe40000410000 */
[C---:B------:R-:W-:Y:S02]  /*8f40*/  FMUL.FTZ R85, R129.reuse, R85 ;  /* 0x0000005581557220 */ /* 0x040fe40000410000 */
[C---:B-1----:R-:W-:Y:S02]  /*8f50*/  FMUL.FTZ R10, R0.reuse, R146 ;  /* 0x00000092000a7220 */ /* 0x042fe40000410000 */
        /* <DEDUP_REMOVED lines=8> */
[----:B------:R-:W-:Y:S02]  /*8fe0*/  FMUL.FTZ R20, R129, R100 ;  /* 0x0000006481147220 */ /* 0x000fe40000410000 */
[--C-:B--2---:R-:W-:Y:S01]  /*8ff0*/  FFMA.FTZ R2, R169, c[0x0][0x2d0], -R139.reuse ;  /* 0x0000b400a9027a23 */ /* 0x104fe2000001088b */
[-C--:B------:R-:W-:Y:S02]  /*9000*/  HMMA.16816.F32.BF16 R12, R140, R22.reuse, R12 ;  /* 0x000000168c0c723c */ /* 0x080fe4000004180c */
[C---:B------:R-:W-:Y:S01]  /*9010*/  FMUL.FTZ R21, R129.reuse, R101 ;  /* 0x0000006581157220 */ /* 0x040fe20000410000 */
[----:B------:R1:W-:Y:S01]  /*9020*/  MUFU.EX2 R239, R2 ;  /* 0x0000000200ef7308 */ /* 0x0003e20000000800 */
[C---:B------:R-:W-:Y:S02]  /*9030*/  FMUL.FTZ R31, R0.reuse, R111 ;  /* 0x0000006f001f7220 */ /* 0x040fe40000410000 */
[----:B------:R-:W-:Y:S01]  /*9040*/  LDSM.16.MT88.4 R108, [R205+0x1c80] ;  /* 0x001c8000cd6c783b */ /* 0x000fe20000004200 */
[C---:B------:R-:W-:Y:S01]  /*9050*/  FMUL.FTZ R42, R0.reuse, R122 ;  /* 0x0000007a002a7220 */ /* 0x040fe20000410000 */
        /* <DEDUP_REMOVED lines=8> */
[----:B------:R-:W-:Y:S02]  /*90e0*/  FMUL.FTZ R59, R0, R59 ;  /* 0x0000003b003b7220 */ /* 0x000fe40000410000 */
[-C--:B------:R-:W-:Y:S01]  /*90f0*/  HMMA.16816.F32.BF16 R20, R160, R36.reuse, R20 ;  /* 0x00000024a014723c */ /* 0x080fe20000041814 */
[--C-:B-1----:R-:W-:Y:S02]  /*9100*/  FFMA.FTZ R2, R170, c[0x0][0x2d0], -R139.reuse ;  /* 0x0000b400aa027a23 */ /* 0x102fe4000001088b */
[C---:B------:R-:W-:Y:S02]  /*9110*/  FMUL.FTZ R62, R0.reuse, R62 ;  /* 0x0000003e003e7220 */ /* 0x040fe40000410000 */
[----:B------:R1:W4:Y:S01]  /*9120*/  MUFU.EX2 R238, R2 ;  /* 0x0000000200ee7308 */ /* 0x0003220000000800 */
[C---:B------:R-:W-:Y:S02]  /*9130*/  FMUL.FTZ R63, R0.reuse, R63 ;  /* 0x0000003f003f7220 */ /* 0x040fe40000410000 */
[C---:B------:R-:W-:Y:S01]  /*9140*/  HMMA.16816.F32.BF16 R24, R140.reuse, R36, R24 ;  /* 0x000000248c18723c */ /* 0x040fe20000041818 */
[C---:B------:R-:W-:Y:S03]  /*9150*/  FMUL.FTZ R74, R0.reuse, R74 ;  /* 0x0000004a004a7220 */ /* 0x040fe60000410000 */
[C---:B------:R-:W-:Y:S02]  /*9160*/  FMUL.FTZ R75, R0.reuse, R75 ;  /* 0x0000004b004b7220 */ /* 0x040fe40000410000 */
[C---:B------:R-:W-:Y:S02]  /*9170*/  FMUL.FTZ R78, R0.reuse, R78 ;  /* 0x0000004e004e7220 */ /* 0x040fe40000410000 */
[-C--:B------:R-:W-:Y:S01]  /*9180*/  HMMA.16816.F32.BF16 R28, R140, R38.reuse, R28 ;  /* 0x000000268c1c723c */ /* 0x080fe2000004181c */
[C---:B------:R-:W-:Y:S03]  /*9190*/  FMUL.FTZ R36, R129.reuse, R116 ;  /* 0x0000007481247220 */ /* 0x040fe60000410000 */
[----:B------:R-:W-:Y:S02]  /*91a0*/  FMUL.FTZ R37, R129, R117 ;  /* 0x0000007581257220 */ /* 0x000fe40000410000 */
[----:B------:R-:W-:Y:S02]  /*91b0*/  FMUL.FTZ R79, R0, R79 ;  /* 0x0000004f004f7220 */ /* 0x000fe40000410000 */
[C---:B------:R-:W-:Y:S01]  /*91c0*/  HMMA.16816.F32.BF16 R32, R160.reuse, R38, R32 ;  /* 0x00000026a020723c */ /* 0x040fe20000041820 */
[C---:B------:R-:W-:Y:S03]  /*91d0*/  FMUL.FTZ R86, R128.reuse, R86 ;  /* 0x0000005680567220 */ /* 0x040fe60000410000 */
[C---:B------:R-:W-:Y:S02]  /*91e0*/  FMUL.FTZ R87, R128.reuse, R87 ;  /* 0x0000005780577220 */ /* 0x040fe40000410000 */
[--C-:B-1----:R-:W-:Y:S02]  /*91f0*/  FFMA.FTZ R2, R171, c[0x0][0x2d0], -R138.reuse ;  /* 0x0000b400ab027a23 */ /* 0x102fe4000001088a */
[C---:B------:R-:W-:Y:S01]  /*9200*/  FMUL.FTZ R38, R128.reuse, R118 ;  /* 0x0000007680267220 */ /* 0x040fe20000410000 */
[----:B------:R-:W-:Y:S01]  /*9210*/  LDSM.16.MT88.4 R168, [R205+0x3880] ;  /* 0x00388000cda8783b */ /* 0x000fe20000004200 */
[----:B------:R1:W-:Y:S02]  /*9220*/  MUFU.EX2 R237, R2 ;  /* 0x0000000200ed7308 */ /* 0x0003e40000000800 */
[----:B------:R-:W-:Y:S02]  /*9230*/  FMUL.FTZ R39, R128, R119 ;  /* 0x0000007780277220 */ /* 0x000fe40000410000 */
[C---:B------:R-:W-:Y:S02]  /*9240*/  FMUL.FTZ R90, R0.reuse, R90 ;  /* 0x0000005a005a7220 */ /* 0x040fe40000410000 */
[C---:B------:R-:W-:Y:S01]  /*9250*/  FMUL.FTZ R91, R0.reuse, R91 ;  /* 0x0000005b005b7220 */ /* 0x040fe20000410000 */
[----:B------:R-:W-:Y:S01]  /*9260*/  LDSM.16.MT88.4 R116, [R205+0x2880] ;  /* 0x00288000cd74783b */ /* 0x000fe20000004200 */
[C---:B------:R-:W-:Y:S01]  /*9270*/  FMUL.FTZ R94, R0.reuse, R94 ;  /* 0x0000005e005e7220 */ /* 0x040fe20000410000 */
[-C--:B--2---:R-:W-:Y:S01]  /*9280*/  HMMA.16816.F32.BF16 R36, R160, R100.reuse, R36 ;  /* 0x00000064a024723c */ /* 0x084fe20000041824 */
[----:B------:R-:W-:Y:S07]  /*9290*/  FMUL.FTZ R95, R0, R95 ;  /* 0x0000005f005f7220 */ /* 0x000fee0000410000 */
        /* <DEDUP_REMOVED lines=66> */
[--C-:B----4-:R-:W-:Y:S03]  /*96c0*/  FFMA.FTZ R2, R188, c[0x0][0x2d0], -R139.reuse ;  /* 0x0000b400bc027a23 */ /* 0x110fe6000001088b */
[----:B------:R-:W-:Y:S04]  /*96d0*/  MOV R188, R136 ;  /* 0x0000008800bc7202 */ /* 0x000fe80000000f00 */
[C---:B------:R-:W-:Y:S01]  /*96e0*/  HMMA.16816.F32.BF16 R48, R100.reuse, R118, R48 ;  /* 0x000000766430723c */ /* 0x040fe20000041830 */
[----:B------:R4:W-:Y:S01]  /*96f0*/  MUFU.EX2 R187, R2 ;  /* 0x0000000200bb7308 */ /* 0x0009e20000000800 */
[----:B------:R-:W5:Y:S02]  /*9700*/  LDSM.16.MT88.4 R116, [R206+0x3480] ;  /* 0x00348000ce74783b */ /* 0x000f640000004200 */
[----:B---3--:R-:W-:Y:S04]  /*9710*/  F2FP.BF16.PACK_AB R136, R202, R201 ;  /* 0x000000c9ca88723e */ /* 0x008fe800000010ff */
[-C--:B--2---:R-:W-:Y:S08]  /*9720*/  HMMA.16816.F32.BF16 R52, R100, R108.reuse, R52 ;  /* 0x0000006c6434723c */ /* 0x084ff00000041834 */
[C---:B------:R-:W-:Y:S08]  /*9730*/  HMMA.16816.F32.BF16 R56, R104.reuse, R108, R56 ;  /* 0x0000006c6838723c */ /* 0x040ff00000041838 */
[-C--:B------:R-:W-:Y:S01]  /*9740*/  HMMA.16816.F32.BF16 R60, R104, R110.reuse, R60 ;  /* 0x0000006e683c723c */ /* 0x080fe2000004183c */
[--C-:B----4-:R-:W-:Y:S02]  /*9750*/  FFMA.FTZ R2, R189, c[0x0][0x2d0], -R138.reuse ;  /* 0x0000b400bd027a23 */ /* 0x110fe4000001088a */
[----:B------:R-:W2:Y:S01]  /*9760*/  LDL.LU R189, [R1+0xc] ;  /* 0x00000c0001bd7983 */ /* 0x000ea20000300800 */
[----:B------:R-:W-:Y:S01]  /*9770*/  FFMA.FTZ R138, R190, c[0x0][0x2d0], -R138 ;  /* 0x0000b400be8a7a23 */ /* 0x000fe2000001088a */
[----:B------:R3:W-:Y:S01]  /*9780*/  MUFU.EX2 R186, R2 ;  /* 0x0000000200ba7308 */ /* 0x0007e20000000800 */
[----:B------:R-:W-:Y:S02]  /*9790*/  MOV R190, R135 ;  /* 0x0000008700be7202 */ /* 0x000fe40000000f00 */
[C---:B------:R-:W-:Y:S07]  /*97a0*/  HMMA.16816.F32.BF16 R64, R100.reuse, R110, R64 ;  /* 0x0000006e6440723c */ /* 0x040fee0000041840 */
[----:B------:R-:W4:Y:S01]  /*97b0*/  MUFU.EX2 R185, R138 ;  /* 0x0000008a00b97308 */ /* 0x000f220000000800 */
[-C--:B-1----:R-:W-:Y:S08]  /*97c0*/  HMMA.16816.F32.BF16 R68, R100, R112.reuse, R68 ;  /* 0x000000706444723c */ /* 0x082ff00000041844 */
[C---:B------:R-:W-:Y:S01]  /*97d0*/  HMMA.16816.F32.BF16 R72, R104.reuse, R112, R72 ;  /* 0x000000706848723c */ /* 0x040fe20000041848 */
[--C-:B---3--:R-:W-:Y:S03]  /*97e0*/  FFMA.FTZ R2, R194, c[0x0][0x2d0], -R139.reuse ;  /* 0x0000b400c2027a23 */ /* 0x108fe6000001088b */
[----:B------:R-:W-:Y:S01]  /*97f0*/  MOV R194, R131 ;  /* 0x0000008300c27202 */ /* 0x000fe20000000f00 */
[----:B------:R-:W-:Y:S03]  /*9800*/  FFMA.FTZ R139, R195, c[0x0][0x2d0], -R139 ;  /* 0x0000b400c38b7a23 */ /* 0x000fe6000001088b */
[-C--:B------:R-:W-:Y:S01]  /*9810*/  HMMA.16816.F32.BF16 R76, R104, R114.reuse, R76 ;  /* 0x00000072684c723c */ /* 0x080fe2000004184c */
[----:B------:R1:W-:Y:S01]  /*9820*/  MUFU.EX2 R182, R2 ;  /* 0x0000000200b67308 */ /* 0x0003e20000000800 */
[----:B------:R-:W3:Y:S02]  /*9830*/  LDL.LU R195, [R1+0x4] ;  /* 0x0000040001c37983 */ /* 0x000ee40000300800 */
[----:B----4-:R-:W-:Y:S04]  /*9840*/  F2FP.BF16.PACK_AB R138, R185, R186 ;  /* 0x000000bab98a723e */ /* 0x010fe800000010ff */
[C---:B------:R-:W-:Y:S01]  /*9850*/  HMMA.16816.F32.BF16 R80, R100.reuse, R114, R80 ;  /* 0x000000726450723c */ /* 0x040fe20000041850 */
[----:B------:R-:W4:Y:S02]  /*9860*/  LDSM.16.MT88.4 R112, [R206+0x2080] ;  /* 0x00208000ce70783b */ /* 0x000f240000004200 */
[----:B------:R-:W1:Y:S05]  /*9870*/  MUFU.EX2 R181, R139 ;  /* 0x0000008b00b57308 */ /* 0x000e6a0000000800 */
[-C--:B-----5:R-:W-:Y:S08]  /*9880*/  HMMA.16816.F32.BF16 R84, R100, R116.reuse, R84 ;  /* 0x000000746454723c */ /* 0x0a0ff00000041854 */
[C---:B------:R-:W-:Y:S01]  /*9890*/  HMMA.16816.F32.BF16 R88, R104.reuse, R116, R88 ;  /* 0x000000746858723c */ /* 0x040fe20000041858 */
[--C-:B-1----:R-:W-:Y:S02]  /*98a0*/  FFMA.FTZ R2, R193, c[0x0][0x2d0], -R164.reuse ;  /* 0x0000b400c1027a23 */ /* 0x102fe400000108a4 */
[----:B------:R-:W5:Y:S02]  /*98b0*/  LDL.LU R193, [R1] ;  /* 0x0000000001c17983 */ /* 0x000f640000300800 */
[----:B------:R1:W-:Y:S03]  /*98c0*/  MUFU.EX2 R180, R2 ;  /* 0x0000000200b47308 */ /* 0x0003e60000000800 */
[-C--:B------:R-:W-:Y:S01]  /*98d0*/  HMMA.16816.F32.BF16 R92, R104, R118.reuse, R92 ;  /* 0x00000076685c723c */ /* 0x080fe2000004185c */
[----:B------:R-:W-:Y:S07]  /*98e0*/  F2FP.BF16.PACK_AB R139, R181, R182 ;  /* 0x000000b6b58b723e */ /* 0x000fee00000010ff */
[----:B------:R-:W-:Y:S01]  /*98f0*/  HMMA.16816.F32.BF16 R96, R100, R118, R96 ;  /* 0x000000766460723c */ /* 0x000fe20000041860 */
[--C-:B-1----:R-:W-:Y:S02]  /*9900*/  FFMA.FTZ R2, R196, c[0x0][0x2d0], -R164.reuse ;  /* 0x0000b400c4027a23 */ /* 0x102fe400000108a4 */
[----:B------:R-:W5:Y:S02]  /*9910*/  LDL.LU R196, [R1+0x8] ;  /* 0x0000080001c47983 */ /* 0x000f640000300800 */
[----:B------:R1:W1:Y:S02]  /*9920*/  MUFU.EX2 R178, R2 ;  /* 0x0000000200b27308 */ /* 0x0002640000000800 */
[--C-:B-1----:R-:W-:Y:S01]  /*9930*/  FFMA.FTZ R2, R198, c[0x0][0x2d0], -R164.reuse ;  /* 0x0000b400c6027a23 */ /* 0x102fe200000108a4 */
[----:B------:R-:W-:Y:S01]  /*9940*/  F2FP.BF16.PACK_AB R160, R178, R180 ;  /* 0x000000b4b2a0723e */ /* 0x000fe200000010ff */
[----:B------:R-:W-:Y:S03]  /*9950*/  FFMA.FTZ R164, R199, c[0x0][0x2d0], -R164 ;  /* 0x0000b400c7a47a23 */ /* 0x000fe600000108a4 */
[----:B------:R-:W-:Y:S03]  /*9960*/  MOV R198, R166 ;  /* 0x000000a600c67202 */ /* 0x000fe60000000f00 */
[----:B------:R1:W-:Y:S10]  /*9970*/  MUFU.EX2 R179, R2 ;  /* 0x0000000200b37308 */ /* 0x0003f40000000800 */
[----:B------:R-:W4:Y:S01]  /*9980*/  MUFU.EX2 R177, R164 ;  /* 0x000000a400b17308 */ /* 0x000f220000000800 */
[--C-:B-1----:R-:W-:Y:S09]  /*9990*/  FFMA.FTZ R2, R191, c[0x0][0x2d0], -R165.reuse ;  /* 0x0000b400bf027a23 */ /* 0x102ff200000108a5 */
[----:B------:R1:W-:Y:S01]  /*99a0*/  MUFU.EX2 R173, R2 ;  /* 0x0000000200ad7308 */ /* 0x0003e20000000800 */
[----:B----4-:R-:W-:Y:S01]  /*99b0*/  F2FP.BF16.PACK_AB R162, R177, R179 ;  /* 0x000000b3b1a2723e */ /* 0x010fe200000010ff */
[--C-:B-1----:R-:W-:Y:S08]  /*99c0*/  FFMA.FTZ R2, R192, c[0x0][0x2d0], -R165.reuse ;  /* 0x0000b400c0027a23 */ /* 0x102ff000000108a5 */
[----:B------:R1:W4:Y:S02]  /*99d0*/  MUFU.EX2 R172, R2 ;  /* 0x0000000200ac7308 */ /* 0x0003240000000800 */
[--C-:B-1----:R-:W-:Y:S01]  /*99e0*/  FFMA.FTZ R2, R197, c[0x0][0x2d0], -R165.reuse ;  /* 0x0000b400c5027a23 */ /* 0x102fe200000108a5 */
[----:B----4-:R-:W-:Y:S01]  /*99f0*/  F2FP.BF16.PACK_AB R161, R172, R173 ;  /* 0x000000adaca1723e */ /* 0x010fe200000010ff */
        /* <DEDUP_REMOVED lines=9> */
[----:B------:R-:W4:Y:S06]  /*9a90*/  LDL R11, [R1+0x1c] ;  /* 0x00001c00010b7983 */ /* 0x000f2c0000100800 */
        /* <DEDUP_REMOVED lines=12> */
[----:B------:R-:W-:Y:S03]  /*9b60*/  FADD.FTZ R3, R245, R3 ;  /* 0x00000003f5037221 */ /* 0x000fe60000010000 */
[C---:B------:R-:W-:Y:S01]  /*9b70*/  HMMA.16816.F32.BF16 R56, R160.reuse, R164, R56 ;  /* 0x000000a4a038723c */ /* 0x040fe20000041838 */
[----:B------:R-:W-:Y:S03]  /*9b80*/  FADD.FTZ R8, R246, R3 ;  /* 0x00000003f6087221 */ /* 0x000fe60000010000 */
[----:B--2---:R-:W-:Y:S02]  /*9b90*/  FFMA.FTZ R3, R0, R189, R183 ;  /* 0x000000bd00037223 */ /* 0x004fe400000100b7 */
[----:B------:R-:W-:Y:S02]  /*9ba0*/  FADD.FTZ R0, R247, R8 ;  /* 0x00000008f7007221 */ /* 0x000fe40000010000 */
[-C--:B------:R-:W-:Y:S01]  /*9bb0*/  HMMA.16816.F32.BF16 R60, R160, R166.reuse, R60 ;  /* 0x000000a6a03c723c */ /* 0x080fe2000004183c */
[----:B------:R-:W-:Y:S03]  /*9bc0*/  FADD.FTZ R3, R184, R3 ;  /* 0x00000003b8037221 */ /* 0x000fe60000010000 */
[----:B------:R-:W-:Y:S02]  /*9bd0*/  FADD.FTZ R8, R233, R0 ;  /* 0x00000000e9087221 */ /* 0x000fe40000010000 */
[----:B------:R-:W-:Y:S02]  /*9be0*/  FADD.FTZ R3, R242, R3 ;  /* 0x00000003f2037221 */ /* 0x000fe40000010000 */
[C---:B------:R-:W-:Y:S01]  /*9bf0*/  HMMA.16816.F32.BF16 R64, R136.reuse, R166, R64 ;  /* 0x000000a68840723c */ /* 0x040fe20000041840 */
[----:B-----5:R-:W-:Y:S03]  /*9c00*/  FFMA.FTZ R128, R128, R193, R248 ;  /* 0x000000c180807223 */ /* 0x020fe600000100f8 */
[----:B------:R-:W-:Y:S02]  /*9c10*/  FADD.FTZ R3, R243, R3 ;  /* 0x00000003f3037221 */ /* 0x000fe40000010000 */
[----:B------:R-:W-:Y:S02]  /*9c20*/  FADD.FTZ R128, R249, R128 ;  /* 0x00000080f9807221 */ /* 0x000fe40000010000 */
[-C--:B------:R-:W-:Y:S04]  /*9c30*/  HMMA.16816.F32.BF16 R68, R136, R168.reuse, R68 ;  /* 0x000000a88844723c */ /* 0x080fe80000041844 */
[----:B------:R-:W-:Y:S02]  /*9c40*/  FADD.FTZ R128, R250, R128 ;  /* 0x00000080fa807221 */ /* 0x000fe40000010000 */
[----:B------:R-:W-:Y:S02]  /*9c50*/  FADD.FTZ R3, R203, R3 ;  /* 0x00000003cb037221 */ /* 0x000fe40000010000 */
[C---:B------:R-:W-:Y:S04]  /*9c60*/  HMMA.16816.F32.BF16 R72, R160.reuse, R168, R72 ;  /* 0x000000a8a048723c */ /* 0x040fe80000041848 */
[----:B------:R-:W-:Y:S04]  /*9c70*/  FADD.FTZ R3, R176, R3 ;  /* 0x00000003b0037221 */ /* 0x000fe80000010000 */
[----:B------:R-:W-:Y:S01]  /*9c80*/  FADD.FTZ R3, R174, R3 ;  /* 0x00000003ae037221 */ /* 0x000fe20000010000 */
[-C--:B------:R-:W-:Y:S03]  /*9c90*/  HMMA.16816.F32.BF16 R76, R160, R170.reuse, R76 ;  /* 0x000000aaa04c723c */ /* 0x080fe6000004184c */
[----:B------:R-:W-:Y:S02]  /*9ca0*/  FADD.FTZ R3, R175, R3 ;  /* 0x00000003af037221 */ /* 0x000fe40000010000 */
[----:B------:R-:W-:Y:S03]  /*9cb0*/  FFMA.FTZ R129, R129, R196, R198 ;  /* 0x000000c481817223 */ /* 0x000fe600000100c6 */
[C---:B------:R-:W-:Y:S01]  /*9cc0*/  HMMA.16816.F32.BF16 R80, R136.reuse, R170, R80 ;  /* 0x000000aa8850723c */ /* 0x040fe20000041850 */
[----:B------:R-:W-:Y:S03]  /*9cd0*/  FADD.FTZ R2, R194, R129 ;  /* 0x00000081c2027221 */ /* 0x000fe60000010000 */
[----:B------:R-:W-:Y:S01]  /*9ce0*/  MOV R129, R134 ;  /* 0x0000008600817202 */ /* 0x000fe20000000f00 */
[----:B------:R-:W-:Y:S03]  /*9cf0*/  FADD.FTZ R2, R190, R2 ;  /* 0x00000002be027221 */ /* 0x000fe60000010000 */
[-C--:B------:R-:W-:Y:S01]  /*9d00*/  HMMA.16816.F32.BF16 R84, R136, R4.reuse, R84 ;  /* 0x000000048854723c */ /* 0x080fe20000041854 */
[----:B------:R-:W-:Y:S03]  /*9d10*/  FADD.FTZ R9, R188, R2 ;  /* 0x00000002bc097221 */ /* 0x000fe60000010000 */
[----:B------:R-:W-:Y:S01]  /*9d20*/  FADD.FTZ R2, R252, R128 ;  /* 0x00000080fc027221 */ /* 0x000fe20000010000 */
[-C--:B------:R-:W-:Y:S01]  /*9d30*/  MOV R128, R130.reuse ;  /* 0x0000008200807202 */ /* 0x080fe20000000f00 */
[----:B------:R-:W-:Y:S02]  /*9d40*/  FADD.FTZ R9, R241, R9 ;  /* 0x00000009f1097221 */ /* 0x000fe40000010000 */
[C---:B------:R-:W-:Y:S01]  /*9d50*/  HMMA.16816.F32.BF16 R88, R160.reuse, R4, R88 ;  /* 0x00000004a058723c */ /* 0x040fe20000041858 */
[----:B------:R-:W-:Y:S03]  /*9d60*/  FADD.FTZ R10, R239, R2 ;  /* 0x00000002ef0a7221 */ /* 0x000fe60000010000 */
[----:B------:R-:W-:Y:S02]  /*9d70*/  FADD.FTZ R2, R240, R9 ;  /* 0x00000009f0027221 */ /* 0x000fe40000010000 */
[----:B------:R-:W-:Y:S02]  /*9d80*/  FADD.FTZ R0, R238, R10 ;  /* 0x0000000aee007221 */ /* 0x000fe40000010000 */
[----:B------:R-:W-:Y:S01]  /*9d90*/  FADD.FTZ R9, R232, R8 ;  /* 0x00000008e8097221 */ /* 0x000fe20000010000 */
[-C--:B------:R-:W-:Y:S03]  /*9da0*/  HMMA.16816.F32.BF16 R92, R160, R6.reuse, R92 ;  /* 0x00000006a05c723c */ /* 0x080fe6000004185c */
[----:B------:R-:W-:Y:S02]  /*9db0*/  FADD.FTZ R10, R237, R2 ;  /* 0x00000002ed0a7221 */ /* 0x000fe40000010000 */
[----:B------:R-:W-:Y:S02]  /*9dc0*/  FADD.FTZ R8, R235, R0 ;  /* 0x00000000eb087221 */ /* 0x000fe40000010000 */
[----:B------:R-:W-:Y:S01]  /*9dd0*/  FADD.FTZ R2, R231, R9 ;  /* 0x00000009e7027221 */ /* 0x000fe20000010000 */
[----:B------:R-:W-:Y:S01]  /*9de0*/  HMMA.16816.F32.BF16 R96, R136, R6, R96 ;  /* 0x000000068860723c */ /* 0x000fe20000041860 */
[----:B------:R-:W-:Y:S03]  /*9df0*/  FADD.FTZ R0, R236, R10 ;  /* 0x0000000aec007221 */ /* 0x000fe60000010000 */
[----:B------:R-:W-:Y:S02]  /*9e00*/  FADD.FTZ R5, R234, R8 ;  /* 0x00000008ea057221 */ /* 0x000fe40000010000 */
[----:B------:R-:W-:Y:S01]  /*9e10*/  FADD.FTZ R8, R223, R2 ;  /* 0x00000002df087221 */ /* 0x000fe20000010000 */
[----:B------:R-:W-:Y:S01]  /*9e20*/  IADD3 R223, R219, -0x1, RZ ;  /* 0xffffffffdbdf7810 */ /* 0x000fe20007ffe0ff */
[----:B------:R-:W-:Y:S01]  /*9e30*/  FADD.FTZ R4, R201, R0 ;  /* 0x00000000c9047221 */ /* 0x000fe20000010000 */
[----:B------:R-:W-:Y:S03]  /*9e40*/  MOV R136, R130 ;  /* 0x0000008200887202 */ /* 0x000fe60000000f00 */
        /* <DEDUP_REMOVED lines=21> */
[----:B----4-:R-:W-:Y:S02]  /*9fa0*/  ISETP.GT.AND P0, PT, R219, R11, PT ;  /* 0x0000000bdb00720c */ /* 0x010fe40003f04270 */
[----:B------:R-:W-:Y:S11]  /*9fb0*/  MOV R219, R223 ;  /* 0x000000df00db7202 */ /* 0x000ff60000000f00 */
[----:B-1----:R-:W-:-:S05]  /*9fc0*/  @P0 BRA `(.L_x_335) ;  /* 0xffffbfa000000947 */ /* 0x002fca000383ffff */
.L_x_314:
[----:B------:R-:W-:Y:S01]  /*9fd0*/  IMAD.MOV.U32 R0, RZ, RZ, c[0x0][0x2c4] ;  /* 0x0000b100ff007624 */ /* 0x000fe200078e00ff */
[----:B------:R-:W-:Y:S01]  /*9fe0*/  IADD3 R2, R229, 0x1, -R230 ;  /* 0x00000001e5027810 */ /* 0x000fe20007ffe8e6 */
[----:B------:R-:W-:-:S03]  /*9ff0*/  IMAD.MOV.U32 R4, RZ, RZ, c[0x0][0x32c] ;  /* 0x0000cb00ff047624 */ /* 0x000fc600078e00ff */
[----:B------:R-:W-:Y:S02]  /*a000*/  ISETP.NE.AND P1, PT, R0, 0x1, PT ;  /* 0x000000010000780c */ /* 0x000fe40003f25270 */
[----:B------:R-:W2:Y:S01]  /*a010*/  S2R R0, SR_CTAID.X ;  /* 0x0000000000007919 */ /* 0x000ea20000002500 */
[----:B------:R-:W-:Y:S02]  /*a020*/  ISETP.GE.AND P0, PT, R4, 0x1, PT ;  /* 0x000000010400780c */ /* 0x000fe40003f06270 */
[----:B--2---:R-:W-:-:S08]  /*a030*/  LEA R0, R0, 0x7f, 0x7 ;  /* 0x0000007f00007811 */ /* 0x004fd000078e38ff */
[----:B-1----:R-:W-:-:S05]  /*a040*/  @P1 IMAD.HI.U32 R3, R0, c[0x0][0x2c8], RZ ;  /* 0x0000b20000031a27 */ /* 0x002fca00078e00ff */
[----:B------:R-:W-:-:S05]  /*a050*/  @P1 SHF.R.U32.HI R0, RZ, c[0x0][0x2cc], R3 ;  /* 0x0000b300ff001a19 */ /* 0x000fca0000011603 */
[----:B------:R-:W-:-:S05]  /*a060*/  IMAD.IADD R0, R2, 0x1, R0 ;  /* 0x0000000102007824 */ /* 0x000fca00078e0200 */
[----:B------:R-:W-:Y:S01]  /*a070*/  IADD3 R2, R0, -c[0x0][0x324], RZ ;  /* 0x8000c90000027a10 */ /* 0x000fe20007ffe0ff */
[----:B------:R-:W-:Y:S05]  /*a080*/  @!P0 BRA `(.L_x_336) ;  /* 0x000000f000008947 */ /* 0x000fea0003800000 */
        /* <DEDUP_REMOVED lines=9> */
.L_x_337:
[----:B------:R-:W-:-:S04]  /*a120*/  MOV R3, 0x1 ;  /* 0x0000000100037802 */ /* 0x000fc80000000f00 */
[----:B------:R-:W-:-:S13]  /*a130*/  ISETP.NE.AND P0, PT, R3, c[0x0][0x32c], PT ;  /* 0x0000cb0003007a0c */ /* 0x000fda0003f05270 */
[----:B------:R-:W-:-:S05]  /*a140*/  @P0 IMAD.HI.U32 R3, R0, c[0x0][0x330], RZ ;  /* 0x0000cc0000030a27 */ /* 0x000fca00078e00ff */
[----:B------:R-:W-:-:S05]  /*a150*/  @P0 SHF.R.U32.HI R0, RZ, c[0x0][0x334], R3 ;  /* 0x0000cd00ff000a19 */ /* 0x000fca0000011603 */
.L_x_338:
[----:B------:R-:W-:-:S05]  /*a160*/  IMAD R0, R0, c[0x0][0x32c], RZ ;  /* 0x0000cb0000007a24 */ /* 0x000fca00078e02ff */
[----:B------:R-:W-:-:S03]  /*a170*/  IMNMX R2, R2, R0, !PT ;  /* 0x0000000002027217 */ /* 0x000fc60007800200 */
.L_x_336:
        /* <DEDUP_REMOVED lines=27> */
.L_x_344:
        /* <DEDUP_REMOVED lines=19> */
[----:B-1-34-:R-:W1:Y:S01]  /*a460*/  S2R R5, SR_CTAID.Y ;  /* 0x0000000000057919 */ /* 0x01ae620000002600 */
[----:B------:R-:W-:Y:S01]  /*a470*/  SHF.R.S32.HI R2, RZ, 0x1f, R224 ;  /* 0x0000001fff027819 */ /* 0x000fe200000114e0 */
[----:B------:R-:W-:Y:S01]  /*a480*/  BSSY B0, `(.L_x_340) ;  /* 0x000003b000007945 */ /* 0x000fe20003800000 */
[C---:B------:R-:W-:Y:S01]  /*a490*/  ISETP.GE.AND P1, PT, R225.reuse, c[0x0][0x1d4], PT ;  /* 0x00007500e1007a0c */ /* 0x040fe20003f26270 */
[----:B------:R-:W2:Y:S01]  /*a4a0*/  S2R R9, SR_CTAID.Y ;  /* 0x0000000000097919 */ /* 0x000ea20000002600 */
[C---:B------:R-:W-:Y:S01]  /*a4b0*/  IADD3 R12, R225.reuse, 0x20, RZ ;  /* 0x00000020e10c7810 */ /* 0x040fe20007ffe0ff */
[----:B------:R-:W-:Y:S01]  /*a4c0*/  IMAD R4, R2, c[0x0][0x208], RZ ;  /* 0x0000820002047a24 */ /* 0x000fe200078e02ff */
[----:B------:R-:W-:Y:S01]  /*a4d0*/  IADD3 R11, R225, 0x40, RZ ;  /* 0x00000040e10b7810 */ /* 0x000fe20007ffe0ff */
[----:B------:R-:W-:Y:S01]  /*a4e0*/  IMAD.WIDE.U32 R2, R224, c[0x0][0x208], RZ ;  /* 0x00008200e0027a25 */ /* 0x000fe200078e00ff */
[----:B------:R-:W-:Y:S01]  /*a4f0*/  ISETP.GE.AND P3, PT, R12, c[0x0][0x1d4], PT ;  /* 0x000075000c007a0c */ /* 0x000fe20003f66270 */
[----:B------:R-:W3:Y:S01]  /*a500*/  S2R R10, SR_TID.X ;  /* 0x00000000000a7919 */ /* 0x000ee20000002100 */
[----:B------:R-:W-:Y:S01]  /*a510*/  ISETP.GE.AND P2, PT, R11, c[0x0][0x1d4], PT ;  /* 0x000075000b007a0c */ /* 0x000fe20003f46270 */
[----:B------:R-:W-:Y:S01]  /*a520*/  IMAD R4, R224, c[0x0][0x20c], R4 ;  /* 0x00008300e0047a24 */ /* 0x000fe200078e0204 */
[----:B------:R-:W-:Y:S03]  /*a530*/  SHF.R.S32.HI R8, RZ, 0x1f, R222 ;  /* 0x0000001fff087819 */ /* 0x000fe600000114de */
        /* <DEDUP_REMOVED lines=10> */
[----:B------:R-:W-:Y:S02]  /*a5e0*/  IADD3.X R8, R5, R3, R8, P0, !PT ;  /* 0x0000000305087210 */ /* 0x000fe400007fe408 */
[C---:B------:R-:W-:Y:S04]  /*a5f0*/  LEA R9, P0, R2.reuse, c[0x0][0x1f8], 0x1 ;  /* 0x00007e0002097a11 */ /* 0x040fe800078008ff */
[----:B------:R-:W-:Y:S02]  /*a600*/  LEA.HI.X R8, R2, c[0x0][0x1fc], R8, 0x1, P0 ;  /* 0x00007f0002087a11 */ /* 0x000fe400000f0c08 */
[----:B------:R-:W1:Y:S04]  /*a610*/  SHFL.IDX PT, R2, R9, RZ, 0x1c1f ;  /* 0x001c1fff09027589 */ /* 0x000e6800000e0000 */
[----:B------:R-:W2:Y:S01]  /*a620*/  SHFL.IDX PT, R3, R8, RZ, 0x1c1f ;  /* 0x001c1fff08037589 */ /* 0x000ea200000e0000 */
[C---:B-1----:R-:W-:Y:S05]  /*a630*/  IADD3 R6, P0, R2.reuse, R228, RZ ;  /* 0x000000e402067210 */ /* 0x042fea0007f1e0ff */
[C---:B--2---:R-:W-:Y:S01]  /*a640*/  IMAD.X R7, R3.reuse, 0x1, R200, P0 ;  /* 0x0000000103077824 */ /* 0x044fe200000e06c8 */
[C---:B------:R-:W-:Y:S04]  /*a650*/  IADD3 R4, P0, R2.reuse, R198, RZ ;  /* 0x000000c602047210 */ /* 0x040fe80007f1e0ff */
[----:B------:R-:W-:Y:S01]  /*a660*/  @!PT LDS RZ, [RZ] ;  /* 0x00000000fffff984 */ /* 0x000fe20000000800 */
[----:B------:R1:W-:Y:S01]  /*a670*/  LDGSTS.E.BYPASS.LTC128B.128 [R218+0x1880], [R6.64], !P1 ;  /* 0x0188000006da7fae */ /* 0x0003e2000c901d46 */
[C---:B------:R-:W-:Y:S01]  /*a680*/  IMAD.X R5, R3.reuse, 0x1, R199, P0 ;  /* 0x0000000103057824 */ /* 0x040fe200000e06c7 */
        /* <DEDUP_REMOVED lines=9> */
.L_x_386:
[C---:B------:R-:W-:Y:S02]  /*a720*/  IADD3 R10, R225.reuse, 0x20, RZ ;  /* 0x00000020e10a7810 */ /* 0x040fe40007ffe0ff */
[C---:B------:R-:W-:Y:S02]  /*a730*/  ISETP.GE.AND P3, PT, R225.reuse, c[0x0][0x1d4], PT ;  /* 0x00007500e1007a0c */ /* 0x040fe40003f66270 */
        /* <DEDUP_REMOVED lines=15> */
.L_x_341:
[----:B------:R-:W-:Y:S05]  /*a830*/  BSYNC B0 ;  /* 0x0000000000007941 */ /* 0x000fea0003800000 */
.L_x_340:
[----:B-1-34-:R-:W0:Y:S01]  /*a840*/  LDGDEPBAR ;  /* 0x00000000000079af */ /* 0x01ae220000000000 */
[----:B------:R-:W-:Y:S01]  /*a850*/  WARPSYNC 0xffffffff ;  /* 0xffffffff00007948 */ /* 0x000fe20003800000 */
[-C--:B------:R-:W-:Y:S06]  /*a860*/  HMMA.16816.F32.BF16 R4, R48, R16.reuse, RZ ;  /* 0x000000103004723c */ /* 0x080fec00000418ff */
[----:B------:R-:W2:Y:S02]  /*a870*/  LDL R2, [R1+0x10] ;  /* 0x0000100001027983 */ /* 0x000ea40000100800 */
[C---:B------:R-:W-:Y:S02]  /*a880*/  HMMA.16816.F32.BF16 R8, R44.reuse, R16, RZ ;  /* 0x000000102c08723c */ /* 0x040fe400000418ff */
[----:B------:R-:W-:Y:S06]  /*a890*/  LDSM.16.M88.4 R180, [R204+0x4880] ;  /* 0x00488000ccb4783b */ /* 0x000fec0000000200 */
        /* <DEDUP_REMOVED lines=10> */
[C---:B------:R-:W-:Y:S08]  /*a940*/  HMMA.16816.F32.BF16 R40, R44.reuse, R136, RZ ;  /* 0x000000882c28723c */ /* 0x040ff000000418ff */
[-C--:B------:R-:W-:Y:S08]  /*a950*/  HMMA.16816.F32.BF16 R44, R44, R138.reuse, RZ ;  /* 0x0000008a2c2c723c */ /* 0x080ff000000418ff */
[----:B------:R-:W-:Y:S01]  /*a960*/  HMMA.16816.F32.BF16 R48, R48, R138, RZ ;  /* 0x0000008a3030723c */ /* 0x000fe200000418ff */
[----:B------:R-:W1:Y:S07]  /*a970*/  LDSM.16.M88.4 R136, [R207+0x8080] ;  /* 0x00808000cf88783b */ /* 0x000e6e0000000200 */
[-C--:B------:R-:W-:Y:S08]  /*a980*/  HMMA.16816.F32.BF16 R4, R160, R164.reuse, R4 ;  /* 0x000000a4a004723c */ /* 0x080ff00000041804 */
[C---:B------:R-:W-:Y:S08]  /*a990*/  HMMA.16816.F32.BF16 R8, R168.reuse, R164, R8 ;  /* 0x000000a4a808723c */ /* 0x040ff00000041808 */
[-C--:B------:R-:W-:Y:S08]  /*a9a0*/  HMMA.16816.F32.BF16 R12, R168, R166.reuse, R12 ;  /* 0x000000a6a80c723c */ /* 0x080ff0000004180c */
[C---:B------:R-:W-:Y:S01]  /*a9b0*/  HMMA.16816.F32.BF16 R16, R160.reuse, R166, R16 ;  /* 0x000000a6a010723c */ /* 0x040fe20000041810 */
        /* <DEDUP_REMOVED lines=8> */
[-C--:B------:R-:W-:Y:S01]  /*aa40*/  HMMA.16816.F32.BF16 R44, R168, R178.reuse, R44 ;  /* 0x000000b2a82c723c */ /* 0x080fe2000004182c */
[----:B------:R-:W5:Y:S07]  /*aa50*/  LDSM.16.M88.4 R168, [R208+0x8080] ;  /* 0x00808000d0a8783b */ /* 0x000f6e0000000200 */
[----:B------:R-:W-:Y:S01]  /*aa60*/  HMMA.16816.F32.BF16 R48, R160, R178, R48 ;  /* 0x000000b2a030723c */ /* 0x000fe20000041830 */
[----:B------:R-:W2:Y:S07]  /*aa70*/  LDSM.16.M88.4 R160, [R214] ;  /* 0x00000000d6a0783b */ /* 0x000eae0000000200 */
[-C--:B-1----:R-:W-:Y:S01]  /*aa80*/  HMMA.16816.F32.BF16 R4, R136, R180.reuse, R4 ;  /* 0x000000b48804723c */ /* 0x082fe20000041804 */
[----:B------:R-:W1:Y:S07]  /*aa90*/  LDSM.16.M88.4 R176, [R213] ;  /* 0x00000000d5b0783b */ /* 0x000e6e0000000200 */
[C---:B------:R-:W-:Y:S08]  /*aaa0*/  HMMA.16816.F32.BF16 R8, R184.reuse, R180, R8 ;  /* 0x000000b4b808723c */ /* 0x040ff00000041808 */
[-C--:B------:R-:W-:Y:S08]  /*aab0*/  HMMA.16816.F32.BF16 R12, R184, R182.reuse, R12 ;  /* 0x000000b6b80c723c */ /* 0x080ff0000004180c */
[C---:B------:R-:W-:Y:S01]  /*aac0*/  HMMA.16816.F32.BF16 R16, R136.reuse, R182, R16 ;  /* 0x000000b68810723c */ /* 0x040fe20000041810 */
[----:B------:R-:W-:Y:S07]  /*aad0*/  LDSM.16.M88.4 R180, [R204+0x5880] ;  /* 0x00588000ccb4783b */ /* 0x000fee0000000200 */
[-C--:B---3--:R-:W-:Y:S08]  /*aae0*/  HMMA.16816.F32.BF16 R20, R136, R164.reuse, R20 ;  /* 0x000000a48814723c */ /* 0x088ff00000041814 */
[C---:B------:R-:W-:Y:S08]  /*aaf0*/  HMMA.16816.F32.BF16 R24, R184.reuse, R164, R24 ;  /* 0x000000a4b818723c */ /* 0x040ff00000041818 */
[-C--:B------:R-:W-:Y:S08]  /*ab00*/  HMMA.16816.F32.BF16 R28, R184, R166.reuse, R28 ;  /* 0x000000a6b81c723c */ /* 0x080ff0000004181c */
[C---:B------:R-:W-:Y:S01]  /*ab10*/  HMMA.16816.F32.BF16 R32, R136.reuse, R166, R32 ;  /* 0x000000a68820723c */ /* 0x040fe20000041820 */
[----:B------:R-:W-:Y:S07]  /*ab20*/  LDSM.16.M88.4 R164, [R204+0x5480] ;  /* 0x00548000cca4783b */ /* 0x000fee0000000200 */
[-C--:B----4-:R-:W-:Y:S08]  /*ab30*/  HMMA.16816.F32.BF16 R36, R136, R172.reuse, R36 ;  /* 0x000000ac8824723c */ /* 0x090ff00000041824 */
[C---:B------:R-:W-:Y:S08]  /*ab40*/  HMMA.16816.F32.BF16 R40, R184.reuse, R172, R40 ;  /* 0x000000acb828723c */ /* 0x040ff00000041828 */
[-C--:B------:R-:W-:Y:S01]  /*ab50*/  HMMA.16816.F32.BF16 R44, R184, R174.reuse, R44 ;  /* 0x000000aeb82c723c */ /* 0x080fe2000004182c */
[----:B------:R-:W-:Y:S07]  /*ab60*/  LDSM.16.M88.4 R184, [R204+0x5c80] ;  /* 0x005c8000ccb8783b */ /* 0x000fee0000000200 */
[----:B------:R-:W-:Y:S01]  /*ab70*/  HMMA.16816.F32.BF16 R48, R136, R174, R48 ;  /* 0x000000ae8830723c */ /* 0x000fe20000041830 */
[----:B------:R-:W3:Y:S07]  /*ab80*/  LDSM.16.M88.4 R136, [R207+0xa080] ;  /* 0x00a08000cf88783b */ /* 0x000eee0000000200 */
[-C--:B-----5:R-:W-:Y:S01]  /*ab90*/  HMMA.16816.F32.BF16 R4, R168, R188.reuse, R4 ;  /* 0x000000bca804723c */ /* 0x0a0fe20000041804 */
[----:B------:R-:W4:Y:S07]  /*aba0*/  LDSM.16.M88.4 R172, [R207+0xb080] ;  /* 0x00b08000cfac783b */ /* 0x000f2e0000000200 */
        /* <DEDUP_REMOVED lines=10> */
[-C--:B-1----:R-:W-:Y:S08]  /*ac50*/  HMMA.16816.F32.BF16 R36, R168, R176.reuse, R36 ;  /* 0x000000b0a824723c */ /* 0x082ff00000041824 */
[C---:B------:R-:W-:Y:S08]  /*ac60*/  HMMA.16816.F32.BF16 R40, R192.reuse, R176, R40 ;  /* 0x000000b0c028723c */ /* 0x040ff00000041828 */
[-C--:B------:R-:W-:Y:S01]  /*ac70*/  HMMA.16816.F32.BF16 R44, R192, R178.reuse, R44 ;  /* 0x000000b2c02c723c */ /* 0x080fe2000004182c */
[----:B------:R-:W1:Y:S07]  /*ac80*/  LDSM.16.M88.4 R192, [R208+0xb080] ;  /* 0x00b08000d0c0783b */ /* 0x000e6e0000000200 */
[----:B------:R-:W-:Y:S01]  /*ac90*/  HMMA.16816.F32.BF16 R48, R168, R178, R48 ;  /* 0x000000b2a830723c */ /* 0x000fe20000041830 */
[----:B------:R-:W5:Y:S07]  /*aca0*/  LDSM.16.M88.4 R168, [R211] ;  /* 0x00000000d3a8783b */ /* 0x000f6e0000000200 */
[-C--:B---3--:R-:W-:Y:S01]  /*acb0*/  HMMA.16816.F32.BF16 R4, R136, R164.reuse, R4 ;  /* 0x000000a48804723c */ /* 0x088fe20000041804 */
[----:B------:R-:W3:Y:S01]  /*acc0*/  LDSM.16.M88.4 R176, [R210] ;  /* 0x00000000d2b0783b */ /* 0x000ee20000000200 */
[----:B------:R-:W-:Y:S06]  /*acd0*/  DEPBAR.LE SB0, 0x0 ;  /* 0x000080000000791a */ /* 0x000fec0000000000 */
[C---:B----4-:R-:W-:Y:S01]  /*ace0*/  HMMA.16816.F32.BF16 R8, R172.reuse, R164, R8 ;  /* 0x000000a4ac08723c */ /* 0x050fe20000041808 */
[----:B------:R-:W-:Y:S07]  /*acf0*/  BAR.SYNC.DEFER_BLOCKING 0x0 ;  /* 0x0000000000007b1d */ /* 0x000fee0000010000 */
        /* <DEDUP_REMOVED lines=11> */
[C---:B-1----:R-:W-:Y:S08]  /*adb0*/  HMMA.16816.F32.BF16 R8, R192.reuse, R188, R8 ;  /* 0x000000bcc008723c */ /* 0x042ff00000041808 */
[-C--:B------:R-:W-:Y:S08]  /*adc0*/  HMMA.16816.F32.BF16 R12, R192, R190.reuse, R12 ;  /* 0x000000bec00c723c */ /* 0x080ff0000004180c */
[C---:B------:R-:W-:Y:S08]  /*add0*/  HMMA.16816.F32.BF16 R16, R160.reuse, R190, R16 ;  /* 0x000000bea010723c */ /* 0x040ff00000041810 */
[-C--:B-----5:R-:W-:Y:S08]  /*ade0*/  HMMA.16816.F32.BF16 R20, R160, R168.reuse, R20 ;  /* 0x000000a8a014723c */ /* 0x0a0ff00000041814 */
[C---:B------:R-:W-:Y:S08]  /*adf0*/  HMMA.16816.F32.BF16 R24, R192.reuse, R168, R24 ;  /* 0x000000a8c018723c */ /* 0x040ff00000041818 */
[-C--:B------:R-:W-:Y:S08]  /*ae00*/  HMMA.16816.F32.BF16 R28, R192, R170.reuse, R28 ;  /* 0x000000aac01c723c */ /* 0x080ff0000004181c */
[C---:B------:R-:W-:Y:S08]  /*ae10*/  HMMA.16816.F32.BF16 R32, R160.reuse, R170, R32 ;  /* 0x000000aaa020723c */ /* 0x040ff00000041820 */
[-C--:B---3--:R-:W-:Y:S08]  /*ae20*/  HMMA.16816.F32.BF16 R36, R160, R176.reuse, R36 ;  /* 0x000000b0a024723c */ /* 0x088ff00000041824 */
[C---:B------:R-:W-:Y:S08]  /*ae30*/  HMMA.16816.F32.BF16 R40, R192.reuse, R176, R40 ;  /* 0x000000b0c028723c */ /* 0x040ff00000041828 */
[-C--:B------:R-:W-:Y:S08]  /*ae40*/  HMMA.16816.F32.BF16 R44, R192, R178.reuse, R44 ;  /* 0x000000b2c02c723c */ /* 0x080ff0000004182c */
[----:B------:R-:W-:Y:S01]  /*ae50*/  HMMA.16816.F32.BF16 R48, R160, R178, R48 ;  /* 0x000000b2a030723c */ /* 0x000fe20000041830 */
[----:B------:R-:W-:-:S07]  /*ae60*/  @!P0 BRA `(.L_x_343) ;  /* 0x000004b000008947 */ /* 0x000fce0003800000 */
[----:B------:R-:W2:Y:S01]  /*ae70*/  LDL R3, [R1+0x20] ;  /* 0x0000200001037983 */ /* 0x000ea20000100800 */
[----:B------:R-:W-:Y:S01]  /*ae80*/  IMAD.MOV.U32 R222, RZ, RZ, RZ ;  /* 0x000000ffffde7224 */ /* 0x000fe200078e00ff */
[----:B------:R-:W-:Y:S01]  /*ae90*/  ISETP.GE.AND P5, PT, R225, c[0x0][0x1d4], PT ;  /* 0x00007500e1007a0c */ /* 0x000fe20003fa6270 */
[----:B------:R-:W-:Y:S01]  /*aea0*/  IMAD.MOV.U32 R130, RZ, RZ, c[0x0][0x2b8] ;  /* 0x0000ae00ff827624 */ /* 0x000fe200078e00ff */
[----:B------:R-:W3:Y:S04]  /*aeb0*/  LDL R2, [R1+0x14] ;  /* 0x0000140001027983 */ /* 0x000ee80000100800 */
[----:B------:R-:W4:Y:S01]  /*aec0*/  LDL.64 R202, [R1+0x28] ;  /* 0x0000280001ca7983 */ /* 0x000f220000100a00 */
[----:B------:R-:W-:Y:S03]  /*aed0*/  ISETP.NE.AND P2, PT, R130, 0x1, PT ;  /* 0x000000018200780c */ /* 0x000fe60003f45270 */
[----:B------:R-:W5:Y:S01]  /*aee0*/  LDL R201, [R1+0x30] ;  /* 0x0000300001c97983 */ /* 0x000f620000100800 */
[----:B---3--:R-:W-:Y:S01]  /*aef0*/  ISETP.GT.AND P1, PT, R2, 0x2f, PT ;  /* 0x0000002f0200780c */ /* 0x008fe20003f24270 */
[----:B--2---:R-:W-:Y:S05]  /*af00*/  IMAD R3, R223, 0x30, R3 ;  /* 0x00000030df037824 */ /* 0x004fea00078e0203 */
[----:B------:R-:W-:Y:S05]  /*af10*/  IADD3 R3, R3, -0x30, R2 ;  /* 0xffffffd003037810 */ /* 0x000fea0007ffe002 */
[----:B------:R-:W-:Y:S04]  /*af20*/  @P2 IMAD.HI.U32 R130, R3, c[0x0][0x2bc], RZ ;  /* 0x0000af0003822a27 */ /* 0x000fe800078e00ff */
[--C-:B------:R-:W-:Y:S01]  /*af30*/  IMAD.MOV.U32 R2, RZ, RZ, R3.reuse ;  /* 0x000000ffff027224 */ /* 0x100fe200078e0003 */
[----:B------:R-:W-:Y:S04]  /*af40*/  @P2 SHF.R.U32.HI R2, RZ, c[0x0][0x2c0], R130 ;  /* 0x0000b000ff022a19 */ /* 0x000fe80000011682 */
[C---:B----4-:R-:W-:Y:S02]  /*af50*/  @!P1 IADD3 R131, P0, R2.reuse, R202, RZ ;  /* 0x000000ca02839210 */ /* 0x050fe40007f1e0ff */
[----:B------:R-:W1:Y:S02]  /*af60*/  S2R R202, SR_CTAID.Y ;  /* 0x0000000000ca7919 */ /* 0x000e640000002600 */
[----:B-----5:R-:W-:Y:S01]  /*af70*/  @!P1 LEA.HI.X.SX32 R136, R2, R201, 0x1, P0 ;  /* 0x000000c902889211 */ /* 0x020fe200000f0eff */
[----:B------:R-:W-:Y:S01]  /*af80*/  IMAD.MOV R2, RZ, RZ, -R2 ;  /* 0x000000ffff027224 */ /* 0x000fe200078e0a02 */
[----:B------:R-:W2:Y:S01]  /*af90*/  S2R R201, SR_CTAID.Y ;  /* 0x0000000000c97919 */ /* 0x000ea20000002600 */
[C---:B------:R-:W-:Y:S02]  /*afa0*/  @!P1 LEA R130, P0, R131.reuse, c[0x0][0x2a0], 0x2 ;  /* 0x0000a80083829a11 */ /* 0x040fe400078010ff */
[----:B------:R-:W-:Y:S02]  /*afb0*/  IMAD R224, R2, c[0x0][0x2b8], R3 ;  /* 0x0000ae0002e07a24 */ /* 0x000fe400078e0203 */
[----:B------:R-:W-:Y:S03]  /*afc0*/  @!P1 LEA.HI.X R131, R131, c[0x0][0x2a4], R136, 0x2, P0 ;  /* 0x0000a90083839a11 */ /* 0x000fe600000f1488 */
[----:B------:R-:W-:Y:S02]  /*afd0*/  SHF.R.S32.HI R2, RZ, 0x1f, R224 ;  /* 0x0000001fff027819 */ /* 0x000fe400000114e0 */
[----:B------:R3:W4:Y:S01]  /*afe0*/  @!P1 LDG.E R222, [R130.64] ;  /* 0x0000000682de9981 */ /* 0x000722000c1e1900 */
[----:B-1----:R-:W-:Y:S01]  /*aff0*/  SHF.R.S32.HI R202, RZ, 0x1f, R202 ;  /* 0x0000001fffca7819 */ /* 0x002fe200000114ca */
[C---:B--2---:R-:W-:Y:S04]  /*b000*/  IMAD.WIDE.U32 R220, R201.reuse, c[0x0][0x1e8], RZ ;  /* 0x00007a00c9dc7a25 */ /* 0x044fe800078e00ff */
[----:B------:R-:W-:Y:S04]  /*b010*/  IMAD R202, R202, c[0x0][0x1e8], RZ ;  /* 0x00007a00caca7a24 */ /* 0x000fe800078e02ff */
[----:B------:R-:W-:Y:S02]  /*b020*/  IMAD R202, R201, c[0x0][0x1ec], R202 ;  /* 0x00007b00c9ca7a24 */ /* 0x000fe400078e02ca */
[----:B------:R-:W1:Y:S01]  /*b030*/  S2R R201, SR_TID.X ;  /* 0x0000000000c97919 */ /* 0x000e620000002100 */
[----:B---3--:R-:W-:Y:S02]  /*b040*/  IMAD R130, R2, c[0x0][0x1e0], RZ ;  /* 0x0000780002827a24 */ /* 0x008fe400078e02ff */
[C---:B------:R-:W-:Y:S04]  /*b050*/  IMAD.WIDE.U32 R2, R224.reuse, c[0x0][0x1e0], RZ ;  /* 0x00007800e0027a25 */ /* 0x040fe800078e00ff */
[----:B------:R-:W-:Y:S02]  /*b060*/  IMAD R130, R224, c[0x0][0x1e4], R130 ;  /* 0x00007900e0827a24 */ /* 0x000fe400078e0282 */
[----:B------:R-:W-:Y:S02]  /*b070*/  IMAD.IADD R202, R221, 0x1, R202 ;  /* 0x00000001ddca7824 */ /* 0x000fe400078e02ca */
[----:B------:R-:W-:Y:S01]  /*b080*/  IMAD.IADD R3, R3, 0x1, R130 ;  /* 0x0000000103037824 */ /* 0x000fe200078e0282 */
[----:B-1----:R-:W-:Y:S04]  /*b090*/  SHF.R.S32.HI R137, RZ, 0x1f, R201 ;  /* 0x0000001fff897819 */ /* 0x002fe800000114c9 */
[----:B------:R-:W-:Y:S02]  /*b0a0*/  LEA.HI R137, R137, R201, RZ, 0x2 ;  /* 0x000000c989897211 */ /* 0x000fe400078f10ff */
[----:B------:R-:W-:Y:S02]  /*b0b0*/  IADD3 R201, R225, 0x40, RZ ;  /* 0x00000040e1c97810 */ /* 0x000fe40007ffe0ff */
[----:B------:R-:W-:Y:S02]  /*b0c0*/  SHF.R.S32.HI R137, RZ, 0x2, R137 ;  /* 0x00000002ff897819 */ /* 0x000fe40000011489 */
[----:B------:R-:W-:Y:S02]  /*b0d0*/  ISETP.GE.AND P3, PT, R201, c[0x0][0x1d4], PT ;  /* 0x00007500c9007a0c */ /* 0x000fe40003f66270 */
[----:B------:R-:W-:Y:S04]  /*b0e0*/  IADD3 R136, -R137, 0x30, RZ ;  /* 0x0000003089887810 */ /* 0x000fe80007ffe1ff */
[----:B------:R-:W-:Y:S02]  /*b0f0*/  ISETP.GE.AND P1, PT, R136, 0x1, PT ;  /* 0x000000018800780c */ /* 0x000fe40003f26270 */
[----:B----4-:R-:W-:Y:S01]  /*b100*/  SHF.R.S32.HI R130, RZ, 0x1f, R222 ;  /* 0x0000001fff827819 */ /* 0x010fe200000114de */
[----:B------:R-:W-:Y:S04]  /*b110*/  IMAD.WIDE.U32 R2, R222, c[0x0][0x1f0], R2 ;  /* 0x00007c00de027a25 */ /* 0x000fe800078e0002 */
[----:B------:R-:W-:Y:S01]  /*b120*/  IMAD R130, R130, c[0x0][0x1f0], RZ ;  /* 0x00007c0082827a24 */ /* 0x000fe200078e02ff */
[----:B------:R-:W-:Y:S03]  /*b130*/  IADD3 R2, P0, R220, R2, RZ ;  /* 0x00000002dc027210 */ /* 0x000fe60007f1e0ff */
[----:B------:R-:W-:Y:S05]  /*b140*/  IMAD R130, R222, c[0x0][0x1f4], R130 ;  /* 0x00007d00de827a24 */ /* 0x000fea00078e0282 */
[----:B------:R-:W-:Y:S02]  /*b150*/  IADD3.X R130, R202, R3, R130, P0, !PT ;  /* 0x00000003ca827210 */ /* 0x000fe400007fe482 */
[C---:B------:R-:W-:Y:S02]  /*b160*/  LEA R131, P0, R2.reuse, c[0x0][0x1c8], 0x1 ;  /* 0x0000720002837a11 */ /* 0x040fe400078008ff */
[----:B------:R-:W-:Y:S02]  /*b170*/  IADD3 R202, R225, 0x20, RZ ;  /* 0x00000020e1ca7810 */ /* 0x000fe40007ffe0ff */
[----:B------:R-:W-:Y:S02]  /*b180*/  LEA.HI.X R130, R2, c[0x0][0x1cc], R130, 0x1, P0 ;  /* 0x0000730002827a11 */ /* 0x000fe400000f0c82 */
[----:B------:R-:W1:Y:S01]  /*b190*/  SHFL.IDX PT, R2, R131, RZ, 0x1c1f ;  /* 0x001c1fff83027589 */ /* 0x000e6200000e0000 */
[----:B------:R-:W-:Y:S03]  /*b1a0*/  ISETP.GE.AND P4, PT, R202, c[0x0][0x1d4], PT ;  /* 0x00007500ca007a0c */ /* 0x000fe60003f86270 */
[----:B------:R-:W2:Y:S01]  /*b1b0*/  SHFL.IDX PT, R3, R130, RZ, 0x1c1f ;  /* 0x001c1fff82037589 */ /* 0x000ea200000e0000 */
[C---:B-1----:R-:W-:Y:S05]  /*b1c0*/  @P1 IADD3 R162, P0, R2.reuse, R228, RZ ;  /* 0x000000e402a21210 */ /* 0x042fea0007f1e0ff */
[C-C-:B--2---:R-:W-:Y:S01]  /*b1d0*/  @P1 IMAD.X R163, R3.reuse, 0x1, R200.reuse, P0 ;  /* 0x0000000103a31824 */ /* 0x144fe200000e06c8 */
        /* <DEDUP_REMOVED lines=20> */
.L_x_343:
[----:B-1----:R-:W-:Y:S01]  /*b320*/  FMNMX.FTZ R2, R4, R134, !PT ;  /* 0x0000008604027209 */ /* 0x002fe20007810000 */
[----:B------:R-:W-:Y:S01]  /*b330*/  LDSM.16.MT88.4 R160, [R205+0x1880] ;  /* 0x00188000cda0783b */ /* 0x000fe20000004200 */
[----:B------:R-:W-:Y:S02]  /*b340*/  ISETP.GT.AND P0, PT, R223, R227, PT ;  /* 0x000000e3df00720c */ /* 0x000fe40003f04270 */
        /* <DEDUP_REMOVED lines=39> */
[----:B------:R-:W-:Y:S03]  /*b5c0*/  FMNMX.FTZ R2, R41, R2, !PT ;  /* 0x0000000229027209 */ /* 0x000fe60007810000 */
[----:B------:R-:W1:Y:S01]  /*b5d0*/  SHFL.BFLY PT, R131, R3, 0x2, 0x1f ;  /* 0x0c401f0003837f89 */ /* 0x000e6200000e0000 */
[----:B------:R-:W-:Y:S04]  /*b5e0*/  FMNMX.FTZ R2, R44, R2, !PT ;  /* 0x000000022c027209 */ /* 0x000fe80007810000 */
[----:B------:R-:W-:Y:S05]  /*b5f0*/  FMNMX.FTZ R2, R45, R2, !PT ;  /* 0x000000022d027209 */ /* 0x000fea0007810000 */
[----:B------:R-:W1:Y:S02]  /*b600*/  SHFL.BFLY PT, R132, R2, 0x2, 0x1f ;  /* 0x0c401f0002847f89 */ /* 0x000e6400000e0000 */
[----:B-1----:R-:W-:Y:S02]  /*b610*/  FMNMX.FTZ R134, R134, R130, !PT ;  /* 0x0000008286867209 */ /* 0x002fe40007810000 */
[----:B------:R-:W-:Y:S04]  /*b620*/  FMNMX.FTZ R130, R10, R128, !PT ;  /* 0x000000800a827209 */ /* 0x000fe80007810000 */
[----:B------:R-:W1:Y:S01]  /*b630*/  SHFL.BFLY PT, R133, R134, 0x1, 0x1f ;  /* 0x0c201f0086857f89 */ /* 0x000e6200000e0000 */
[----:B------:R-:W-:Y:S02]  /*b640*/  FMNMX.FTZ R130, R11, R130, !PT ;  /* 0x000000820b827209 */ /* 0x000fe40007810000 */
[----:B------:R-:W-:Y:S02]  /*b650*/  FMNMX.FTZ R3, R3, R131, !PT ;  /* 0x0000008303037209 */ /* 0x000fe40007810000 */
[----:B------:R-:W-:Y:S03]  /*b660*/  FMNMX.FTZ R130, R14, R130, !PT ;  /* 0x000000820e827209 */ /* 0x000fe60007810000 */
[----:B------:R-:W1:Y:S01]  /*b670*/  SHFL.BFLY PT, R131, R3, 0x1, 0x1f ;  /* 0x0c201f0003837f89 */ /* 0x000e6200000e0000 */
[----:B------:R-:W-:Y:S02]  /*b680*/  FMNMX.FTZ R132, R2, R132, !PT ;  /* 0x0000008402847209 */ /* 0x000fe40007810000 */
[----:B------:R-:W-:Y:S05]  /*b690*/  FMNMX.FTZ R2, R15, R130, !PT ;  /* 0x000000820f027209 */ /* 0x000fea0007810000 */
[----:B------:R-:W1:Y:S01]  /*b6a0*/  SHFL.BFLY PT, R130, R132, 0x1, 0x1f ;  /* 0x0c201f0084827f89 */ /* 0x000e6200000e0000 */
[----:B------:R-:W-:Y:S02]  /*b6b0*/  FMNMX.FTZ R2, R26, R2, !PT ;  /* 0x000000021a027209 */ /* 0x000fe40007810000 */
[----:B-1----:R-:W-:Y:S02]  /*b6c0*/  FMNMX.FTZ R134, R134, R133, !PT ;  /* 0x0000008586867209 */ /* 0x002fe40007810000 */
[----:B------:R-:W-:Y:S03]  /*b6d0*/  FMNMX.FTZ R2, R27, R2, !PT ;  /* 0x000000021b027209 */ /* 0x000fe60007810000 */
[----:B------:R-:W-:Y:S01]  /*b6e0*/  FADD.FTZ R0, -R134, R0 ;  /* 0x0000000086007221 */ /* 0x000fe20000010100 */
[----:B------:R-:W-:Y:S04]  /*b6f0*/  FMNMX.FTZ R2, R30, R2, !PT ;  /* 0x000000021e027209 */ /* 0x000fe80007810000 */
[----:B------:R-:W-:Y:S02]  /*b700*/  FMNMX.FTZ R2, R31, R2, !PT ;  /* 0x000000021f027209 */ /* 0x000fe40007810000 */
[----:B------:R-:W-:Y:S02]  /*b710*/  FMNMX.FTZ R133, R3, R131, !PT ;  /* 0x0000008303857209 */ /* 0x000fe40007810000 */
[----:B------:R-:W-:Y:S01]  /*b720*/  FMNMX.FTZ R3, R42, R2, !PT ;  /* 0x000000022a037209 */ /* 0x000fe20007810000 */
[----:B------:R-:W-:Y:S02]  /*b730*/  FMUL.FTZ R2, R0, c[0x0][0x2d0] ;  /* 0x0000b40000027a20 */ /* 0x000fe40000410000 */
[----:B------:R-:W-:Y:S01]  /*b740*/  FMUL.FTZ R168, R133, c[0x0][0x2d0] ;  /* 0x0000b40085a87a20 */ /* 0x000fe20000410000 */
[----:B------:R-:W-:Y:S01]  /*b750*/  FMNMX.FTZ R0, R43, R3, !PT ;  /* 0x000000032b007209 */ /* 0x000fe20007810000 */
[----:B------:R1:W1:Y:S01]  /*b760*/  MUFU.EX2 R131, R2 ;  /* 0x0000000200837308 */ /* 0x0002620000000800 */
[----:B------:R-:W-:Y:S01]  /*b770*/  FMNMX.FTZ R132, R132, R130, !PT ;  /* 0x0000008284847209 */ /* 0x000fe20007810000 */
[--C-:B------:R-:W-:Y:S01]  /*b780*/  FFMA.FTZ R18, R18, c[0x0][0x2d0], -R168.reuse ;  /* 0x0000b40012127a23 */ /* 0x100fe200000108a8 */
[----:B------:R-:W-:Y:S01]  /*b790*/  FMNMX.FTZ R0, R46, R0, !PT ;  /* 0x000000002e007209 */ /* 0x000fe20007810000 */
[--C-:B------:R-:W-:Y:S02]  /*b7a0*/  FFMA.FTZ R19, R19, c[0x0][0x2d0], -R168.reuse ;  /* 0x0000b40013137a23 */ /* 0x100fe400000108a8 */
[--C-:B------:R-:W-:Y:S01]  /*b7b0*/  FFMA.FTZ R6, R6, c[0x0][0x2d0], -R168.reuse ;  /* 0x0000b40006067a23 */ /* 0x100fe200000108a8 */
[----:B------:R-:W-:Y:S01]  /*b7c0*/  FMNMX.FTZ R0, R47, R0, !PT ;  /* 0x000000002f007209 */ /* 0x000fe20007810000 */
[--C-:B------:R-:W-:Y:S02]  /*b7d0*/  FFMA.FTZ R7, R7, c[0x0][0x2d0], -R168.reuse ;  /* 0x0000b40007077a23 */ /* 0x100fe400000108a8 */
[----:B------:R-:W-:Y:S01]  /*b7e0*/  MUFU.EX2 R202, R6 ;  /* 0x0000000600ca7308 */ /* 0x000fe20000000800 */
[----:B------:R-:W-:Y:S01]  /*b7f0*/  FMUL.FTZ R169, R132, c[0x0][0x2d0] ;  /* 0x0000b40084a97a20 */ /* 0x000fe20000410000 */
[----:B------:R-:W1:Y:S01]  /*b800*/  SHFL.BFLY PT, R3, R0, 0x2, 0x1f ;  /* 0x0c401f0000037f89 */ /* 0x000e6200000e0000 */
[--C-:B------:R-:W-:Y:S02]  /*b810*/  FFMA.FTZ R22, R22, c[0x0][0x2d0], -R168.reuse ;  /* 0x0000b40016167a23 */ /* 0x100fe400000108a8 */
[--C-:B------:R-:W-:Y:S02]  /*b820*/  FFMA.FTZ R8, R8, c[0x0][0x2d0], -R169.reuse ;  /* 0x0000b40008087a23 */ /* 0x100fe400000108a9 */
[--C-:B------:R-:W-:Y:S02]  /*b830*/  FFMA.FTZ R9, R9, c[0x0][0x2d0], -R169.reuse ;  /* 0x0000b40009097a23 */ /* 0x100fe400000108a9 */
[--C-:B------:R-:W-:Y:S01]  /*b840*/  FFMA.FTZ R12, R12, c[0x0][0x2d0], -R169.reuse ;  /* 0x0000b4000c0c7a23 */ /* 0x100fe200000108a9 */
[----:B------:R-:W1:Y:S01]  /*b850*/  MUFU.EX2 R203, R7 ;  /* 0x0000000700cb7308 */ /* 0x000e620000000800 */
[----:B------:R-:W-:Y:S02]  /*b860*/  FFMA.FTZ R13, R13, c[0x0][0x2d0], -R169 ;  /* 0x0000b4000d0d7a23 */ /* 0x000fe400000108a9 */
[--C-:B------:R-:W-:Y:S02]  /*b870*/  FFMA.FTZ R34, R34, c[0x0][0x2d0], -R168.reuse ;  /* 0x0000b40022227a23 */ /* 0x100fe400000108a8 */
[----:B-1----:R-:W-:Y:S02]  /*b880*/  FADD.FTZ R2, -R133, R129 ;  /* 0x0000008185027221 */ /* 0x002fe40000010100 */
[C---:B------:R-:W-:Y:S02]  /*b890*/  FMUL.FTZ R100, R131.reuse, R100 ;  /* 0x0000006483647220 */ /* 0x040fe40000410000 */
[----:B------:R-:W-:Y:S01]  /*b8a0*/  FMUL.FTZ R2, R2, c[0x0][0x2d0] ;  /* 0x0000b40002027a20 */ /* 0x000fe20000410000 */
[----:B------:R-:W-:Y:S01]  /*b8b0*/  MUFU.EX2 R201, R18 ;  /* 0x0000001200c97308 */ /* 0x000fe20000000800 */
[----:B------:R-:W-:Y:S02]  /*b8c0*/  FMUL.FTZ R101, R131, R101 ;  /* 0x0000006583657220 */ /* 0x000fe40000410000 */
[--C-:B------:R-:W-:Y:S02]  /*b8d0*/  FFMA.FTZ R35, R35, c[0x0][0x2d0], -R168.reuse ;  /* 0x0000b40023237a23 */ /* 0x100fe400000108a8 */
[--C-:B------:R-:W-:Y:S01]  /*b8e0*/  FFMA.FTZ R38, R38, c[0x0][0x2d0], -R168.reuse ;  /* 0x0000b40026267a23 */ /* 0x100fe200000108a8 */
[----:B------:R-:W-:Y:S01]  /*b8f0*/  FMNMX.FTZ R0, R0, R3, !PT ;  /* 0x0000000300007209 */ /* 0x000fe20007810000 */
[----:B------:R-:W-:Y:S02]  /*b900*/  FFMA.FTZ R39, R39, c[0x0][0x2d0], -R168 ;  /* 0x0000b40027277a23 */ /* 0x000fe400000108a8 */
[--C-:B------:R-:W-:Y:S01]  /*b910*/  FFMA.FTZ R40, R40, c[0x0][0x2d0], -R169.reuse ;  /* 0x0000b40028287a23 */ /* 0x100fe200000108a9 */
[----:B------:R1:W-:Y:S01]  /*b920*/  MUFU.EX2 R130, R2 ;  /* 0x0000000200827308 */ /* 0x0003e20000000800 */
[--C-:B------:R-:W-:Y:S02]  /*b930*/  FFMA.FTZ R41, R41, c[0x0][0x2d0], -R169.reuse ;  /* 0x0000b40029297a23 */ /* 0x100fe400000108a9 */
[--C-:B------:R-:W-:Y:S01]  /*b940*/  FFMA.FTZ R44, R44, c[0x0][0x2d0], -R169.reuse ;  /* 0x0000b4002c2c7a23 */ /* 0x100fe200000108a9 */
[----:B------:R-:W-:Y:S01]  /*b950*/  F2FP.BF16.PACK_AB R137, R203, R202 ;  /* 0x000000cacb89723e */ /* 0x000fe200000010ff */
[----:B------:R-:W-:Y:S02]  /*b960*/  FFMA.FTZ R45, R45, c[0x0][0x2d0], -R169 ;  /* 0x0000b4002d2d7a23 */ /* 0x000fe400000108a9 */
[C---:B------:R-:W-:Y:S02]  /*b970*/  FMUL.FTZ R112, R131.reuse, R112 ;  /* 0x0000007083707220 */ /* 0x040fe40000410000 */
[C---:B------:R-:W-:Y:S01]  /*b980*/  FMUL.FTZ R113, R131.reuse, R113 ;  /* 0x0000007183717220 */ /* 0x040fe20000410000 */
[----:B------:R-:W1:Y:S01]  /*b990*/  MUFU.EX2 R195, R19 ;  /* 0x0000001300c37308 */ /* 0x000e620000000800 */
[C---:B------:R-:W-:Y:S02]  /*b9a0*/  FMUL.FTZ R116, R131.reuse, R116 ;  /* 0x0000007483747220 */ /* 0x040fe40000410000 */
[C---:B------:R-:W-:Y:S02]  /*b9b0*/  FMUL.FTZ R117, R131.reuse, R117 ;  /* 0x0000007583757220 */ /* 0x040fe40000410000 */
[C---:B------:R-:W-:Y:S02]  /*b9c0*/  FMUL.FTZ R124, R131.reuse, R124 ;  /* 0x0000007c837c7220 */ /* 0x040fe40000410000 */
[C---:B------:R-:W-:Y:S02]  /*b9d0*/  FMUL.FTZ R125, R131.reuse, R125 ;  /* 0x0000007d837d7220 */ /* 0x040fe40000410000 */
[C---:B------:R-:W-:Y:S01]  /*b9e0*/  FMUL.FTZ R52, R131.reuse, R52 ;  /* 0x0000003483347220 */ /* 0x040fe20000410000 */
[----:B------:R-:W-:Y:S01]  /*b9f0*/  MUFU.EX2 R191, R8 ;  /* 0x0000000800bf7308 */ /* 0x000fe20000000800 */
[C---:B------:R-:W-:Y:S02]  /*ba00*/  FMUL.FTZ R53, R131.reuse, R53 ;  /* 0x0000003583357220 */ /* 0x040fe40000410000 */
[----:B------:R-:W-:Y:S02]  /*ba10*/  FMUL.FTZ R64, R131, R64 ;  /* 0x0000004083407220 */ /* 0x000fe40000410000 */
[----:B-1----:R-:W-:Y:S02]  /*ba20*/  FADD.FTZ R2, -R132, R135 ;  /* 0x0000008784027221 */ /* 0x002fe40000010100 */
        /* <DEDUP_REMOVED lines=101> */
[C---:B----4-:R-:W-:Y:S02]  /*c080*/  FMUL.FTZ R20, R129.reuse, R156 ;  /* 0x0000009c81147220 */ /* 0x050fe40000410000 */
[C---:B------:R-:W-:Y:S02]  /*c090*/  FMUL.FTZ R66, R130.reuse, R66 ;  /* 0x0000004282427220 */ /* 0x040fe40000410000 */
[-C--:B------:R-:W-:Y:S01]  /*c0a0*/  HMMA.16816.F32.BF16 R12, R140, R162.reuse, R12 ;  /* 0x000000a28c0c723c */ /* 0x080fe2000004180c */
[----:B------:R-:W4:Y:S03]  /*c0b0*/  MUFU.EX2 R181, R33 ;  /* 0x0000002100b57308 */ /* 0x000f260000000800 */
[C---:B------:R-:W-:Y:S02]  /*c0c0*/  FMUL.FTZ R67, R130.reuse, R67 ;  /* 0x0000004382437220 */ /* 0x040fe40000410000 */
[----:B--2---:R-:W-:Y:S02]  /*c0d0*/  FMUL.FTZ R21, R129, R157 ;  /* 0x0000009d81157220 */ /* 0x004fe40000410000 */
[C---:B------:R-:W-:Y:S03]  /*c0e0*/  HMMA.16816.F32.BF16 R16, R136.reuse, R162, R16 ;  /* 0x000000a28810723c */ /* 0x040fe60000041810 */
[----:B------:R-:W-:Y:S01]  /*c0f0*/  MUFU.EX2 R180, R34 ;  /* 0x0000002200b47308 */ /* 0x000fe20000000800 */
[C---:B------:R-:W-:Y:S02]  /*c100*/  FMUL.FTZ R68, R131.reuse, R68 ;  /* 0x0000004483447220 */ /* 0x040fe40000410000 */
[----:B------:R-:W-:Y:S02]  /*c110*/  FMUL.FTZ R69, R131, R69 ;  /* 0x0000004583457220 */ /* 0x000fe40000410000 */
[-C--:B------:R-:W-:Y:S04]  /*c120*/  HMMA.16816.F32.BF16 R100, R136, R164.reuse, R100 ;  /* 0x000000a48864723c */ /* 0x080fe80000041864 */
[C---:B------:R-:W-:Y:S01]  /*c130*/  FMUL.FTZ R70, R130.reuse, R70 ;  /* 0x0000004682467220 */ /* 0x040fe20000410000 */
[----:B------:R2:W1:Y:S01]  /*c140*/  MUFU.EX2 R179, R35 ;  /* 0x0000002300b37308 */ /* 0x0004620000000800 */
[----:B------:R-:W-:Y:S02]  /*c150*/  FMUL.FTZ R71, R130, R71 ;  /* 0x0000004782477220 */ /* 0x000fe40000410000 */
[C---:B------:R-:W-:Y:S04]  /*c160*/  HMMA.16816.F32.BF16 R104, R140.reuse, R164, R104 ;  /* 0x000000a48c68723c */ /* 0x040fe80000041868 */
[C---:B------:R-:W-:Y:S02]  /*c170*/  FMUL.FTZ R72, R129.reuse, R72 ;  /* 0x0000004881487220 */ /* 0x040fe40000410000 */
        /* <DEDUP_REMOVED lines=9> */
[----:B------:R-:W-:Y:S02]  /*c210*/  FMUL.FTZ R77, R129, R77 ;  /* 0x0000004d814d7220 */ /* 0x000fe40000410000 */
[-C--:B---3--:R-:W-:Y:S03]  /*c220*/  HMMA.16816.F32.BF16 R116, R136, R144.reuse, R116 ;  /* 0x000000908874723c */ /* 0x088fe60000041874 */
[----:B------:R-:W-:Y:S01]  /*c230*/  MUFU.EX2 R167, R37 ;  /* 0x0000002500a77308 */ /* 0x000fe20000000800 */
[C---:B------:R-:W-:Y:S02]  /*c240*/  FMUL.FTZ R78, R0.reuse, R78 ;  /* 0x0000004e004e7220 */ /* 0x040fe40000410000 */
[----:B------:R-:W-:Y:S02]  /*c250*/  FMUL.FTZ R79, R0, R79 ;  /* 0x0000004f004f7220 */ /* 0x000fe40000410000 */
[C---:B------:R-:W-:Y:S04]  /*c260*/  HMMA.16816.F32.BF16 R120, R140.reuse, R144, R120 ;  /* 0x000000908c78723c */ /* 0x040fe80000041878 */
[C---:B------:R-:W-:Y:S01]  /*c270*/  FMUL.FTZ R80, R131.reuse, R80 ;  /* 0x0000005083507220 */ /* 0x040fe20000410000 */
[----:B------:R-:W-:Y:S01]  /*c280*/  MUFU.EX2 R166, R38 ;  /* 0x0000002600a67308 */ /* 0x000fe20000000800 */
[C---:B------:R-:W-:Y:S02]  /*c290*/  FMUL.FTZ R81, R131.reuse, R81 ;  /* 0x0000005183517220 */ /* 0x040fe40000410000 */
[----:B------:R-:W-:Y:S04]  /*c2a0*/  FMUL.FTZ R82, R130, R82 ;  /* 0x0000005282527220 */ /* 0x000fe80000410000 */
[----:B-1----:R-:W-:Y:S02]  /*c2b0*/  FMUL.FTZ R22, R0, R158 ;  /* 0x0000009e00167220 */ /* 0x002fe40000410000 */
[C---:B------:R-:W-:Y:S01]  /*c2c0*/  FMUL.FTZ R83, R130.reuse, R83 ;  /* 0x0000005382537220 */ /* 0x040fe20000410000 */
[----:B------:R1:W-:Y:S01]  /*c2d0*/  MUFU.EX2 R165, R39 ;  /* 0x0000002700a57308 */ /* 0x0003e20000000800 */
[C---:B------:R-:W-:Y:S02]  /*c2e0*/  FMUL.FTZ R84, R131.reuse, R84 ;  /* 0x0000005483547220 */ /* 0x040fe40000410000 */
[----:B------:R-:W-:Y:S01]  /*c2f0*/  FMUL.FTZ R85, R131, R85 ;  /* 0x0000005583557220 */ /* 0x000fe20000410000 */
[-C--:B------:R-:W-:Y:S03]  /*c300*/  HMMA.16816.F32.BF16 R20, R140, R146.reuse, R20 ;  /* 0x000000928c14723c */ /* 0x080fe60000041814 */
[C---:B------:R-:W-:Y:S02]  /*c310*/  FMUL.FTZ R86, R130.reuse, R86 ;  /* 0x0000005682567220 */ /* 0x040fe40000410000 */
[----:B------:R-:W-:Y:S01]  /*c320*/  FMUL.FTZ R87, R130, R87 ;  /* 0x0000005782577220 */ /* 0x000fe20000410000 */
[----:B------:R-:W-:Y:S01]  /*c330*/  MUFU.EX2 R160, R40 ;  /* 0x0000002800a07308 */ /* 0x000fe20000000800 */
[--C-:B------:R-:W-:Y:S01]  /*c340*/  FFMA.FTZ R26, R26, c[0x0][0x2d0], -R3.reuse ;  /* 0x0000b4001a1a7a23 */ /* 0x100fe20000010803 */
[C---:B------:R-:W-:Y:S01]  /*c350*/  HMMA.16816.F32.BF16 R124, R136.reuse, R146, R124 ;  /* 0x00000092887c723c */ /* 0x040fe2000004187c */
[----:B------:R-:W2:Y:S03]  /*c360*/  LDSM.16.MT88.4 R144, [R205+0x3080] ;  /* 0x00308000cd90783b */ /* 0x000ea60000004200 */
[--C-:B------:R-:W-:Y:S02]  /*c370*/  FFMA.FTZ R27, R27, c[0x0][0x2d0], -R3.reuse ;  /* 0x0000b4001b1b7a23 */ /* 0x100fe40000010803 */
[C---:B------:R-:W-:Y:S02]  /*c380*/  FMUL.FTZ R88, R129.reuse, R88 ;  /* 0x0000005881587220 */ /* 0x040fe40000410000 */
[-C--:B------:R-:W-:Y:S01]  /*c390*/  HMMA.16816.F32.BF16 R52, R136, R148.reuse, R52 ;  /* 0x000000948834723c */ /* 0x080fe20000041834 */
[----:B------:R-:W-:Y:S01]  /*c3a0*/  MUFU.EX2 R183, R128 ;  /* 0x0000008000b77308 */ /* 0x000fe20000000800 */
[----:B-1----:R-:W-:Y:S02]  /*c3b0*/  LDSM.16.MT88.4 R36, [R205+0x3480] ;  /* 0x00348000cd24783b */ /* 0x002fe40000004200 */
[----:B------:R-:W-:Y:S02]  /*c3c0*/  FMUL.FTZ R89, R129, R89 ;  /* 0x0000005981597220 */ /* 0x000fe40000410000 */
[C---:B------:R-:W-:Y:S02]  /*c3d0*/  FMUL.FTZ R90, R0.reuse, R90 ;  /* 0x0000005a005a7220 */ /* 0x040fe40000410000 */
[C---:B------:R-:W-:Y:S03]  /*c3e0*/  HMMA.16816.F32.BF16 R56, R140.reuse, R148, R56 ;  /* 0x000000948c38723c */ /* 0x040fe60000041838 */
[----:B------:R-:W-:Y:S01]  /*c3f0*/  MUFU.EX2 R128, R43 ;  /* 0x0000002b00807308 */ /* 0x000fe20000000800 */
[----:B------:R-:W-:Y:S02]  /*c400*/  FMUL.FTZ R91, R0, R91 ;  /* 0x0000005b005b7220 */ /* 0x000fe40000410000 */
[--C-:B------:R-:W-:Y:S02]  /*c410*/  FFMA.FTZ R30, R30, c[0x0][0x2d0], -R3.reuse ;  /* 0x0000b4001e1e7a23 */ /* 0x100fe40000010803 */
[-C--:B------:R-:W-:Y:S04]  /*c420*/  HMMA.16816.F32.BF16 R60, R140, R150.reuse, R60 ;  /* 0x000000968c3c723c */ /* 0x080fe8000004183c */
[--C-:B------:R-:W-:Y:S01]  /*c430*/  FFMA.FTZ R31, R31, c[0x0][0x2d0], -R3.reuse ;  /* 0x0000b4001f1f7a23 */ /* 0x100fe20000010803 */
[----:B------:R4:W-:Y:S01]  /*c440*/  MUFU.EX2 R176, R26 ;  /* 0x0000001a00b07308 */ /* 0x0009e20000000800 */
[----:B------:R-:W-:Y:S02]  /*c450*/  FFMA.FTZ R3, R47, c[0x0][0x2d0], -R3 ;  /* 0x0000b4002f037a23 */ /* 0x000fe40000010803 */
[C---:B------:R-:W-:Y:S04]  /*c460*/  HMMA.16816.F32.BF16 R64, R136.reuse, R150, R64 ;  /* 0x000000968840723c */ /* 0x040fe80000041840 */
[C---:B------:R-:W-:Y:S02]  /*c470*/  FMUL.FTZ R92, R129.reuse, R92 ;  /* 0x0000005c815c7220 */ /* 0x040fe40000410000 */
[----:B------:R-:W-:Y:S01]  /*c480*/  FMUL.FTZ R93, R129, R93 ;  /* 0x0000005d815d7220 */ /* 0x000fe20000410000 */
[----:B------:R1:W-:Y:S01]  /*c490*/  MUFU.EX2 R175, R27 ;  /* 0x0000001b00af7308 */ /* 0x0003e20000000800 */
[C---:B------:R-:W-:Y:S01]  /*c4a0*/  FMUL.FTZ R94, R0.reuse, R94 ;  /* 0x0000005e005e7220 */ /* 0x040fe20000410000 */
[-C--:B--2---:R-:W-:Y:S03]  /*c4b0*/  HMMA.16816.F32.BF16 R68, R136, R144.reuse, R68 ;  /* 0x000000908844723c */ /* 0x084fe60000041844 */
[----:B------:R-:W-:Y:S02]  /*c4c0*/  FMUL.FTZ R95, R0, R95 ;  /* 0x0000005f005f7220 */ /* 0x000fe40000410000 */
[C---:B------:R-:W-:Y:S02]  /*c4d0*/  FMUL.FTZ R96, R131.reuse, R96 ;  /* 0x0000006083607220 */ /* 0x040fe40000410000 */
[----:B------:R-:W-:Y:S01]  /*c4e0*/  FMUL.FTZ R97, R131, R97 ;  /* 0x0000006183617220 */ /* 0x000fe20000410000 */
[C---:B------:R-:W-:Y:S01]  /*c4f0*/  HMMA.16816.F32.BF16 R72, R140.reuse, R144, R72 ;  /* 0x000000908c48723c */ /* 0x040fe20000041848 */
[----:B------:R-:W-:Y:S03]  /*c500*/  MUFU.EX2 R172, R30 ;  /* 0x0000001e00ac7308 */ /* 0x000fe60000000800 */
[C---:B------:R-:W-:Y:S01]  /*c510*/  FMUL.FTZ R98, R130.reuse, R98 ;  /* 0x0000006282627220 */ /* 0x040fe20000410000 */
[----:B----4-:R-:W-:Y:S01]  /*c520*/  F2FP.BF16.PACK_AB R26, R181, R182 ;  /* 0x000000b6b51a723e */ /* 0x010fe200000010ff */
[----:B------:R-:W-:Y:S02]  /*c530*/  FMUL.FTZ R99, R130, R99 ;  /* 0x0000006382637220 */ /* 0x000fe40000410000 */
[-C--:B------:R-:W-:Y:S03]  /*c540*/  HMMA.16816.F32.BF16 R76, R140, R146.reuse, R76 ;  /* 0x000000928c4c723c */ /* 0x080fe6000004184c */
[----:B------:R-:W2:Y:S01]  /*c550*/  MUFU.EX2 R171, R31 ;  /* 0x0000001f00ab7308 */ /* 0x000ea20000000800 */
[--C-:B------:R-:W-:Y:S01]  /*c560*/  FFMA.FTZ R48, R48, c[0x0][0x2d0], -R135.reuse ;  /* 0x0000b40030307a23 */ /* 0x100fe20000010887 */
        /* <DEDUP_REMOVED lines=13> */
[--C-:B------:R-:W-:Y:S02]  /*c640*/  FFMA.FTZ R50, R50, c[0x0][0x2d0], -R168.reuse ;  /* 0x0000b40032327a23 */ /* 0x100fe400000108a8 */
[----:B------:R-:W-:Y:S01]  /*c650*/  FFMA.FTZ R51, R51, c[0x0][0x2d0], -R168 ;  /* 0x0000b40033337a23 */ /* 0x000fe200000108a8 */
[-C--:B------:R-:W-:Y:S01]  /*c660*/  HMMA.16816.F32.BF16 R92, R140, R34.reuse, R92 ;  /* 0x000000228c5c723c */ /* 0x080fe2000004185c */
[----:B------:R2:W4:Y:S01]  /*c670*/  MUFU.EX2 R177, R25 ;  /* 0x0000001900b17308 */ /* 0x0005220000000800 */
[----:B------:R-:W4:Y:S02]  /*c680*/  LDSM.16.MT88.4 R140, [R206+0x1c80] ;  /* 0x001c8000ce8c783b */ /* 0x000f240000004200 */
[----:B-----5:R-:W-:Y:S02]  /*c690*/  FFMA.FTZ R0, R0, R231, R187 ;  /* 0x000000e700007223 */ /* 0x020fe400000100bb */
[----:B------:R-:W-:Y:S02]  /*c6a0*/  FFMA.FTZ R131, R131, R234, R221 ;  /* 0x000000ea83837223 */ /* 0x000fe400000100dd */
        /* <DEDUP_REMOVED lines=10> */
[----:B------:R-:W-:Y:S01]  /*c750*/  FFMA.FTZ R129, R129, R232, R191 ;  /* 0x000000e881817223 */ /* 0x000fe200000100bf */
[----:B--2---:R-:W-:Y:S08]  /*c760*/  F2FP.BF16.PACK_AB R25, R183, R184 ;  /* 0x000000b8b719723e */ /* 0x004ff000000010ff */
        /* <DEDUP_REMOVED lines=13> */
[----:B------:R1:W-:Y:S05]  /*c840*/  MUFU.EX2 R51, R44 ;  /* 0x0000002c00337308 */ /* 0x0003ea0000000800 */
[C---:B------:R-:W-:Y:S05]  /*c850*/  HMMA.16816.F32.BF16 R104, R28.reuse, R140, R104 ;  /* 0x0000008c1c68723c */ /* 0x040fea0000041868 */
[----:B------:R-:W-:Y:S03]  /*c860*/  MUFU.EX2 R164, R48 ;  /* 0x0000003000a47308 */ /* 0x000fe60000000800 */
[-C--:B------:R-:W-:Y:S07]  /*c870*/  HMMA.16816.F32.BF16 R108, R28, R142.reuse, R108 ;  /* 0x0000008e1c6c723c */ /* 0x080fee000004186c */
[----:B------:R2:W-:Y:S01]  /*c880*/  MUFU.EX2 R48, R3 ;  /* 0x0000000300307308 */ /* 0x0005e20000000800 */
[C---:B------:R-:W-:Y:S01]  /*c890*/  HMMA.16816.F32.BF16 R112, R24.reuse, R142, R112 ;  /* 0x0000008e1870723c */ /* 0x040fe20000041870 */
[----:B-1----:R-:W-:Y:S07]  /*c8a0*/  LDSM.16.MT88.4 R44, [R206+0x2c80] ;  /* 0x002c8000ce2c783b */ /* 0x002fee0000004200 */
[-C--:B-----5:R-:W-:Y:S08]  /*c8b0*/  HMMA.16816.F32.BF16 R116, R24, R32.reuse, R116 ;  /* 0x000000201874723c */ /* 0x0a0ff00000041874 */
        /* <DEDUP_REMOVED lines=102> */
.L_x_339:
        /* <DEDUP_REMOVED lines=15> */
.L_x_366:
[----:B------:R-:W2:Y:S01]  /*d010*/  LDL R13, [R1+0x38] ;  /* 0x00003800010d7983 */ /* 0x000ea20000100800 */
[----:B------:R-:W-:Y:S04]  /*d020*/  DEPBAR.LE SB0, 0x0 ;  /* 0x000080000000791a */ /* 0x000fe80000000000 */
[----:B------:R-:W3:Y:S01]  /*d030*/  LDL R12, [R1+0x34] ;  /* 0x00003400010c7983 */ /* 0x000ee20000100800 */
[C---:B------:R-:W-:Y:S01]  /*d040*/  ISETP.GE.AND P1, PT, R225.reuse, c[0x0][0x1d4], PT ;  /* 0x00007500e1007a0c */ /* 0x040fe20003f26270 */
[----:B------:R-:W-:Y:S01]  /*d050*/  IMAD.WIDE.U32 R2, R224, c[0x0][0x208], RZ ;  /* 0x00008200e0027a25 */ /* 0x000fe200078e00ff */
[----:B------:R-:W-:Y:S01]  /*d060*/  SHF.R.S32.HI R4, RZ, 0x1f, R222 ;  /* 0x0000001fff047819 */ /* 0x000fe200000114de */
[----:B------:R-:W1:Y:S01]  /*d070*/  S2R R5, SR_CTAID.Y ;  /* 0x0000000000057919 */ /* 0x000e620000002600 */
[----:B------:R-:W-:Y:S01]  /*d080*/  IADD3 R11, R225, 0x40, RZ ;  /* 0x00000040e10b7810 */ /* 0x000fe20007ffe0ff */
[----:B------:R-:W-:Y:S01]  /*d090*/  BSSY B0, `(.L_x_346) ;  /* 0x0000051000007945 */ /* 0x000fe20003800000 */
[----:B------:R-:W-:Y:S01]  /*d0a0*/  SHF.R.S32.HI R0, RZ, 0x1f, R224 ;  /* 0x0000001fff007819 */ /* 0x000fe200000114e0 */
[----:B------:R-:W4:Y:S01]  /*d0b0*/  S2R R8, SR_CTAID.Y ;  /* 0x0000000000087919 */ /* 0x000f220000002600 */
[----:B------:R-:W-:Y:S03]  /*d0c0*/  IMAD R4, R4, c[0x0][0x218], RZ ;  /* 0x0000860004047a24 */ /* 0x000fe600078e02ff */
[----:B------:R-:W-:Y:S01]  /*d0d0*/  BAR.SYNC.DEFER_BLOCKING 0x0 ;  /* 0x0000000000007b1d */ /* 0x000fe20000010000 */
[----:B------:R-:W-:Y:S02]  /*d0e0*/  IMAD R0, R0, c[0x0][0x208], RZ ;  /* 0x0000820000007a24 */ /* 0x000fe400078e02ff */
[----:B------:R-:W-:Y:S02]  /*d0f0*/  IMAD R4, R222, c[0x0][0x21c], R4 ;  /* 0x00008700de047a24 */ /* 0x000fe400078e0204 */
[----:B------:R-:W-:Y:S04]  /*d100*/  IMAD R0, R224, c[0x0][0x20c], R0 ;  /* 0x00008300e0007a24 */ /* 0x000fe800078e0200 */
[----:B------:R-:W-:Y:S04]  /*d110*/  IMAD.IADD R3, R3, 0x1, R0 ;  /* 0x0000000103037824 */ /* 0x000fe800078e0200 */
[----:B------:R-:W-:Y:S01]  /*d120*/  IMAD.WIDE.U32 R2, R222, c[0x0][0x218], R2 ;  /* 0x00008600de027a25 */ /* 0x000fe200078e0002 */
[----:B------:R-:W-:Y:S04]  /*d130*/  LDSM.16.M88.4 R48, [R207+0x6080] ;  /* 0x00608000cf30783b */ /* 0x000fe80000000200 */
[----:B------:R-:W-:Y:S04]  /*d140*/  LDSM.16.M88.4 R44, [R207+0x7080] ;  /* 0x00708000cf2c783b */ /* 0x000fe80000000200 */
[----:B------:R-:W-:Y:S04]  /*d150*/  LDSM.16.M88.4 R16, [R204+0x3c80] ;  /* 0x003c8000cc10783b */ /* 0x000fe80000000200 */
[----:B------:R-:W-:Y:S04]  /*d160*/  LDSM.16.M88.4 R32, [R204+0x4080] ;  /* 0x00408000cc20783b */ /* 0x000fe80000000200 */
[----:B------:R-:W-:Y:S01]  /*d170*/  LDSM.16.M88.4 R136, [R204+0x4480] ;  /* 0x00448000cc88783b */ /* 0x000fe20000000200 */
[----:B-1----:R-:W-:Y:S01]  /*d180*/  SHF.R.S32.HI R5, RZ, 0x1f, R5 ;  /* 0x0000001fff057819 */ /* 0x002fe20000011405 */
[----:B----4-:R-:W-:Y:S02]  /*d190*/  IMAD.WIDE.U32 R6, R8, c[0x0][0x210], RZ ;  /* 0x0000840008067a25 */ /* 0x010fe400078e00ff */
[----:B------:R-:W-:Y:S02]  /*d1a0*/  LDSM.16.M88.4 R160, [R208+0x6080] ;  /* 0x00608000d0a0783b */ /* 0x000fe40000000200 */
[----:B------:R-:W-:Y:S01]  /*d1b0*/  IMAD R5, R5, c[0x0][0x210], RZ ;  /* 0x0000840005057a24 */ /* 0x000fe200078e02ff */
[----:B------:R-:W-:Y:S01]  /*d1c0*/  IADD3 R0, P0, R6, R2, RZ ;  /* 0x0000000206007210 */ /* 0x000fe20007f1e0ff */
[----:B------:R-:W-:Y:S01]  /*d1d0*/  LDSM.16.M88.4 R168, [R208+0x7080] ;  /* 0x00708000d0a8783b */ /* 0x000fe20000000200 */
[----:B------:R-:W-:Y:S01]  /*d1e0*/  IADD3 R6, R225, 0x20, RZ ;  /* 0x00000020e1067810 */ /* 0x000fe20007ffe0ff */
[----:B------:R-:W-:Y:S02]  /*d1f0*/  IMAD R5, R8, c[0x0][0x214], R5 ;  /* 0x0000850008057a24 */ /* 0x000fe400078e0205 */
[----:B------:R-:W-:Y:S01]  /*d200*/  LDSM.16.M88.4 R164, [R209] ;  /* 0x00000000d1a4783b */ /* 0x000fe20000000200 */
[----:B------:R-:W-:Y:S01]  /*d210*/  SHF.R.S32.HI R6, RZ, 0x1f, R6 ;  /* 0x0000001fff067819 */ /* 0x000fe20000011406 */
[----:B------:R-:W-:Y:S01]  /*d220*/  IMAD.IADD R5, R7, 0x1, R5 ;  /* 0x0000000107057824 */ /* 0x000fe200078e0205 */
[----:B------:R-:W-:Y:S01]  /*d230*/  IADD3 R7, R225, 0x20, RZ ;  /* 0x00000020e1077810 */ /* 0x000fe20007ffe0ff */
[----:B------:R-:W-:Y:S03]  /*d240*/  LDSM.16.M88.4 R172, [R217] ;  /* 0x00000000d9ac783b */ /* 0x000fe60000000200 */
[----:B------:R-:W-:Y:S01]  /*d250*/  IADD3.X R3, R5, R3, R4, P0, !PT ;  /* 0x0000000305037210 */ /* 0x000fe200007fe404 */
[----:B------:R-:W-:Y:S01]  /*d260*/  LDSM.16.M88.4 R176, [R216] ;  /* 0x00000000d8b0783b */ /* 0x000fe20000000200 */
[C---:B------:R-:W-:Y:S02]  /*d270*/  LEA R10, P0, R0.reuse, c[0x0][0x1f8], 0x1 ;  /* 0x00007e00000a7a11 */ /* 0x040fe400078008ff */
[----:B------:R-:W-:Y:S02]  /*d280*/  IADD3 R5, R225, 0x40, RZ ;  /* 0x00000040e1057810 */ /* 0x000fe40007ffe0ff */
[----:B------:R-:W-:Y:S02]  /*d290*/  LEA.HI.X R3, R0, c[0x0][0x1fc], R3, 0x1, P0 ;  /* 0x00007f0000037a11 */ /* 0x000fe400000f0c03 */
[----:B------:R-:W-:Y:S01]  /*d2a0*/  LEA.HI R6, R6, R7, RZ, 0x3 ;  /* 0x0000000706067211 */ /* 0x000fe200078f18ff */
[----:B------:R-:W1:Y:S01]  /*d2b0*/  SHFL.IDX PT, R0, R10, RZ, 0x1c1f ;  /* 0x001c1fff0a007589 */ /* 0x000e6200000e0000 */
[----:B------:R-:W-:Y:S02]  /*d2c0*/  SHF.R.S32.HI R5, RZ, 0x1f, R5 ;  /* 0x0000001fff057819 */ /* 0x000fe40000011405 */
[----:B------:R-:W-:Y:S01]  /*d2d0*/  LOP3.LUT R6, R6, 0xfffffff8, RZ, 0xc0, !PT ;  /* 0xfffffff806067812 */ /* 0x000fe200078ec0ff */
[----:B------:R-:W4:Y:S01]  /*d2e0*/  SHFL.IDX PT, R2, R3, RZ, 0x1c1f ;  /* 0x001c1fff03027589 */ /* 0x000f2200000e0000 */
[----:B------:R-:W-:Y:S03]  /*d2f0*/  LEA.HI R5, R5, R11, RZ, 0x3 ;  /* 0x0000000b05057211 */ /* 0x000fe600078f18ff */
[----:B------:R-:W-:Y:S01]  /*d300*/  IMAD.SHL.U32 R134, R6, 0x2, RZ ;  /* 0x0000000206867824 */ /* 0x000fe200078e00ff */
[----:B------:R-:W-:Y:S01]  /*d310*/  LOP3.LUT R5, R5, 0xfffffff8, RZ, 0xc0, !PT ;  /* 0xfffffff805057812 */ /* 0x000fe200078ec0ff */
[----:B------:R-:W5:Y:S04]  /*d320*/  S2R R11, SR_TID.X ;  /* 0x00000000000b7919 */ /* 0x000f680000002100 */
[----:B------:R-:W-:Y:S01]  /*d330*/  IMAD.SHL.U32 R219, R5, 0x2, RZ ;  /* 0x0000000205db7824 */ /* 0x000fe200078e00ff */
[----:B-1----:R-:W-:Y:S05]  /*d340*/  IADD3 R8, P0, R0, R237, RZ ;  /* 0x000000ed00087210 */ /* 0x002fea0007f1e0ff */
[----:B----4-:R-:W-:Y:S05]  /*d350*/  IMAD.X R9, R2, 0x1, R227, P0 ;  /* 0x0000000102097824 */ /* 0x010fea00000e06e3 */
[----:B------:R-:W-:Y:S01]  /*d360*/  @!PT LDS RZ, [RZ] ;  /* 0x00000000fffff984 */ /* 0x000fe20000000800 */
[----:B------:R1:W-:Y:S01]  /*d370*/  LDGSTS.E.BYPASS.LTC128B.128 [R218+0x1880], [R8.64], !P1 ;  /* 0x0188000008da7fae */ /* 0x0003e2000c901d46 */
[----:B-----5:R-:W-:Y:S02]  /*d380*/  ISETP.GT.AND P1, PT, R11, 0x3f, PT ;  /* 0x0000003f0b00780c */ /* 0x020fe40003f24270 */
        /* <DEDUP_REMOVED lines=14> */
[----:B-1----:R1:W2:Y:S04]  /*d470*/  SHFL.IDX PT, R4, R3, 0x1, 0x1c1f ;  /* 0x003c1f0003047f89 */ /* 0x0022a800000e0000 */
[----:B------:R1:W3:Y:S02]  /*d480*/  SHFL.IDX PT, R0, R10, 0x1, 0x1c1f ;  /* 0x003c1f000a007f89 */ /* 0x0002e400000e0000 */
.L_x_387:
[C---:B-1----:R-:W-:Y:S02]  /*d490*/  IADD3 R10, R225.reuse, 0x20, RZ ;  /* 0x00000020e10a7810 */ /* 0x042fe40007ffe0ff */
[C---:B------:R-:W-:Y:S02]  /*d4a0*/  ISETP.GE.AND P3, PT, R225.reuse, c[0x0][0x1d4], PT ;  /* 0x00007500e1007a0c */ /* 0x040fe40003f66270 */
        /* <DEDUP_REMOVED lines=15> */
.L_x_347:
[----:B------:R-:W-:Y:S05]  /*d5a0*/  BSYNC B0 ;  /* 0x0000000000007941 */ /* 0x000fea0003800000 */
.L_x_346:
[----:B------:R-:W0:Y:S01]  /*d5b0*/  LDGDEPBAR ;  /* 0x00000000000079af */ /* 0x000e220000000000 */
[----:B------:R-:W-:Y:S01]  /*d5c0*/  WARPSYNC 0xffffffff ;  /* 0xffffffff00007948 */ /* 0x000fe20003800000 */
[-C--:B-1----:R-:W-:Y:S06]  /*d5d0*/  HMMA.16816.F32.BF16 R4, R48, R16.reuse, RZ ;  /* 0x000000103004723c */ /* 0x082fec00000418ff */
        /* <DEDUP_REMOVED lines=40> */
[----:B------:R-:W-:Y:S07]  /*d860*/  LDSM.16.M88.4 R184, [R212] ;  /* 0x00000000d4b8783b */ /* 0x000fee0000000200 */
[-C--:B----4-:R-:W-:Y:S08]  /*d870*/  HMMA.16816.F32.BF16 R20, R180, R136.reuse, R20 ;  /* 0x00000088b414723c */ /* 0x090ff00000041814 */
[C---:B------:R-:W-:Y:S08]  /*d880*/  HMMA.16816.F32.BF16 R24, R188.reuse, R136, R24 ;  /* 0x00000088bc18723c */ /* 0x040ff00000041818 */
[-C--:B------:R-:W-:Y:S08]  /*d890*/  HMMA.16816.F32.BF16 R28, R188, R138.reuse, R28 ;  /* 0x0000008abc1c723c */ /* 0x080ff0000004181c */
[C---:B------:R-:W-:Y:S01]  /*d8a0*/  HMMA.16816.F32.BF16 R32, R180.reuse, R138, R32 ;  /* 0x0000008ab420723c */ /* 0x040fe20000041820 */
[----:B------:R-:W-:Y:S07]  /*d8b0*/  LDSM.16.M88.4 R136, [R207+0xa080] ;  /* 0x00a08000cf88783b */ /* 0x000fee0000000200 */
[-C--:B-----5:R-:W-:Y:S08]  /*d8c0*/  HMMA.16816.F32.BF16 R36, R180, R164.reuse, R36 ;  /* 0x000000a4b424723c */ /* 0x0a0ff00000041824 */
[C---:B------:R-:W-:Y:S08]  /*d8d0*/  HMMA.16816.F32.BF16 R40, R188.reuse, R164, R40 ;  /* 0x000000a4bc28723c */ /* 0x040ff00000041828 */
[-C--:B------:R-:W-:Y:S01]  /*d8e0*/  HMMA.16816.F32.BF16 R44, R188, R166.reuse, R44 ;  /* 0x000000a6bc2c723c */ /* 0x080fe2000004182c */
[----:B------:R-:W-:Y:S07]  /*d8f0*/  LDSM.16.M88.4 R188, [R208+0xb080] ;  /* 0x00b08000d0bc783b */ /* 0x000fee0000000200 */
[----:B------:R-:W-:Y:S01]  /*d900*/  HMMA.16816.F32.BF16 R48, R180, R166, R48 ;  /* 0x000000a6b430723c */ /* 0x000fe20000041830 */
[----:B------:R-:W1:Y:S07]  /*d910*/  LDSM.16.M88.4 R164, [R204+0x5480] ;  /* 0x00548000cca4783b */ /* 0x000e6e0000000200 */
[-C--:B------:R-:W-:Y:S01]  /*d920*/  HMMA.16816.F32.BF16 R4, R192, R196.reuse, R4 ;  /* 0x000000c4c004723c */ /* 0x080fe20000041804 */
[----:B------:R-:W3:Y:S07]  /*d930*/  LDSM.16.M88.4 R180, [R204+0x5c80] ;  /* 0x005c8000ccb4783b */ /* 0x000eee0000000200 */
        /* <DEDUP_REMOVED lines=21> */
[-C--:B------:R-:W-:Y:S08]  /*da90*/  HMMA.16816.F32.BF16 R20, R136, R176.reuse, R20 ;  /* 0x000000b08814723c */ /* 0x080ff00000041814 */
[C---:B------:R-:W-:Y:S08]  /*daa0*/  HMMA.16816.F32.BF16 R24, R172.reuse, R176, R24 ;  /* 0x000000b0ac18723c */ /* 0x040ff00000041818 */
[-C--:B------:R-:W-:Y:S08]  /*dab0*/  HMMA.16816.F32.BF16 R28, R172, R178.reuse, R28 ;  /* 0x000000b2ac1c723c */ /* 0x080ff0000004181c */
[C---:B------:R-:W-:Y:S08]  /*dac0*/  HMMA.16816.F32.BF16 R32, R136.reuse, R178, R32 ;  /* 0x000000b28820723c */ /* 0x040ff00000041820 */
[-C--:B---3--:R-:W-:Y:S08]  /*dad0*/  HMMA.16816.F32.BF16 R36, R136, R180.reuse, R36 ;  /* 0x000000b48824723c */ /* 0x088ff00000041824 */
        /* <DEDUP_REMOVED lines=23> */
[----:B------:R-:W5:Y:S04]  /*dc50*/  LDL R128, [R1+0x30] ;  /* 0x0000300001807983 */ /* 0x000f680000100800 */
[----:B------:R-:W1:Y:S04]  /*dc60*/  S2R R228, SR_CTAID.Y ;  /* 0x0000000000e47919 */ /* 0x000e680000002600 */
[----:B------:R-:W1:Y:S02]  /*dc70*/  S2R R231, SR_CTAID.Y ;  /* 0x0000000000e77919 */ /* 0x000e640000002600 */
[----:B-1----:R-:W-:Y:S01]  /*dc80*/  SHF.R.S32.HI R228, RZ, 0x1f, R228 ;  /* 0x0000001fffe47819 */ /* 0x002fe200000114e4 */
[C---:B------:R-:W-:Y:S04]  /*dc90*/  IMAD.WIDE.U32 R232, R231.reuse, c[0x0][0x1e8], RZ ;  /* 0x00007a00e7e87a25 */ /* 0x040fe800078e00ff */
[----:B------:R-:W-:Y:S04]  /*dca0*/  IMAD R228, R228, c[0x0][0x1e8], RZ ;  /* 0x00007a00e4e47a24 */ /* 0x000fe800078e02ff */
[----:B------:R-:W-:Y:S01]  /*dcb0*/  IMAD R228, R231, c[0x0][0x1ec], R228 ;  /* 0x00007b00e7e47a24 */ /* 0x000fe200078e02e4 */
[----:B------:R-:W-:Y:S03]  /*dcc0*/  IADD3 R231, R225, 0x20, RZ ;  /* 0x00000020e1e77810 */ /* 0x000fe60007ffe0ff */
[----:B------:R-:W-:Y:S01]  /*dcd0*/  IMAD.IADD R228, R233, 0x1, R228 ;  /* 0x00000001e9e47824 */ /* 0x000fe200078e02e4 */
[----:B------:R-:W-:Y:S01]  /*dce0*/  ISETP.GE.AND P4, PT, R231, c[0x0][0x1d4], PT ;  /* 0x00007500e7007a0c */ /* 0x000fe20003f86270 */
        /* <DEDUP_REMOVED lines=31> */
[----:B-1----:R-:W-:Y:S05]  /*dee0*/  @P1 IADD3 R164, P0, R0, R237, RZ ;  /* 0x000000ed00a41210 */ /* 0x002fea0007f1e0ff */
[----:B--2---:R-:W-:Y:S01]  /*def0*/  @P1 IMAD.X R165, R2, 0x1, R227, P0 ;  /* 0x0000000102a51824 */ /* 0x004fe200000e06e3 */
[-C--:B------:R-:W-:Y:S04]  /*df00*/  @P1 IADD3 R162, P0, R0, R134.reuse, RZ ;  /* 0x0000008600a21210 */ /* 0x080fe80007f1e0ff */
[----:B------:R-:W-:Y:S01]  /*df10*/  @!PT LDS RZ, [RZ] ;  /* 0x00000000fffff984 */ /* 0x000fe20000000800 */
[----:B------:R1:W-:Y:S01]  /*df20*/  @P1 LDGSTS.E.BYPASS.LTC128B.128 [R218+0x3c80], [R164.64], !P5 ;  /* 0x03c80000a4da1fae */ /* 0x0003e2000e901d46 */
[--C-:B------:R-:W-:Y:S01]  /*df30*/  @P1 IMAD.X R163, R2, 0x1, R220.reuse, P0 ;  /* 0x0000000102a31824 */ /* 0x100fe200000e06dc */
[-C--:B------:R-:W-:Y:S02]  /*df40*/  @P1 IADD3 R160, P0, R0, R219.reuse, RZ ;  /* 0x000000db00a01210 */ /* 0x080fe40007f1e0ff */
        /* <DEDUP_REMOVED lines=15> */
.L_x_349:
[----:B------:R-:W2:Y:S01]  /*e040*/  LDL R2, [R1+0x18] ;  /* 0x0000180001027983 */ /* 0x000ea20000100800 */
[----:B------:R-:W-:Y:S02]  /*e050*/  IMAD.MOV.U32 R0, RZ, RZ, c[0x0][0x2c4] ;  /* 0x0000b100ff007624 */ /* 0x000fe400078e00ff */
[----:B------:R-:W-:Y:S01]  /*e060*/  IMAD.MOV.U32 R179, RZ, RZ, c[0x0][0x32c] ;  /* 0x0000cb00ffb37624 */ /* 0x000fe200078e00ff */
[----:B------:R-:W0:Y:S02]  /*e070*/  LDGDEPBAR ;  /* 0x00000000000079af */ /* 0x000e240000000000 */
[----:B------:R-:W-:Y:S02]  /*e080*/  ISETP.NE.AND P0, PT, R0, 0x1, PT ;  /* 0x000000010000780c */ /* 0x000fe40003f05270 */
[----:B------:R-:W-:Y:S11]  /*e090*/  ISETP.GE.AND P1, PT, R179, 0x1, PT ;  /* 0x00000001b300780c */ /* 0x000ff60003f26270 */
[----:B--2---:R-:W-:Y:S04]  /*e0a0*/  @P0 IMAD.HI.U32 R0, R2, c[0x0][0x2c8], RZ ;  /* 0x0000b20002000a27 */ /* 0x004fe800078e00ff */
[----:B------:R-:W-:Y:S01]  /*e0b0*/  IMAD.MOV.U32 R134, RZ, RZ, R2 ;  /* 0x000000ffff867224 */ /* 0x000fe200078e0002 */
[----:B------:R-:W-:Y:S01]  /*e0c0*/  @P0 SHF.R.U32.HI R134, RZ, c[0x0][0x2cc], R0 ;  /* 0x0000b300ff860a19 */ /* 0x000fe20000011600 */
[----:B------:R-:W-:Y:S04]  /*e0d0*/  IMAD R2, R223, -0x30, RZ ;  /* 0xffffffd0df027824 */ /* 0x000fe800078e02ff */
[----:B------:R-:W2:Y:S01]  /*e0e0*/  SHFL.IDX PT, R3, R134, RZ, 0x1c1f ;  /* 0x001c1fff86037589 */ /* 0x000ea200000e0000 */
[C---:B-1----:R-:W-:Y:S02]  /*e0f0*/  IADD3 R137, -R251.reuse, 0x1, R2 ;  /* 0x00000001fb897810 */ /* 0x042fe40007ffe102 */
[----:B------:R-:W-:Y:S02]  /*e100*/  IADD3 R138, -R251, R2, RZ ;  /* 0x00000002fb8a7210 */ /* 0x000fe40007ffe1ff */
[----:B------:R-:W-:Y:S04]  /*e110*/  IADD3 R137, -R230, R137, R229 ;  /* 0x00000089e6897210 */ /* 0x000fe80007ffe1e5 */
[C---:B------:R-:W-:Y:S02]  /*e120*/  IADD3 R136, R137.reuse, c[0x0][0x328], RZ ;  /* 0x0000ca0089887a10 */ /* 0x040fe40007ffe0ff */
[----:B------:R-:W-:Y:S04]  /*e130*/  IADD3 R137, R137, UR4, RZ ;  /* 0x0000000489897c10 */ /* 0x000fe8000fffe0ff */
[----:B--2---:R-:W-:Y:S01]  /*e140*/  IADD3 R0, R137, R3, RZ ;  /* 0x0000000389007210 */ /* 0x004fe20007ffe0ff */
        /* <DEDUP_REMOVED lines=15> */
.L_x_352:
[----:B------:R-:W-:Y:S04]  /*e240*/  MOV R132, 0x1 ;  /* 0x0000000100847802 */ /* 0x000fe80000000f00 */
[----:B------:R-:W-:Y:S11]  /*e250*/  ISETP.NE.AND P0, PT, R132, c[0x0][0x32c], PT ;  /* 0x0000cb0084007a0c */ /* 0x000ff60003f05270 */
[----:B------:R-:W-:Y:S02]  /*e260*/  @!UPT UIADD3 URZ, URZ, URZ, URZ ;  /* 0x0000003f3f3ff290 */ /* 0x000fe4000fffe03f */
[----:B------:R-:W-:Y:S05]  /*e270*/  @P0 IMAD.HI.U32 R132, R3, c[0x0][0x330], RZ ;  /* 0x0000cc0003840a27 */ /* 0x000fea00078e00ff */
[----:B------:R-:W-:Y:S02]  /*e280*/  @P0 SHF.R.U32.HI R3, RZ, c[0x0][0x334], R132 ;  /* 0x0000cd00ff030a19 */ /* 0x000fe40000011684 */
.L_x_353:
[----:B------:R-:W-:Y:S05]  /*e290*/  BSYNC B0 ;  /* 0x0000000000007941 */ /* 0x000fea0003800000 */
.L_x_351:
[----:B------:R-:W-:Y:S05]  /*e2a0*/  IMAD R3, R3, c[0x0][0x32c], R138 ;  /* 0x0000cb0003037a24 */ /* 0x000fea00078e028a */
[----:B------:R-:W-:Y:S02]  /*e2b0*/  IADD3 R132, R3, c[0x0][0x32c], RZ ;  /* 0x0000cb0003847a10 */ /* 0x000fe40007ffe0ff */
[----:B------:R-:W-:Y:S02]  /*e2c0*/  IMNMX R0, R0, R3, !PT ;  /* 0x0000000300007217 */ /* 0x000fe40007800200 */
[----:B------:R-:W-:Y:S02]  /*e2d0*/  IMNMX R128, R128, R132, PT ;  /* 0x0000008480807217 */ /* 0x000fe40003800200 */
.L_x_350:
        /* <DEDUP_REMOVED lines=17> */
.L_x_356:
[----:B------:R-:W-:Y:S04]  /*e3f0*/  MOV R139, 0x1 ;  /* 0x00000001008b7802 */ /* 0x000fe80000000f00 */
[----:B------:R-:W-:Y:S11]  /*e400*/  ISETP.NE.AND P0, PT, R139, c[0x0][0x32c], PT ;  /* 0x0000cb008b007a0c */ /* 0x000ff60003f05270 */
[----:B------:R-:W-:Y:S02]  /*e410*/  @!UPT UIADD3 URZ, URZ, URZ, URZ ;  /* 0x0000003f3f3ff290 */ /* 0x000fe4000fffe03f */
[----:B------:R-:W-:Y:S05]  /*e420*/  @P0 IMAD.HI.U32 R139, R133, c[0x0][0x330], RZ ;  /* 0x0000cc00858b0a27 */ /* 0x000fea00078e00ff */
[----:B------:R-:W-:Y:S02]  /*e430*/  @P0 SHF.R.U32.HI R133, RZ, c[0x0][0x334], R139 ;  /* 0x0000cd00ff850a19 */ /* 0x000fe4000001168b */
.L_x_357:
[----:B------:R-:W-:Y:S05]  /*e440*/  BSYNC B0 ;  /* 0x0000000000007941 */ /* 0x000fea0003800000 */
.L_x_355:
[----:B------:R-:W-:Y:S05]  /*e450*/  IMAD R133, R133, c[0x0][0x32c], R138 ;  /* 0x0000cb0085857a24 */ /* 0x000fea00078e028a */
[----:B------:R-:W-:Y:S02]  /*e460*/  IADD3 R139, R133, c[0x0][0x32c], RZ ;  /* 0x0000cb00858b7a10 */ /* 0x000fe40007ffe0ff */
[----:B------:R-:W-:Y:S02]  /*e470*/  IMNMX R3, R3, R133, !PT ;  /* 0x0000008503037217 */ /* 0x000fe40007800200 */
[----:B------:R-:W-:Y:S02]  /*e480*/  IMNMX R132, R132, R139, PT ;  /* 0x0000008b84847217 */ /* 0x000fe40003800200 */
.L_x_354:
        /* <DEDUP_REMOVED lines=55> */
[----:B------:R-:W-:Y:S01]  /*e800*/  ISETP.GE.AND P0, PT, R179, 0x1, PT ;  /* 0x00000001b300780c */ /* 0x000fe20003f06270 */
[--C-:B-1----:R-:W-:Y:S02]  /*e810*/  IMAD.IADD R2, R136, 0x1, R4.reuse ;  /* 0x0000000188027824 */ /* 0x102fe400078e0204 */
[----:B------:R-:W-:Y:S10]  /*e820*/  IMAD.IADD R0, R137, 0x1, R4 ;  /* 0x0000000189007824 */ /* 0x000ff400078e0204 */
        /* <DEDUP_REMOVED lines=14> */
.L_x_360:
[----:B------:R-:W-:Y:S04]  /*e910*/  MOV R20, 0x1 ;  /* 0x0000000100147802 */ /* 0x000fe80000000f00 */
[----:B------:R-:W-:Y:S11]  /*e920*/  ISETP.NE.AND P0, PT, R20, c[0x0][0x32c], PT ;  /* 0x0000cb0014007a0c */ /* 0x000ff60003f05270 */
[----:B------:R-:W-:Y:S02]  /*e930*/  @!UPT UIADD3 URZ, URZ, URZ, URZ ;  /* 0x0000003f3f3ff290 */ /* 0x000fe4000fffe03f */
[----:B------:R-:W-:Y:S05]  /*e940*/  @P0 IMAD.HI.U32 R20, R4, c[0x0][0x330], RZ ;  /* 0x0000cc0004140a27 */ /* 0x000fea00078e00ff */
[----:B------:R-:W-:Y:S02]  /*e950*/  @P0 SHF.R.U32.HI R4, RZ, c[0x0][0x334], R20 ;  /* 0x0000cd00ff040a19 */ /* 0x000fe40000011614 */
.L_x_361:
[----:B------:R-:W-:Y:S05]  /*e960*/  BSYNC B0 ;  /* 0x0000000000007941 */ /* 0x000fea0003800000 */
.L_x_359:
[----:B------:R-:W-:Y:S05]  /*e970*/  IMAD R4, R4, c[0x0][0x32c], R138 ;  /* 0x0000cb0004047a24 */ /* 0x000fea00078e028a */
[----:B------:R-:W-:Y:S02]  /*e980*/  IADD3 R20, R4, c[0x0][0x32c], RZ ;  /* 0x0000cb0004147a10 */ /* 0x000fe40007ffe0ff */
[----:B------:R-:W-:Y:S02]  /*e990*/  IMNMX R0, R0, R4, !PT ;  /* 0x0000000400007217 */ /* 0x000fe40007800200 */
[----:B------:R-:W-:Y:S02]  /*e9a0*/  IMNMX R2, R2, R20, PT ;  /* 0x0000001402027217 */ /* 0x000fe40003800200 */
.L_x_358:
        /* <DEDUP_REMOVED lines=103> */
.L_x_364:
[----:B------:R-:W-:Y:S04]  /*f020*/  MOV R4, 0x1 ;  /* 0x0000000100047802 */ /* 0x000fe80000000f00 */
[----:B------:R-:W-:Y:S11]  /*f030*/  ISETP.NE.AND P0, PT, R4, c[0x0][0x32c], PT ;  /* 0x0000cb0004007a0c */ /* 0x000ff60003f05270 */
[----:B------:R-:W-:Y:S02]  /*f040*/  @!UPT UIADD3 URZ, URZ, URZ, URZ ;  /* 0x0000003f3f3ff290 */ /* 0x000fe4000fffe03f */
[----:B------:R-:W-:Y:S05]  /*f050*/  @P0 IMAD.HI.U32 R4, R3, c[0x0][0x330], RZ ;  /* 0x0000cc0003040a27 */ /* 0x000fea00078e00ff */
[----:B------:R-:W-:Y:S02]  /*f060*/  @P0 SHF.R.U32.HI R3, RZ, c[0x0][0x334], R4 ;  /* 0x0000cd00ff030a19 */ /* 0x000fe40000011604 */
.L_x_365:
[----:B------:R-:W-:Y:S05]  /*f070*/  BSYNC B0 ;  /* 0x0000000000007941 */ /* 0x000fea0003800000 */
.L_x_363:
[----:B------:R-:W-:Y:S05]  /*f080*/  IMAD R138, R3, c[0x0][0x32c], R138 ;  /* 0x0000cb00038a7a24 */ /* 0x000fea00078e028a */
[----:B------:R-:W-:Y:S02]  /*f090*/  IADD3 R3, R138, c[0x0][0x32c], RZ ;  /* 0x0000cb008a037a10 */ /* 0x000fe40007ffe0ff */
[----:B------:R-:W-:Y:S02]  /*f0a0*/  IMNMX R0, R0, R138, !PT ;  /* 0x0000008a00007217 */ /* 0x000fe40007800200 */
[----:B------:R-:W-:Y:S02]  /*f0b0*/  IMNMX R2, R2, R3, PT ;  /* 0x0000000302027217 */ /* 0x000fe40003800200 */
.L_x_362:
        /* <DEDUP_REMOVED lines=53> */
[----:B------:R-:W-:Y:S01]  /*f410*/  ISETP.GT.AND P0, PT, R0, 0x28, !P2 ;  /* 0x000000280000780c */ /* 0x000fe20005704270 */
[----:B------:R-:W-:Y:S03]  /*f420*/  LDSM.16.MT88.4 R40, [R205+0x2480] ;  /* 0x00248000cd28783b */ /* 0x000fe60000004200 */
        /* <DEDUP_REMOVED lines=29> */
[----:B------:R-:W1:Y:S02]  /*f600*/  SHFL.BFLY PT, R2, R0, 0x2, 0x1f ;  /* 0x0c401f0000027f89 */ /* 0x000e6400000e0000 */
[----:B-1----:R-:W-:Y:S06]  /*f610*/  FMNMX.FTZ R0, R0, R2, !PT ;  /* 0x0000000200007209 */ /* 0x002fec0007810000 */
[----:B------:R-:W1:Y:S02]  /*f620*/  SHFL.BFLY PT, R133, R0, 0x1, 0x1f ;  /* 0x0c201f0000857f89 */ /* 0x000e6400000e0000 */
[----:B-1----:R-:W-:Y:S02]  /*f630*/  FMNMX.FTZ R133, R0, R133, !PT ;  /* 0x0000008500857209 */ /* 0x002fe40007810000 */
        /* <DEDUP_REMOVED lines=28> */
[----:B------:R-:W-:Y:S01]  /*f800*/  FFMA.FTZ R6, R12, c[0x0][0x2d0], -R49 ;  /* 0x0000b4000c067a23 */ /* 0x000fe20000010831 */
        /* <DEDUP_REMOVED lines=12> */
[----:B-1----:R-:W-:Y:S01]  /*f8d0*/  FMNMX.FTZ R128, R2, R0, !PT ;  /* 0x0000000002807209 */ /* 0x002fe20007810000 */
[--C-:B------:R-:W-:Y:S03]  /*f8e0*/  FFMA.FTZ R0, R32, c[0x0][0x2d0], -R27.reuse ;  /* 0x0000b40020007a23 */ /* 0x100fe6000001081b */
[C---:B------:R-:W-:Y:S01]  /*f8f0*/  FSETP.NEU.FTZ.AND P0, PT, R128.reuse, -INF , PT ;  /* 0xff8000008000780b */ /* 0x040fe20003f1d000 */
[----:B------:R1:W1:Y:S01]  /*f900*/  MUFU.EX2 R233, R0 ;  /* 0x0000000000e97308 */ /* 0x0002620000000800 */
[C---:B------:R-:W-:Y:S02]  /*f910*/  FMUL.FTZ R50, R128.reuse, c[0x0][0x2d0] ;  /* 0x0000b40080327a20 */ /* 0x040fe40000410000 */
[----:B------:R-:W-:Y:S03]  /*f920*/  FSEL R2, R128, RZ, P0 ;  /* 0x000000ff80027208 */ /* 0x000fe60000000000 */
[----:B------:R-:W-:Y:S02]  /*f930*/  FSEL R50, R50, RZ, P0 ;  /* 0x000000ff32327208 */ /* 0x000fe40000000000 */
[----:B------:R-:W-:Y:S03]  /*f940*/  ISETP.GT.AND P0, PT, R223, R238, PT ;  /* 0x000000eedf00720c */ /* 0x000fe60003f04270 */
[----:B------:R-:W-:Y:S04]  /*f950*/  FFMA.FTZ R6, R14, c[0x0][0x2d0], -R50 ;  /* 0x0000b4000e067a23 */ /* 0x000fe80000010832 */
[----:B------:R-:W-:Y:S01]  /*f960*/  MUFU.EX2 R200, R6 ;  /* 0x0000000600c87308 */ /* 0x000fe20000000800 */
[----:B-1----:R-:W-:Y:S01]  /*f970*/  FFMA.FTZ R0, R161, c[0x0][0x2d0], -R27 ;  /* 0x0000b400a1007a23 */ /* 0x002fe2000001081b */
[----:B------:R-:W-:Y:S08]  /*f980*/  F2FP.BF16.PACK_AB R28, R234, R233 ;  /* 0x000000e9ea1c723e */ /* 0x000ff000000010ff */
[----:B------:R1:W1:Y:S02]  /*f990*/  MUFU.EX2 R236, R0 ;  /* 0x0000000000ec7308 */ /* 0x0002640000000800 */
[--C-:B-1----:R-:W-:Y:S01]  /*f9a0*/  FFMA.FTZ R0, R18, c[0x0][0x2d0], -R48.reuse ;  /* 0x0000b40012007a23 */ /* 0x102fe20000010830 */
[----:B------:R-:W-:Y:S07]  /*f9b0*/  F2FP.BF16.PACK_AB R30, R236, R235 ;  /* 0x000000ebec1e723e */ /* 0x000fee00000010ff */
[----:B------:R1:W-:Y:S02]  /*f9c0*/  MUFU.EX2 R221, R0 ;  /* 0x0000000000dd7308 */ /* 0x0003e40000000800 */
[--C-:B-1----:R-:W-:Y:S08]  /*f9d0*/  FFMA.FTZ R0, R19, c[0x0][0x2d0], -R48.reuse ;  /* 0x0000b40013007a23 */ /* 0x102ff00000010830 */
[----:B------:R1:W1:Y:S02]  /*f9e0*/  MUFU.EX2 R228, R0 ;  /* 0x0000000000e47308 */ /* 0x0002640000000800 */
[--C-:B-1----:R-:W-:Y:S01]  /*f9f0*/  FFMA.FTZ R0, R21, c[0x0][0x2d0], -R48.reuse ;  /* 0x0000b40015007a23 */ /* 0x102fe20000010830 */
[----:B------:R-:W-:Y:S07]  /*fa00*/  F2FP.BF16.PACK_AB R29, R228, R221 ;  /* 0x000000dde41d723e */ /* 0x000fee00000010ff */
        /* <DEDUP_REMOVED lines=139> */
[----:B------:R-:W-:Y:S02]  /*102c0*/  FMUL.FTZ R91, R0, R91 ;  /* 0x0000005b005b7220 */ /* 0x000fe40000410000 */
        /* <DEDUP_REMOVED lines=13> */
[----:B------:R-:W-:Y:S01]  /*103a0*/  FMUL.FTZ R99, R24, R99 ;  /* 0x0000006318637220 */ /* 0x000fe20000410000 */
        /* <DEDUP_REMOVED lines=201> */
.L_x_345:
[----:B------:R-:W2:Y:S04]  /*11040*/  LDL.LU R0, [R1+0x8] ;  /* 0x0000080001007983 */ /* 0x000ea80000300800 */
[----:B------:R-:W3:Y:S04]  /*11050*/  LDL.LU R3, [R1] ;  /* 0x0000000001037983 */ /* 0x000ee80000300800 */
[----:B------:R-:W4:Y:S04]  /*11060*/  LDL.LU R4, [R1+0x4] ;  /* 0x0000040001047983 */ /* 0x000f280000300800 */
[----:B------:R-:W5:Y:S01]  /*11070*/  LDL.LU R2, [R1+0xc] ;  /* 0x00000c0001027983 */ /* 0x000f620000300800 */
[----:B------:R-:W-:-:S02]  /*11080*/  MOV R50, 0xff800000 ;  /* 0xff80000000327802 */ /* 0x000fc40000000f00 */
        /* <DEDUP_REMOVED lines=23> */
[----:B------:R-:W-:-:S05]  /*11200*/  FSETP.NE.FTZ.AND P1, PT, R6, RZ, PT ;  /* 0x000000ff0600720b */ /* 0x000fca0003f35000 */
[----:B------:R-:W1:Y:S01]  /*11210*/  @P3 MUFU.RCP R0, R10 ;  /* 0x0000000a00003308 */ /* 0x000e620000001000 */
[----:B------:R-:W-:-:S07]  /*11220*/  FSETP.NE.FTZ.AND P0, PT, R5, RZ, PT ;  /* 0x000000ff0500720b */ /* 0x000fce0003f15000 */
[----:B------:R-:W-:Y:S06]  /*11230*/  @P2 MUFU.RCP R3, R8 ;  /* 0x0000000800032308 */ /* 0x000fec0000001000 */
[----:B------:R-:W-:Y:S01]  /*11240*/  @P0 MOV R7, 0x3f317218 ;  /* 0x3f31721800070802 */ /* 0x000fe20000000f00 */
[C---:B-1----:R-:W-:Y:S01]  /*11250*/  FMUL.FTZ R140, R0.reuse, R140 ;  /* 0x0000008c008c7220 */ /* 0x042fe20000410000 */
[----:B------:R-:W1:Y:S01]  /*11260*/  @P1 MUFU.RCP R2, R6 ;  /* 0x0000000600021308 */ /* 0x000e620000001000 */
        /* <DEDUP_REMOVED lines=15> */
[C---:B------:R-:W-:Y:S01]  /*11360*/  FMUL.FTZ R28, R0.reuse, R53 ;  /* 0x00000035001c7220 */ /* 0x040fe20000410000 */
[----:B------:R-:W-:Y:S01]  /*11370*/  MOV R53, 0xff800000 ;  /* 0xff80000000357802 */ /* 0x000fe20000000f00 */
        /* <DEDUP_REMOVED lines=9> */
[----:B------:R-:W-:Y:S01]  /*11410*/  FMUL.FTZ R97, R0, R97 ;  /* 0x0000006100617220 */ /* 0x000fe20000410000 */
[----:B------:R-:W-:Y:S01]  /*11420*/  MOV R0, RZ ;  /* 0x000000ff00007202 */ /* 0x000fe20000000f00 */
[C---:B-1----:R-:W-:Y:S02]  /*11430*/  FMUL.FTZ R47, R2.reuse, R144 ;  /* 0x00000090022f7220 */ /* 0x042fe40000410000 */
[C---:B------:R-:W-:Y:S02]  /*11440*/  FMUL.FTZ R145, R2.reuse, R145 ;  /* 0x0000009102917220 */ /* 0x040fe40000410000 */
[C---:B------:R-:W-:Y:S01]  /*11450*/  FMUL.FTZ R148, R2.reuse, R148 ;  /* 0x0000009402947220 */ /* 0x040fe20000410000 */
[----:B------:R-:W1:Y:S01]  /*11460*/  @P0 MUFU.RCP R0, R5 ;  /* 0x0000000500000308 */ /* 0x000e620000001000 */
[----:B------:R-:W-:-:S02]  /*11470*/  FMUL.FTZ R46, R2, R149 ;  /* 0x00000095022e7220 */ /* 0x000fc40000410000 */
[C---:B------:R-:W-:Y:S02]  /*11480*/  FMUL.FTZ R104, R2.reuse, R104 ;  /* 0x0000006802687220 */ /* 0x040fe40000410000 */
[C---:B------:R-:W-:Y:S02]  /*11490*/  FMUL.FTZ R39, R2.reuse, R105 ;  /* 0x0000006902277220 */ /* 0x040fe40000410000 */
[C---:B------:R-:W-:Y:S01]  /*114a0*/  FMUL.FTZ R108, R2.reuse, R108 ;  /* 0x0000006c026c7220 */ /* 0x040fe20000410000 */
[----:B------:R-:W2:Y:S01]  /*114b0*/  @P0 MUFU.LG2 R5, R5 ;  /* 0x0000000500050308 */ /* 0x000ea20000000c00 */
        /* <DEDUP_REMOVED lines=17> */
[----:B------:R-:W-:Y:S01]  /*115d0*/  @P2 MOV R2, 0x3f317218 ;  /* 0x3f31721800022802 */ /* 0x000fe20000000f00 */
        /* <DEDUP_REMOVED lines=26> */
[C---:B-1----:R-:W-:Y:S02]  /*11780*/  FMUL.FTZ R146, R0.reuse, R146 ;  /* 0x0000009200927220 */ /* 0x042fe40000410000 */
        /* <DEDUP_REMOVED lines=24> */
[----:B------:R-:W-:Y:S02]  /*11910*/  @P2 FMUL.FTZ R4, R2, c[0x0][0x2d0] ;  /* 0x0000b40002042a20 */ /* 0x000fe40000410000 */
[----:B------:R-:W-:Y:S02]  /*11920*/  @P3 FMUL.FTZ R9, R3, c[0x0][0x2d0] ;  /* 0x0000b40003093a20 */ /* 0x000fe40000410000 */
[----:B------:R-:W-:Y:S02]  /*11930*/  @P1 FMUL.FTZ R2, R0, c[0x0][0x2d0] ;  /* 0x0000b40000021a20 */ /* 0x000fe40000410000 */
[----:B------:R-:W-:-:S02]  /*11940*/  @P3 FMUL.FTZ R10, R10, 0.69314718246459960938 ;  /* 0x3f3172180a0a3820 */ /* 0x000fc40000410000 */
[----:B------:R-:W-:Y:S02]  /*11950*/  @P2 FMUL.FTZ R8, R8, 0.69314718246459960938 ;  /* 0x3f31721808082820 */ /* 0x000fe40000410000 */
[----:B------:R-:W-:Y:S02]  /*11960*/  @P1 FMUL.FTZ R6, R6, 0.69314718246459960938 ;  /* 0x3f31721806061820 */ /* 0x000fe40000410000 */
[----:B--2---:R-:W-:Y:S02]  /*11970*/  @P0 FMUL.FTZ R3, R5, 0.69314718246459960938 ;  /* 0x3f31721805030820 */ /* 0x004fe40000410000 */
[----:B------:R-:W-:Y:S02]  /*11980*/  @P0 FMUL.FTZ R0, R7, c[0x0][0x2d0] ;  /* 0x0000b40007000a20 */ /* 0x000fe40000410000 */
[----:B------:R-:W-:Y:S02]  /*11990*/  @P3 FFMA.FTZ R50, R9, R134, R10 ;  /* 0x0000008609323223 */ /* 0x000fe4000001000a */
[----:B------:R-:W-:-:S02]  /*119a0*/  @P2 FFMA.FTZ R51, R4, R133, R8 ;  /* 0x0000008504332223 */ /* 0x000fc40000010008 */
[----:B------:R-:W-:Y:S02]  /*119b0*/  @P1 FFMA.FTZ R53, R2, R132, R6 ;  /* 0x0000008402351223 */ /* 0x000fe40000010006 */
[----:B------:R-:W-:Y:S02]  /*119c0*/  @P0 FFMA.FTZ R55, R0, R128, R3 ;  /* 0x0000008000370223 */ /* 0x000fe40000010003 */
.L_x_281:
[----:B--2---:R-:W-:Y:S05]  /*119d0*/  @P4 BRA `(.L_x_367) ;  /* 0x0000176000004947 */ /* 0x004fea0003800000 */
[----:B------:R-:W2:Y:S01]  /*119e0*/  LDL R65, [R1+0x3c] ;  /* 0x00003c0001417983 */ /* 0x000ea20000100800 */
[----:B------:R-:W-:Y:S02]  /*119f0*/  F2FP.BF16.PACK_AB R28, R28, R13 ;  /* 0x0000000d1c1c723e */ /* 0x000fe400000010ff */
[----:B------:R-:W-:Y:S01]  /*11a00*/  F2FP.BF16.PACK_AB R45, R45, R140 ;  /* 0x0000008c2d2d723e */ /* 0x000fe200000010ff */
[----:B------:R-:W3:Y:S01]  /*11a10*/  S2R R61, SR_TID.X ;  /* 0x00000000003d7919 */ /* 0x000ee20000002100 */
        /* <DEDUP_REMOVED lines=12> */
[----:B---3--:R-:W-:Y:S02]  /*11ae0*/  SHF.R.S32.HI R63, RZ, 0x1f, R61 ;  /* 0x0000001fff3f7819 */ /* 0x008fe4000001143d */
        /* <DEDUP_REMOVED lines=68> */
[----:B-1----:R-:W-:Y:S01]  /*11f30*/  F2FP.BF16.PACK_AB R7, R89, R88 ;  /* 0x000000585907723e */ /* 0x002fe200000010ff */
        /* <DEDUP_REMOVED lines=64> */
.L_x_368:
        /* <DEDUP_REMOVED lines=8> */
[----:B------:R-:W-:Y:S01]  /*123c0*/  IMAD R12, R29, 0x20, R52 ;  /* 0x000000201d0c7824 */ /* 0x000fe200078e0234 */
        /* <DEDUP_REMOVED lines=8> */
[----:B------:R-:W-:-:S02]  /*12450*/  IADD3 R6, R29, -R5, RZ ;  /* 0x800000051d067210 */ /* 0x000fc40007ffe0ff */
[----:B------:R-:W-:Y:S01]  /*12460*/  LOP3.LUT R5, R0, 0xffffffc0, RZ, 0xc0, !PT ;  /* 0xffffffc000057812 */ /* 0x000fe200078ec0ff */
[----:B------:R-:W-:Y:S01]  /*12470*/  IMAD.IADD R0, R49, 0x1, -R4 ;  /* 0x0000000131007824 */ /* 0x000fe200078e0a04 */
        /* <DEDUP_REMOVED lines=15> */
[----:B------:R-:W-:Y:S02]  /*12570*/  IMAD R9, R11, c[0x0][0x490], RZ ;  /* 0x000124000b097a24 */ /* 0x000fe400078e02ff */
[----:B------:R-:W-:Y:S01]  /*12580*/  IMAD.IADD R3, R3, 0x1, R7 ;  /* 0x0000000103037824 */ /* 0x000fe200078e0207 */
        /* <DEDUP_REMOVED lines=114> */
.L_x_370:
[----:B---3--:R-:W-:Y:S05]  /*12cb0*/  BSYNC B0 ;  /* 0x0000000000007941 */ /* 0x008fea0003800000 */
.L_x_369:
        /* <DEDUP_REMOVED lines=23> */
.L_x_372:
[----:B------:R-:W-:Y:S05]  /*12e30*/  BSYNC B0 ;  /* 0x0000000000007941 */ /* 0x000fea0003800000 */
.L_x_371:
        /* <DEDUP_REMOVED lines=23> */
.L_x_374:
[----:B------:R-:W-:Y:S05]  /*12fb0*/  BSYNC B0 ;  /* 0x0000000000007941 */ /* 0x000fea0003800000 */
.L_x_373:
        /* <DEDUP_REMOVED lines=24> */
.L_x_367:
[----:B------:R-:W2:Y:S01]  /*13140*/  LDL R8, [R1+0x3c] ;  /* 0x00003c0001087983 */ /* 0x000ea20000100800 */
[----:B------:R-:W-:Y:S01]  /*13150*/  ISETP.NE.U32.AND P1, PT, RZ, c[0x0][0x508], PT ;  /* 0x00014200ff007a0c */ /* 0x000fe20003f25070 */
[----:B------:R-:W-:Y:S01]  /*13160*/  IMAD.MOV.U32 R2, RZ, RZ, 0x4 ;  /* 0x00000004ff027424 */ /* 0x000fe200078e00ff */
[----:B------:R-:W-:Y:S02]  /*13170*/  ISETP.NE.U32.AND P0, PT, RZ, c[0x0][0x500], PT ;  /* 0x00014000ff007a0c */ /* 0x000fe40003f05070 */
[----:B------:R-:W-:Y:S02]  /*13180*/  ISETP.NE.AND.EX P1, PT, RZ, c[0x0][0x50c], PT, P1 ;  /* 0x00014300ff007a0c */ /* 0x000fe40003f25310 */
[----:B------:R-:W-:Y:S01]  /*13190*/  ISETP.NE.AND.EX P0, PT, RZ, c[0x0][0x504], PT, P0 ;  /* 0x00014100ff007a0c */ /* 0x000fe20003f05300 */
[----:B------:R-:W-:Y:S02]  /*131a0*/  IMAD.MOV.U32 R13, RZ, RZ, c[0x0][0x388] ;  /* 0x0000e200ff0d7624 */ /* 0x000fe400078e00ff */
[----:B-12---:R-:W-:-:S08]  /*131b0*/  IMAD.WIDE R6, R8, R2, c[0x0][0x500] ;  /* 0x0001400008067625 */ /* 0x006fd000078e0202 */
        /* <DEDUP_REMOVED lines=11> */
.L_x_375:
[----:B-1----:R-:W1:Y:S01]  /*13270*/  S2R R11, SR_TID.X ;  /* 0x00000000000b7919 */ /* 0x002e620000002100 */
[----:B------:R-:W-:Y:S01]  /*13280*/  SHF.R.S32.HI R0, RZ, 0x1f, R8 ;  /* 0x0000001fff007819 */ /* 0x000fe20000011408 */
[----:B------:R-:W-:Y:S01]  /*13290*/  BSSY B0, `(.L_x_376) ;  /* 0x0000029000007945 */ /* 0x000fe20003800000 */
[----:B------:R-:W-:Y:S01]  /*132a0*/  SEL R9, R8, RZ, !P0 ;  /* 0x000000ff08097207 */ /* 0x000fe20004000000 */
[----:B------:R-:W2:Y:S01]  /*132b0*/  S2R R2, SR_CTAID.Y ;  /* 0x0000000000027919 */ /* 0x000ea20000002600 */
[----:B------:R-:W-:-:S03]  /*132c0*/  SEL R10, R0, RZ, !P0 ;  /* 0x000000ff000a7207 */ /* 0x000fc60004000000 */
[----:B------:R-:W3:Y:S01]  /*132d0*/  S2R R12, SR_CTAID.Y ;  /* 0x00000000000c7919 */ /* 0x000ee20000002600 */
[----:B-1----:R-:W-:Y:S02]  /*132e0*/  ISETP.GT.AND P1, PT, R11, 0x7f, PT ;  /* 0x0000007f0b00780c */ /* 0x002fe40003f24270 */
        /* <DEDUP_REMOVED lines=35> */
.L_x_377:
[----:B---3--:R-:W-:Y:S05]  /*13520*/  BSYNC B0 ;  /* 0x0000000000007941 */ /* 0x008fea0003800000 */
.L_x_376:
        /* <DEDUP_REMOVED lines=64> */
.L_x_379:
[----:B------:R-:W-:Y:S05]  /*13930*/  BSYNC B0 ;  /* 0x0000000000007941 */ /* 0x000fea0003800000 */
.L_x_378:
        /* <DEDUP_REMOVED lines=21> */
.L_x_381:
[----:B------:R-:W-:Y:S05]  /*13a90*/  BSYNC B0 ;  /* 0x0000000000007941 */ /* 0x000fea0003800000 */
.L_x_380:
        /* <DEDUP_REMOVED lines=21> */
.L_x_383:
[----:B------:R-:W-:Y:S05]  /*13bf0*/  BSYNC B0 ;  /* 0x0000000000007941 */ /* 0x000fea0003800000 */
.L_x_382:
        /* <DEDUP_REMOVED lines=22> */
.L_x_290:
[----:B--2---:R-:W-:Y:S01]  /*13d60*/  IMAD.MOV.U32 R3, RZ, RZ, R27 ;  /* 0x000000ffff037224 */ /* 0x004fe200078e001b */
[----:B------:R-:W-:Y:S02]  /*13d70*/  MOV R6, 0x1 ;  /* 0x0000000100067802 */ /* 0x000fe40000000f00 */
[----:B------:R-:W-:Y:S02]  /*13d80*/  MOV R2, 0x13da0 ;  /* 0x00013da000027802 */ /* 0x000fe40000000f00 */
[----:B------:R-:W-:Y:S05]  /*13d90*/  CALL.REL.NOINC `($__internal_1_$__cuda_sm70_shflsync_idx_p) ;  /* 0x0000026000007944 */ /* 0x000fea0003c00000 */
[----:B------:R-:W-:Y:S01]  /*13da0*/  IMAD.MOV.U32 R5, RZ, RZ, R6 ;  /* 0x000000ffff057224 */ /* 0x000fe200078e0006 */
[----:B------:R-:W-:Y:S01]  /*13db0*/  MOV R3, R41 ;  /* 0x0000002900037202 */ /* 0x000fe20000000f00 */
[----:B------:R-:W-:Y:S01]  /*13dc0*/  IMAD.MOV.U32 R6, RZ, RZ, 0x1 ;  /* 0x00000001ff067424 */ /* 0x000fe200078e00ff */
[----:B------:R-:W-:Y:S02]  /*13dd0*/  MOV R2, 0x13df0 ;  /* 0x00013df000027802 */ /* 0x000fe40000000f00 */
[----:B------:R-:W-:Y:S05]  /*13de0*/  CALL.REL.NOINC `($__internal_1_$__cuda_sm70_shflsync_idx_p) ;  /* 0x0000021000007944 */ /* 0x000fea0003c00000 */
[----:B------:R-:W-:Y:S01]  /*13df0*/  MOV R2, R6 ;  /* 0x0000000600027202 */ /* 0x000fe20000000f00 */
[----:B------:R-:W-:Y:S05]  /*13e00*/  BRA `(.L_x_384) ;  /* 0xfffee55000007947 */ /* 0x000fea000383ffff */
.L_x_317:
[----:B-1----:R-:W-:Y:S02]  /*13e10*/  MOV R6, 0x1 ;  /* 0x0000000100067802 */ /* 0x002fe40000000f00 */
[----:B------:R-:W-:Y:S02]  /*13e20*/  MOV R2, 0x13e40 ;  /* 0x00013e4000027802 */ /* 0x000fe40000000f00 */
[----:B------:R-:W-:Y:S05]  /*13e30*/  CALL.REL.NOINC `($__internal_1_$__cuda_sm70_shflsync_idx_p) ;  /* 0x000001c000007944 */ /* 0x000fea0003c00000 */
[----:B------:R-:W-:Y:S01]  /*13e40*/  MOV R3, R10 ;  /* 0x0000000a00037202 */ /* 0x000fe20000000f00 */
[----:B------:R-:W-:Y:S01]  /*13e50*/  IMAD.MOV.U32 R4, RZ, RZ, R6 ;  /* 0x000000ffff047224 */ /* 0x000fe200078e0006 */
[----:B------:R-:W-:Y:S01]  /*13e60*/  MOV R2, 0x13e90 ;  /* 0x00013e9000027802 */ /* 0x000fe20000000f00 */
[----:B------:R-:W-:Y:S02]  /*13e70*/  IMAD.MOV.U32 R6, RZ, RZ, 0x1 ;  /* 0x00000001ff067424 */ /* 0x000fe400078e00ff */
[----:B------:R-:W-:Y:S05]  /*13e80*/  CALL.REL.NOINC `($__internal_1_$__cuda_sm70_shflsync_idx_p) ;  /* 0x0000017000007944 */ /* 0x000fea0003c00000 */
[----:B------:R-:W-:Y:S01]  /*13e90*/  MOV R0, R6 ;  /* 0x0000000600007202 */ /* 0x000fe20000000f00 */
[----:B------:R-:W-:-:S05]  /*13ea0*/  BRA `(.L_x_385) ;  /* 0xffff249000007947 */ /* 0x000fca000383ffff */
.L_x_342:
[----:B-1----:R-:W-:Y:S01]  /*13eb0*/  MOV R6, 0x1 ;  /* 0x0000000100067802 */ /* 0x002fe20000000f00 */
[----:B------:R-:W-:Y:S01]  /*13ec0*/  IMAD.MOV.U32 R3, RZ, RZ, R8 ;  /* 0x000000ffff037224 */ /* 0x000fe200078e0008 */
        /* <DEDUP_REMOVED lines=9> */
.L_x_348:
        /* <DEDUP_REMOVED lines=10> */
        .weak           $__internal_1_$__cuda_sm70_shflsync_idx_p
        .type           $__internal_1_$__cuda_sm70_shflsync_idx_p,@function
        .size           $__internal_1_$__cuda_sm70_shflsync_idx_p,(.L_x_860 - $__internal_1_$__cuda_sm70_shflsync_idx_p)
$__internal_1_$__cuda_sm70_shflsync_idx_p:
[----:B------:R-:W-:Y:S02]  /*14000*/  MOV R24, 0xffffffff ;  /* 0xffffffff00187802 */ /* 0x000fe40000000f00 */
[----:B------:R-:W-:-:S02]  /*14010*/  MOV R7, 0x1c1f ;  /* 0x00001c1f00077802 */ /* 0x000fc40000000f00 */
[----:B------:R-:W-:Y:S04]  /*14020*/  WARPSYNC R24 ;  /* 0x0000001800007348 */ /* 0x000fe80003800000 */
[----:B------:R1:W2:Y:S02]  /*14030*/  SHFL.IDX PT, R6, R3, R6, R7 ;  /* 0x0000000603067389 */ /* 0x0002a400000e0007 */
[----:B-1----:R-:W-:-:S04]  /*14040*/  MOV R3, 0x0 ;  /* 0x0000000000037802 */ /* 0x002fc80000000f00 */
[----:B--2---:R-:W-:Y:S05]  /*14050*/  RET.REL.NODEC R2 `(_ZN7cutlass13device_kernelIN5flash19enable_sm80_to_sm89INS1_16FlashAttnFwdSm80INS1_25CollectiveMainloopFwdSm80ILi4ELi1ELb0EN4cute5tupleIJNS5_1CILi128EEENS7_ILi48EEENS7_ILi96EEEEEELi96ENS_10bfloat16_tEfNS_4arch4Sm80ELb0ELb1ELb0ELb1ELb1ELb0ELb1ELb0EEENS1_21CollectiveEpilogueFwdINS6_IJS8_SA_S9_EEENS6_IJNS7_ILi1EEESI_SI_EEESC_SE_Li128ELb1ELb1ELb0ELb0EEENS1_19SingleTileSchedulerILb1ELb0ELb1ELi128EEEEEEEEEvNT_6ParamsE) ;  /* 0xfffebfa002007950 */ /* 0x004fea0003c3ffff */
.L_x_388:
        /* <DEDUP_REMOVED lines=10> */
.L_x_860:


//--------------------- .text._ZN7cutlass13device_kernelIN5flash19enable_sm80_to_sm89INS1_16FlashAttnFwdSm80INS1_25CollectiveMainloopFwdSm80ILi4ELi1ELb0EN4cute5tupleIJNS5_1CILi128EEENS7_ILi48EEENS7_ILi96EEEEEELi96ENS_10bfloat16_tEfNS_4arch4Sm80ELb0ELb1ELb0ELb1ELb1ELb1ELb1ELb0EEENS1_21CollectiveEpilogueFwdINS6_IJS8_SA_S9_EEENS6_IJNS7_ILi1EEESI_SI_EEESC_SE_Li128ELb1ELb1ELb0ELb0EEENS1_19SingleTileSchedulerILb1ELb0ELb1ELi128EEEEEEEEEvNT_6ParamsE --------------------------
	.section	.text._ZN7cutlass13device_kernelIN5flash19enable_sm80_to_sm89INS1_16FlashAttnFwdSm80INS1_25CollectiveMainloopFwdSm80ILi4ELi1ELb0EN4cute5tupleIJNS5_1CILi128EEENS7_ILi48EEENS7_ILi96EEEEEELi96ENS_10bfloat16_tEfNS_4arch4Sm80ELb0ELb1ELb0ELb1ELb1ELb1ELb1ELb0EEENS1_21CollectiveEpilogueFwdINS6_IJS8_SA_S9_EEENS6_IJNS7_ILi1EEESI_SI_EEESC_SE_Li128ELb1ELb1ELb0ELb0EEENS1_19SingleTileSchedulerILb1ELb0ELb1ELi128EEEEEEEEEvNT_6ParamsE,"ax",@progbits
	.sectioninfo	@"SHI_REGISTERS=255"
	.align	128
.text._ZN7cutlass13device_kernelIN5flash19enable_sm80_to_sm89INS1_16FlashAttnFwdSm80INS1_25CollectiveMainloopFwdSm80ILi4ELi1ELb0EN4cute5tupleIJNS5_1CILi128EEENS7_ILi48EEENS7_ILi96EEEEEELi96ENS_10bfloat16_tEfNS_4arch4Sm80ELb0ELb1ELb0ELb1ELb1ELb1ELb1ELb0EEENS1_21CollectiveEpilogueFwdINS6_IJS8_SA_S9_EEENS6_IJNS7_ILi1EEESI_SI_EEESC_SE_Li128ELb1ELb1ELb0ELb0EEENS1_19SingleTileSchedulerILb1ELb0ELb1ELi128EEEEEEEEEvNT_6ParamsE:
        .type           _ZN7cutlass13device_kernelIN5flash19enable_sm80_to_sm89INS1_16FlashAttnFwdSm80INS1_25CollectiveMainloopFwdSm80ILi4ELi1ELb0EN4cute5tupleIJNS5_1CILi128EEENS7_ILi48EEENS7_ILi96EEEEEELi96ENS_10bfloat16_tEfNS_4arch4Sm80ELb0ELb1ELb0ELb1ELb1ELb1ELb1ELb0EEENS1_21CollectiveEpilogueFwdINS6_IJS8_SA_S9_EEENS6_IJNS7_ILi1EEESI_SI_EEESC_SE_Li128ELb1ELb1ELb0ELb0EEENS1_19SingleTileSchedulerILb1ELb0ELb1ELi128EEEEEEEEEvNT_6ParamsE,@function
        .size           _ZN7cutlass13device_kernelIN5flash19enable_sm80_to_sm89INS1_16FlashAttnFwdSm80INS1_25CollectiveMainloopFwdSm80ILi4ELi1ELb0EN4cute5tupleIJNS5_1CILi128EEENS7_ILi48EEENS7_ILi96EEEEEELi96ENS_10bfloat16_tEfNS_4arch4Sm80ELb0ELb1ELb0ELb1ELb1ELb1ELb1ELb0EEENS1_21CollectiveEpilogueFwdINS6_IJS8_SA_S9_EEENS6_IJNS7_ILi1EEESI_SI_EEESC_SE_Li128ELb1ELb1ELb0ELb0EEENS1_19SingleTileSchedulerILb1ELb0ELb1ELi128EEEEEEEEEvNT_6ParamsE,(.L_x_862 - _ZN7cutlass13device_kernelIN5flash19enable_sm80_to_sm89INS1_16FlashAttnFwdSm80INS1_25CollectiveMainloopFwdSm80ILi4ELi1ELb0EN4cute5tupleIJNS5_1CILi128EEENS7_ILi48EEENS7_ILi96EEEEEELi96ENS_10bfloat16_tEfNS_4arch4Sm80ELb0ELb1ELb0ELb1ELb1ELb1ELb1ELb0EEENS1_21CollectiveEpilogueFwdINS6_IJS8_SA_S9_EEENS6_IJNS7_ILi1EEESI_SI_EEESC_SE_Li128ELb1ELb1ELb0ELb0EEENS1_19SingleTileSchedulerILb1ELb0ELb1ELi128EEEEEEEEEvNT_6ParamsE)
        .other          _ZN7cutlass13device_kernelIN5flash19enable_sm80_to_sm89INS1_16FlashAttnFwdSm80INS1_25CollectiveMainloopFwdSm80ILi4ELi1ELb0EN4cute5tupleIJNS5_1CILi128EEENS7_ILi48EEENS7_ILi96EEEEEELi96ENS_10bfloat16_tEfNS_4arch4Sm80ELb0ELb1ELb0ELb1ELb1ELb1ELb1ELb0EEENS1_21CollectiveEpilogueFwdINS6_IJS8_SA_S9_EEENS6_IJNS7_ILi1EEESI_SI_EEESC_SE_Li128ELb1ELb1ELb0ELb0EEENS1_19SingleTileSchedulerILb1ELb0ELb1ELi128EEEEEEEEEvNT_6ParamsE,@"STO_CUDA_ENTRY STV_DEFAULT"
_ZN7cutlass13device_kernelIN5flash19enable_sm80_to_sm89INS1_16FlashAttnFwdSm80INS1_25CollectiveMainloopFwdSm80ILi4ELi1ELb0EN4cute5tupleIJNS5_1CILi128EEENS7_ILi48EEENS7_ILi96EEEEEELi96ENS_10bfloat16_tEfNS_4arch4Sm80ELb0ELb1ELb0ELb1ELb1ELb1ELb1ELb0EEENS1_21CollectiveEpilogueFwdINS6_IJS8_SA_S9_EEENS6_IJNS7_ILi1EEESI_SI_EEESC_SE_Li128ELb1ELb1ELb0ELb0EEENS1_19SingleTileSchedulerILb1ELb0ELb1ELi128EEEEEEEEEvNT_6ParamsE:
        /* <DEDUP_REMOVED lines=17> */
.L_x_390:
        /* <DEDUP_REMOVED lines=8> */
.L_x_392:
[----:B------:R-:W-:-:S04]  /*0190*/  MOV R0, c[0x0][0x54c] ;  /* 0x0001530000007a02 */ /* 0x000fc80000000f00 */
.L_x_391:
[----:B------:R-:W-:Y:S01]  /*01a0*/  USHF.L.U32 UR4, UR4, 0x7, URZ ;  /* 0x0000000704047899 */ /* 0x000fe2000800063f */
[----:B-----5:R-:W-:-:S05]  /*01b0*/  IMAD R0, R0, c[0x0][0x548], RZ ;  /* 0x0001520000007a24 */ /* 0x020fca00078e02ff */
[----:B------:R-:W-:-:S04]  /*01c0*/  MOV R12, UR4 ;  /* 0x00000004000c7c02 */ /* 0x000fc80008000f00 */
[----:B------:R-:W-:-:S04]  /*01d0*/  ISETP.GE.AND P0, PT, R12, R0, PT ;  /* 0x000000000c00720c */ /* 0x000fc80003f06270 */
[----:B------:R-:W-:-:S05]  /*01e0*/  SEL R0, R5, 0xffffffff, !P0 ;  /* 0xffffffff05007807 */ /* 0x000fca0004000000 */
[----:B------:R2:W-:Y:S01]  /*01f0*/  STL [R1+0x48], R0 ;  /* 0x0000480001007387 */ /* 0x0005e20000100800 */
[----:B------:R-:W-:Y:S05]  /*0200*/  BRA `(.L_x_393) ;  /* 0x0000014000007947 */ /* 0x000fea0003800000 */
.L_x_389:
[----:B------:R-:W-:-:S04]  /*0210*/  ISETP.NE.U32.AND P0, PT, RZ, c[0x0][0x568], PT ;  /* 0x00015a00ff007a0c */ /* 0x000fc80003f05070 */
[----:B------:R-:W-:-:S13]  /*0220*/  ISETP.NE.AND.EX P0, PT, RZ, c[0x0][0x56c], PT, P0 ;  /* 0x00015b00ff007a0c */ /* 0x000fda0003f05300 */
[----:B------:R-:W-:Y:S05]  /*0230*/  @!P0 BRA `(.L_x_394) ;  /* 0x0000002000008947 */ /* 0x000fea0003800000 */
[----:B------:R1:W5:Y:S01]  /*0240*/  LDG.E R0, [R2.64] ;  /* 0x0000000c02007981 */ /* 0x000362000c1e1900 */
[----:B------:R-:W-:Y:S05]  /*0250*/  BRA `(.L_x_395) ;  /* 0x0000009000007947 */ /* 0x000fea0003800000 */
.L_x_394:
        /* <DEDUP_REMOVED lines=8> */
.L_x_396:
[----:B------:R-:W-:-:S04]  /*02e0*/  MOV R0, c[0x0][0x54c] ;  /* 0x0001530000007a02 */ /* 0x000fc80000000f00 */
.L_x_395:
[----:B------:R-:W-:Y:S01]  /*02f0*/  USHF.L.U32 UR4, UR4, 0x7, URZ ;  /* 0x0000000704047899 */ /* 0x000fe2000800063f */
[----:B-----5:R-:W-:-:S05]  /*0300*/  IMAD R0, R0, c[0x0][0x548], RZ ;  /* 0x0001520000007a24 */ /* 0x020fca00078e02ff */
[----:B------:R-:W-:-:S04]  /*0310*/  MOV R12, UR4 ;  /* 0x00000004000c7c02 */ /* 0x000fc80008000f00 */
[----:B------:R-:W-:-:S04]  /*0320*/  ISETP.GE.AND P0, PT, R12, R0, PT ;  /* 0x000000000c00720c */ /* 0x000fc80003f06270 */
[----:B------:R-:W-:-:S05]  /*0330*/  SEL R0, R5, 0xffffffff, !P0 ;  /* 0xffffffff05007807 */ /* 0x000fca0004000000 */
[----:B------:R2:W-:Y:S04]  /*0340*/  STL [R1+0x48], R0 ;  /* 0x0000480001007387 */ /* 0x0005e80000100800 */
.L_x_393:
[----:B------:R-:W3:Y:S02]  /*0350*/  LDL R23, [R1+0x48] ;  /* 0x0000480001177983 */ /* 0x000ee40000100800 */
[----:B---3--:R-:W-:-:S13]  /*0360*/  ISETP.GE.AND P0, PT, R23, RZ, PT ;  /* 0x000000ff1700720c */ /* 0x008fda0003f06270 */
[----:B------:R-:W-:Y:S05]  /*0370*/  @!P0 EXIT ;  /* 0x000000000000894d */ /* 0x000fea0003800000 */
[----:B------:R-:W-:Y:S01]  /*0380*/  ISETP.NE.U32.AND P0, PT, RZ, c[0x0][0x370], PT ;  /* 0x0000dc00ff007a0c */ /* 0x000fe20003f05070 */
[----:B--2---:R-:W-:Y:S01]  /*0390*/  IMAD.MOV.U32 R0, RZ, RZ, c[0x0][0x168] ;  /* 0x00005a00ff007624 */ /* 0x004fe200078e00ff */
[----:B------:R-:W-:Y:S01]  /*03a0*/  ISETP.NE.U32.AND P1, PT, RZ, c[0x0][0x360], PT ;  /* 0x0000d800ff007a0c */ /* 0x000fe20003f25070 */
[----:B------:R-:W-:Y:S01]  /*03b0*/  CS2R R16, SRZ ;  /* 0x0000000000107805 */ /* 0x000fe2000001ff00 */
[----:B------:R-:W-:Y:S01]  /*03c0*/  ISETP.NE.AND.EX P2, PT, RZ, c[0x0][0x374], PT, P0 ;  /* 0x0000dd00ff007a0c */ /* 0x000fe20003f45300 */
[----:B------:R-:W-:Y:S01]  /*03d0*/  IMAD.MOV.U32 R160, RZ, RZ, RZ ;  /* 0x000000ffffa07224 */ /* 0x000fe200078e00ff */
[----:B------:R-:W-:Y:S01]  /*03e0*/  ISETP.NE.AND.EX P0, PT, RZ, c[0x0][0x364], PT, P1 ;  /* 0x0000d900ff007a0c */ /* 0x000fe20003f05310 */
[----:B------:R-:W-:Y:S01]  /*03f0*/  IMAD.MOV.U32 R13, RZ, RZ, RZ ;  /* 0x000000ffff0d7224 */ /* 0x000fe200078e00ff */
[----:B------:R-:W-:Y:S01]  /*0400*/  ISETP.NE.U32.AND P1, PT, RZ, c[0x0][0x348], PT ;  /* 0x0000d200ff007a0c */ /* 0x000fe20003f25070 */
[----:B------:R-:W-:Y:S01]  /*0410*/  IMAD.WIDE R8, R23, R14, c[0x0][0x348] ;  /* 0x0000d20017087625 */ /* 0x000fe200078e020e */
[----:B------:R-:W-:-:S02]  /*0420*/  ISETP.NE.U32.AND P3, PT, RZ, c[0x0][0x350], PT ;  /* 0x0000d400ff007a0c */ /* 0x000fc40003f65070 */
[----:B------:R-:W-:Y:S01]  /*0430*/  ISETP.NE.U32.AND P4, PT, RZ, c[0x0][0x358], PT ;  /* 0x0000d600ff007a0c */ /* 0x000fe20003f85070 */
[CC--:B------:R-:W-:Y:S01]  /*0440*/  IMAD.WIDE R6, R23.reuse, R14.reuse, c[0x0][0x350] ;  /* 0x0000d40017067625 */ /* 0x0c0fe200078e020e */
[----:B------:R-:W-:Y:S02]  /*0450*/  ISETP.NE.AND.EX P1, PT, RZ, c[0x0][0x34c], PT, P1 ;  /* 0x0000d300ff007a0c */ /* 0x000fe40003f25310 */
[----:B------:R-:W-:Y:S01]  /*0460*/  ISETP.NE.AND.EX P3, PT, RZ, c[0x0][0x354], PT, P3 ;  /* 0x0000d500ff007a0c */ /* 0x000fe20003f65330 */
[----:B------:R-:W-:Y:S01]  /*0470*/  @P2 IMAD.WIDE R10, R23, R14, c[0x0][0x370] ;  /* 0x0000dc00170a2625 */ /* 0x000fe200078e020e */
[----:B------:R-:W-:-:S03]  /*0480*/  ISETP.NE.AND.EX P4, PT, RZ, c[0x0][0x35c], PT, P4 ;  /* 0x0000d700ff007a0c */ /* 0x000fc60003f85340 */
[CC--:B-1----:R-:W-:Y:S01]  /*0490*/  @P0 IMAD.WIDE R2, R23.reuse, R14.reuse, c[0x0][0x360] ;  /* 0x0000d80017020625 */ /* 0x0c2fe200078e020e */
[----:B------:R-:W2:Y:S03]  /*04a0*/  @P2 LDG.E R16, [R10.64] ;  /* 0x0000000c0a102981 */ /* 0x000ea6000c1e1900 */
[----:B------:R-:W-:Y:S01]  /*04b0*/  IMAD.WIDE R4, R23, R14, c[0x0][0x358] ;  /* 0x0000d60017047625 */ /* 0x000fe200078e020e */
[----:B------:R1:W3:Y:S04]  /*04c0*/  @P0 LDG.E R0, [R2.64] ;  /* 0x0000000c02000981 */ /* 0x0002e8000c1e1900 */
[----:B------:R4:W5:Y:S04]  /*04d0*/  @P1 LDG.E R160, [R8.64] ;  /* 0x0000000c08a01981 */ /* 0x000968000c1e1900 */
[----:B------:R4:W5:Y:S04]  /*04e0*/  @P3 LDG.E R17, [R6.64] ;  /* 0x0000000c06113981 */ /* 0x000968000c1e1900 */
[----:B------:R4:W5:Y:S04]  /*04f0*/  @P4 LDG.E R13, [R4.64] ;  /* 0x0000000c040d4981 */ /* 0x000968000c1e1900 */
[----:B------:R-:W4:Y:S01]  /*0500*/  S2R R26, SR_CTAID.Y ;  /* 0x00000000001a7919 */ /* 0x000f220000002600 */
[----:B------:R-:W-:-:S04]  /*0510*/  IMAD.MOV.U32 R15, RZ, RZ, c[0x0][0x2ac] ;  /* 0x0000ab00ff0f7624 */ /* 0x000fc800078e00ff */
[----:B------:R-:W-:Y:S01]  /*0520*/  IMAD R15, R15, c[0x0][0x1d0], RZ ;  /* 0x000074000f0f7a24 */ /* 0x000fe200078e02ff */
[----:B-1----:R-:W-:Y:S02]  /*0530*/  MOV R2, c[0x0][0x228] ;  /* 0x00008a0000027a02 */ /* 0x002fe40000000f00 */
[----:B----4-:R-:W-:Y:S01]  /*0540*/  SHF.R.S32.HI R31, RZ, 0x1f, R26 ;  /* 0x0000001fff1f7819 */ /* 0x010fe2000001141a */
[----:B---3--:R1:W-:Y:S04]  /*0550*/  STL [R1+0x18], R0 ;  /* 0x0000180001007387 */ /* 0x0083e80000100800 */
[----:B--2---:R1:W-:Y:S01]  /*0560*/  STL [R1+0x3c], R16 ;  /* 0x00003c1001007387 */ /* 0x0043e20000100800 */
[----:B------:R-:W-:Y:S01]  /*0570*/  MOV R10, R0 ;  /* 0x00000000000a7202 */ /* 0x000fe20000000f00 */
[----:B------:R-:W-:Y:S05]  /*0580*/  @P0 BRA `(.L_x_397) ;  /* 0x0000005000000947 */ /* 0x000fea0003800000 */
[----:B------:R-:W-:Y:S05]  /*0590*/  @!P1 BRA `(.L_x_397) ;  /* 0x0000004000009947 */ /* 0x000fea0003800000 */
[----:B-1----:R1:W2:Y:S04]  /*05a0*/  LDG.E R0, [R8.64] ;  /* 0x0000000c08007981 */ /* 0x0022a8000c1e1900 */
[----:B-1----:R-:W2:Y:S02]  /*05b0*/  LDG.E R8, [R8.64+0x4] ;  /* 0x0000040c08087981 */ /* 0x002ea4000c1e1900 */
[----:B--2---:R-:W-:-:S05]  /*05c0*/  IADD3 R10, -R0, R8, RZ ;  /* 0x00000008000a7210 */ /* 0x004fca0007ffe1ff */
[----:B------:R1:W-:Y:S02]  /*05d0*/  STL [R1+0x18], R10 ;  /* 0x0000180a01007387 */ /* 0x0003e40000100800 */
.L_x_397:
[----:B------:R-:W-:-:S04]  /*05e0*/  ISETP.NE.U32.AND P0, PT, RZ, c[0x0][0x368], PT ;  /* 0x0000da00ff007a0c */ /* 0x000fc80003f05070 */
[----:B------:R-:W-:-:S13]  /*05f0*/  ISETP.NE.AND.EX P0, PT, RZ, c[0x0][0x36c], PT, P0 ;  /* 0x0000db00ff007a0c */ /* 0x000fda0003f05300 */
[----:B------:R-:W-:Y:S05]  /*0600*/  @!P0 BRA `(.L_x_398) ;  /* 0x0000003000008947 */ /* 0x000fea0003800000 */
[----:B------:R-:W-:-:S05]  /*0610*/  IMAD.WIDE R6, R23, R14, c[0x0][0x368] ;  /* 0x0000da0017067625 */ /* 0x000fca00078e020e */
[----:B------:R2:W5:Y:S01]  /*0620*/  LDG.E R15, [R6.64] ;  /* 0x0000000c060f7981 */ /* 0x000562000c1e1900 */
[----:B------:R-:W-:Y:S05]  /*0630*/  BRA `(.L_x_399) ;  /* 0x0000004000007947 */ /* 0x000fea0003800000 */
.L_x_398:
[----:B------:R-:W-:Y:S05]  /*0640*/  @!P3 BRA `(.L_x_399) ;  /* 0x000000300000b947 */ /* 0x000fea0003800000 */
[----:B-1----:R1:W2:Y:S04]  /*0650*/  LDG.E R0, [R6.64] ;  /* 0x0000000c06007981 */ /* 0x0022a8000c1e1900 */
[----:B-1----:R-:W2:Y:S02]  /*0660*/  LDG.E R6, [R6.64+0x4] ;  /* 0x0000040c06067981 */ /* 0x002ea4000c1e1900 */
[----:B--2---:R-:W-:Y:S02]  /*0670*/  IADD3 R15, -R0, R6, RZ ;  /* 0x00000006000f7210 */ /* 0x004fe40007ffe1ff */
.L_x_399:
[----:B--2---:R2:W3:Y:S04]  /*0680*/  @P4 LDG.E R6, [R4.64] ;  /* 0x0000000c04064981 */ /* 0x0044e8000c1e1900 */
[----:B------:R2:W3:Y:S01]  /*0690*/  @P4 LDG.E R3, [R4.64+0x4] ;  /* 0x0000040c04034981 */ /* 0x0004e2000c1e1900 */
[----:B-1----:R-:W-:Y:S01]  /*06a0*/  IMAD.MOV.U32 R0, RZ, RZ, c[0x0][0x2c4] ;  /* 0x0000b100ff007624 */ /* 0x002fe200078e00ff */
[----:B------:R-:W-:Y:S01]  /*06b0*/  ISETP.NE.U32.AND P0, PT, RZ, c[0x0][0x378], PT ;  /* 0x0000de00ff007a0c */ /* 0x000fe20003f05070 */
[----:B-----5:R-:W-:-:S03]  /*06c0*/  IMAD.MOV.U32 R157, RZ, RZ, R15 ;  /* 0x000000ffff9d7224 */ /* 0x020fc600078e000f */
[----:B------:R-:W-:Y:S01]  /*06d0*/  ISETP.NE.AND P2, PT, R0, 0x1, PT ;  /* 0x000000010000780c */ /* 0x000fe20003f45270 */
[----:B------:R-:W-:Y:S01]  /*06e0*/  IMAD.MOV.U32 R199, RZ, RZ, R12 ;  /* 0x000000ffffc77224 */ /* 0x000fe200078e000c */
[----:B------:R-:W-:Y:S01]  /*06f0*/  ISETP.NE.AND.EX P0, PT, RZ, c[0x0][0x37c], PT, P0 ;  /* 0x0000df00ff007a0c */ /* 0x000fe20003f05300 */
[----:B------:R-:W-:Y:S01]  /*0700*/  IMAD.MOV.U32 R7, RZ, RZ, c[0x0][0x32c] ;  /* 0x0000cb00ff077624 */ /* 0x000fe200078e00ff */
[----:B------:R-:W-:-:S04]  /*0710*/  LOP3.LUT R155, R155, 0xffffefff, RZ, 0xc0, !PT ;  /* 0xffffefff9b9b7812 */ /* 0x000fc800078ec0ff */
[----:B------:R-:W-:-:S05]  /*0720*/  ISETP.GE.AND P1, PT, R7, 0x1, PT ;  /* 0x000000010700780c */ /* 0x000fca0003f26270 */
[----:B------:R-:W-:Y:S02]  /*0730*/  @P2 IADD3 R0, R199, 0x7f, RZ ;  /* 0x0000007fc7002810 */ /* 0x000fe40007ffe0ff */
[----:B------:R-:W-:Y:S01]  /*0740*/  @P2 LOP3.LUT R155, R155, 0x1000, RZ, 0xfc, !PT ;  /* 0x000010009b9b2812 */ /* 0x000fe200078efcff */
[----:B--2---:R-:W-:-:S03]  /*0750*/  @P0 IMAD.WIDE R4, R23, R14, c[0x0][0x378] ;  /* 0x0000de0017040625 */ /* 0x004fc600078e020e */
[----:B------:R-:W-:Y:S02]  /*0760*/  LOP3.LUT R155, R155, 0xfffffbff, RZ, 0xc0, !PT ;  /* 0xfffffbff9b9b7812 */ /* 0x000fe400078ec0ff */
[----:B------:R1:W5:Y:S02]  /*0770*/  @P0 LDG.E R157, [R4.64] ;  /* 0x0000000c049d0981 */ /* 0x000364000c1e1900 */
[----:B------:R-:W-:Y:S01]  /*0780*/  @P1 LOP3.LUT R155, R155, 0x400, RZ, 0xfc, !PT ;  /* 0x000004009b9b1812 */ /* 0x000fe200078efcff */
[----:B---3--:R-:W-:Y:S02]  /*0790*/  @P4 IMAD.IADD R2, R3, 0x1, -R6 ;  /* 0x0000000103024824 */ /* 0x008fe400078e0a06 */
[----:B------:R-:W-:Y:S02]  /*07a0*/  IMAD.IADD R6, R15, 0x1, -R16 ;  /* 0x000000010f067824 */ /* 0x000fe400078e0a10 */
[----:B------:R-:W-:Y:S01]  /*07b0*/  @P2 IMAD.HI.U32 R3, R0, c[0x0][0x2c8], RZ ;  /* 0x0000b20000032a27 */ /* 0x000fe200078e00ff */
[----:B------:R-:W-:-:S03]  /*07c0*/  IADD3 R0, R12, 0x7f, RZ ;  /* 0x0000007f0c007810 */ /* 0x000fc60007ffe0ff */
[----:B------:R-:W-:Y:S01]  /*07d0*/  IMAD.IADD R8, R6, 0x1, R2 ;  /* 0x0000000106087824 */ /* 0x000fe200078e0202 */
[----:B------:R-:W-:-:S04]  /*07e0*/  @P2 SHF.R.U32.HI R0, RZ, c[0x0][0x2cc], R3 ;  /* 0x0000b300ff002a19 */ /* 0x000fc80000011603 */
[----:B------:R2:W-:Y:S01]  /*07f0*/  STL [R1+0x14], R8 ;  /* 0x0000140801007387 */ /* 0x0005e20000100800 */
[----:B------:R-:W-:-:S05]  /*0800*/  IADD3 R154, R8, 0x1, -R10 ;  /* 0x00000001089a7810 */ /* 0x000fca0007ffe80a */
[----:B------:R-:W-:-:S05]  /*0810*/  IMAD.IADD R0, R154, 0x1, R0 ;  /* 0x000000019a007824 */ /* 0x000fca00078e0200 */
[----:B-1----:R-:W-:Y:S01]  /*0820*/  IADD3 R5, R0, c[0x0][0x328], RZ ;  /* 0x0000ca0000057a10 */ /* 0x002fe20007ffe0ff */
        /* <DEDUP_REMOVED lines=10> */
.L_x_401:
[----:B------:R-:W-:-:S13]  /*08d0*/  ISETP.NE.AND P0, PT, R7, 0x1, PT ;  /* 0x000000010700780c */ /* 0x000fda0003f05270 */
[----:B------:R-:W-:-:S05]  /*08e0*/  @P0 IMAD.HI.U32 R0, R3, c[0x0][0x330], RZ ;  /* 0x0000cc0003000a27 */ /* 0x000fca00078e00ff */
[----:B------:R-:W-:-:S05]  /*08f0*/  @P0 SHF.R.U32.HI R3, RZ, c[0x0][0x334], R0 ;  /* 0x0000cd00ff030a19 */ /* 0x000fca0000011600 */
.L_x_402:
[----:B------:R-:W-:-:S05]  /*0900*/  IMAD R3, R3, R7, c[0x0][0x32c] ;  /* 0x0000cb0003037624 */ /* 0x000fca00078e0207 */
[----:B------:R-:W-:Y:S02]  /*0910*/  IMNMX R5, R5, R3, PT ;  /* 0x0000000305057217 */ /* 0x000fe40003800200 */
.L_x_400:
[C---:B------:R-:W-:Y:S01]  /*0920*/  IADD3 R3, R8.reuse, 0x2f, RZ ;  /* 0x0000002f08037810 */ /* 0x040fe20007ffe0ff */
[----:B--2---:R-:W-:Y:S02]  /*0930*/  IMAD.IADD R8, R8, 0x1, -R10 ;  /* 0x0000000108087824 */ /* 0x004fe400078e0a0a */
[----:B------:R-:W-:-:S03]  /*0940*/  @P2 IMAD.HI.U32 R4, R199, c[0x0][0x2c8], RZ ;  /* 0x0000b200c7042a27 */ /* 0x000fc600078e00ff */
[----:B------:R1:W-:Y:S01]  /*0950*/  STL [R1], R8 ;  /* 0x0000000801007387 */ /* 0x0003e20000100800 */
[----:B------:R-:W-:Y:S01]  /*0960*/  IMAD.MOV.U32 R0, RZ, RZ, R199 ;  /* 0x000000ffff007224 */ /* 0x000fe200078e00c7 */
[----:B------:R-:W-:Y:S01]  /*0970*/  @P2 SHF.R.U32.HI R0, RZ, c[0x0][0x2cc], R4 ;  /* 0x0000b300ff002a19 */ /* 0x000fe20000011604 */
[----:B------:R-:W-:-:S04]  /*0980*/  IMAD.HI R3, R3, 0x2aaaaaab, RZ ;  /* 0x2aaaaaab03037827 */ /* 0x000fc800078e02ff */
[----:B------:R-:W-:Y:S01]  /*0990*/  IMAD.IADD R0, R8, 0x1, R0 ;  /* 0x0000000108007824 */ /* 0x000fe200078e0200 */
[----:B------:R-:W-:-:S04]  /*09a0*/  SHF.R.U32.HI R4, RZ, 0x1f, R3 ;  /* 0x0000001fff047819 */ /* 0x000fc80000011603 */
[----:B------:R-:W-:Y:S02]  /*09b0*/  LEA.HI.SX32 R156, R3, R4, 0x1d ;  /* 0x00000004039c7211 */ /* 0x000fe400078feaff */
[----:B------:R-:W-:Y:S01]  /*09c0*/  IADD3 R4, R0, -c[0x0][0x324], RZ ;  /* 0x8000c90000047a10 */ /* 0x000fe20007ffe0ff */
        /* <DEDUP_REMOVED lines=9> */
.L_x_404:
[----:B------:R-:W-:-:S13]  /*0a60*/  ISETP.NE.AND P0, PT, R7, 0x1, PT ;  /* 0x000000010700780c */ /* 0x000fda0003f05270 */
[----:B------:R-:W-:-:S05]  /*0a70*/  @P0 IMAD.HI.U32 R3, R0, c[0x0][0x330], RZ ;  /* 0x0000cc0000030a27 */ /* 0x000fca00078e00ff */
[----:B------:R-:W-:-:S05]  /*0a80*/  @P0 SHF.R.U32.HI R0, RZ, c[0x0][0x334], R3 ;  /* 0x0000cd00ff000a19 */ /* 0x000fca0000011603 */
.L_x_405:
[----:B------:R-:W-:-:S05]  /*0a90*/  IMAD R0, R0, c[0x0][0x32c], RZ ;  /* 0x0000cb0000007a24 */ /* 0x000fca00078e02ff */
[----:B------:R-:W-:-:S04]  /*0aa0*/  IMNMX R4, R4, R0, !PT ;  /* 0x0000000004047217 */ /* 0x000fc80007800200 */
.L_x_403:
[----:B------:R-:W-:Y:S01]  /*0ab0*/  IADD3 R3, R5, 0x2f, RZ ;  /* 0x0000002f05037810 */ /* 0x000fe20007ffe0ff */
[----:B------:R-:W-:-:S04]  /*0ac0*/  IMAD.HI R0, R4, 0x2aaaaaab, RZ ;  /* 0x2aaaaaab04007827 */ /* 0x000fc800078e02ff */
[----:B------:R-:W-:Y:S01]  /*0ad0*/  IMAD.HI R4, R3, 0x2aaaaaab, RZ ;  /* 0x2aaaaaab03047827 */ /* 0x000fe200078e02ff */
[----:B------:R-:W-:-:S04]  /*0ae0*/  SHF.R.U32.HI R3, RZ, 0x1f, R0 ;  /* 0x0000001fff037819 */ /* 0x000fc80000011600 */
[----:B------:R-:W-:Y:S02]  /*0af0*/  SHF.R.U32.HI R5, RZ, 0x1f, R4 ;  /* 0x0000001fff057819 */ /* 0x000fe40000011604 */
[----:B------:R-:W-:Y:S02]  /*0b00*/  LEA.HI.SX32 R0, R0, R3, 0x1d ;  /* 0x0000000300007211 */ /* 0x000fe400078feaff */
[----:B------:R-:W-:Y:S02]  /*0b10*/  LEA.HI.SX32 R4, R4, R5, 0x1d ;  /* 0x0000000504047211 */ /* 0x000fe400078feaff */
[----:B------:R-:W-:Y:S02]  /*0b20*/  IMNMX R3, RZ, R0, !PT ;  /* 0x00000000ff037217 */ /* 0x000fe40007800200 */
[----:B------:R-:W-:-:S03]  /*0b30*/  IMNMX R0, R4, R156, PT ;  /* 0x0000009c04007217 */ /* 0x000fc60003800200 */
[--C-:B------:R-:W-:Y:S02]  /*0b40*/  IMAD R3, R3, 0x30, -R6.reuse ;  /* 0x0000003003037824 */ /* 0x100fe400078e0a06 */
[----:B------:R-:W-:-:S03]  /*0b50*/  IMAD R0, R0, 0x30, -R6 ;  /* 0x0000003000007824 */ /* 0x000fc600078e0a06 */
[----:B------:R-:W-:Y:S02]  /*0b60*/  IMNMX R3, RZ, R3, !PT ;  /* 0x00000003ff037217 */ /* 0x000fe40007800200 */
[----:B------:R-:W-:-:S03]  /*0b70*/  IMNMX R0, R0, R2, PT ;  /* 0x0000000200007217 */ /* 0x000fc60003800200 */
[----:B------:R-:W-:Y:S01]  /*0b80*/  IMAD.WIDE.U32 R4, R3, -0x55555555, RZ ;  /* 0xaaaaaaab03047825 */ /* 0x000fe200078e00ff */
[----:B------:R-:W-:-:S04]  /*0b90*/  ISETP.GT.AND P0, PT, R0, R3, PT ;  /* 0x000000030000720c */ /* 0x000fc80003f04270 */
[----:B------:R-:W-:-:S05]  /*0ba0*/  SHF.R.U32.HI R150, RZ, 0x5, R5 ;  /* 0x00000005ff967819 */ /* 0x000fca0000011605 */
[----:B------:R-:W-:-:S04]  /*0bb0*/  IMAD.MOV.U32 R6, RZ, RZ, R150 ;  /* 0x000000ffff067224 */ /* 0x000fc800078e0096 */
[----:B------:R-:W-:-:S05]  /*0bc0*/  @P0 IADD3 R0, R0, 0x2f, RZ ;  /* 0x0000002f00000810 */ /* 0x000fca0007ffe0ff */
[----:B------:R-:W-:-:S05]  /*0bd0*/  @P0 IMAD.HI R0, R0, 0x2aaaaaab, RZ ;  /* 0x2aaaaaab00000827 */ /* 0x000fca00078e02ff */
[----:B------:R-:W-:-:S04]  /*0be0*/  @P0 SHF.R.U32.HI R3, RZ, 0x1f, R0 ;  /* 0x0000001fff030819 */ /* 0x000fc80000011600 */
[----:B------:R-:W-:-:S04]  /*0bf0*/  @P0 LEA.HI.SX32 R6, R0, R3, 0x1d ;  /* 0x0000000300060211 */ /* 0x000fc800078feaff */
[----:B------:R-:W-:-:S13]  /*0c00*/  ISETP.GT.AND P0, PT, R6, R150, PT ;  /* 0x000000960600720c */ /* 0x000fda0003f04270 */
[----:B------:R-:W-:Y:S05]  /*0c10*/  @!P0 BRA `(.L_x_406) ;  /* 0x0000573000008947 */ /* 0x000fea0003800000 */
[----:B------:R-:W-:Y:S02]  /*0c20*/  ISETP.NE.U32.AND P0, PT, RZ, c[0x0][0x340], PT ;  /* 0x0000d000ff007a0c */ /* 0x000fe40003f05070 */
[----:B------:R-:W-:Y:S02]  /*0c30*/  SHF.R.S32.HI R20, RZ, 0x1f, R21 ;  /* 0x0000001fff147819 */ /* 0x000fe40000011415 */
[----:B------:R-:W-:Y:S01]  /*0c40*/  SHF.R.S32.HI R3, RZ, 0x1f, R13 ;  /* 0x0000001fff037819 */ /* 0x000fe2000001140d */
[----:B------:R-:W-:Y:S01]  /*0c50*/  UMOV UR6, 0x30 ;  /* 0x0000003000067882 */ /* 0x000fe20000000000 */
[----:B------:R-:W-:Y:S01]  /*0c60*/  ISETP.NE.AND.EX P2, PT, RZ, c[0x0][0x344], PT, P0 ;  /* 0x0000d100ff007a0c */ /* 0x000fe20003f45300 */
[----:B------:R-:W-:-:S12]  /*0c70*/  ULDC.64 UR4, c[0x0][0x238] ;  /* 0x00008e0000047ab9 */ /* 0x000fd80000000a00 */
[----:B------:R-:W-:-:S05]  /*0c80*/  @P2 IMAD.WIDE R4, R23, R14, c[0x0][0x340] ;  /* 0x0000d00017042625 */ /* 0x000fca00078e020e */
[----:B------:R2:W3:Y:S01]  /*0c90*/  @P2 LDG.E R18, [R4.64] ;  /* 0x0000000c04122981 */ /* 0x0004e2000c1e1900 */
[----:B------:R-:W-:Y:S01]  /*0ca0*/  LEA.HI R16, R20, R21, RZ, 0x2 ;  /* 0x0000001514107211 */ /* 0x000fe200078f10ff */
[----:B------:R-:W-:Y:S01]  /*0cb0*/  UIMAD.WIDE.U32 UR10, UR6, UR4, URZ ;  /* 0x00000004060a72a5 */ /* 0x000fe2000f8e003f */
[----:B------:R-:W-:Y:S01]  /*0cc0*/  IADD3 R43, R6, -0x1, RZ ;  /* 0xffffffff062b7810 */ /* 0x000fe20007ffe0ff */
[----:B------:R-:W-:Y:S01]  /*0cd0*/  UIMAD UR7, UR6, UR5, URZ ;  /* 0x00000005060772a4 */ /* 0x000fe2000f8e023f */
[----:B------:R-:W-:Y:S01]  /*0ce0*/  LOP3.LUT R0, R16, 0x1ffffffc, RZ, 0xc0, !PT ;  /* 0x1ffffffc10007812 */ /* 0x000fe200078ec0ff */
[----:B------:R-:W-:Y:S01]  /*0cf0*/  USHF.L.U32 UR8, UR4, 0x5, URZ ;  /* 0x0000000504087899 */ /* 0x000fe2000800063f */
[----:B------:R-:W-:Y:S01]  /*0d00*/  SHF.R.S32.HI R119, RZ, 0x2, R16 ;  /* 0x00000002ff777819 */ /* 0x000fe20000011410 */
[----:B------:R-:W-:Y:S01]  /*0d10*/  UIADD3 UR7, UR11, UR7, URZ ;  /* 0x000000070b077290 */ /* 0x000fe2000fffe03f */
[----:B------:R-:W-:Y:S01]  /*0d20*/  SHF.R.S32.HI R6, RZ, 0x1f, R43 ;  /* 0x0000001fff067819 */ /* 0x000fe2000001142b */
[----:B------:R-:W-:Y:S01]  /*0d30*/  IMAD.IADD R0, R21, 0x1, -R0 ;  /* 0x0000000115007824 */ /* 0x000fe200078e0a00 */
[C---:B------:R-:W-:Y:S01]  /*0d40*/  IADD3 R120, P0, R119.reuse, R13, RZ ;  /* 0x0000000d77787210 */ /* 0x040fe20007f1e0ff */
[----:B------:R-:W-:Y:S01]  /*0d50*/  UMOV UR9, 0x5 ;  /* 0x0000000500097882 */ /* 0x000fe20000000000 */
[----:B------:R-:W-:Y:S01]  /*0d60*/  SHF.R.S32.HI R12, RZ, 0x1f, R23 ;  /* 0x0000001fff0c7819 */ /* 0x000fe20000011417 */
[----:B-1----:R-:W-:Y:S01]  /*0d70*/  IMAD.SHL.U32 R8, R0, 0x8, RZ ;  /* 0x0000000800087824 */ /* 0x002fe200078e00ff */
[----:B------:R-:W-:Y:S01]  /*0d80*/  LEA.HI.X.SX32 R121, R119, R3, 0x1, P0 ;  /* 0x0000000377797211 */ /* 0x000fe200000f0eff */
[----:B------:R-:W-:Y:S01]  /*0d90*/  IMAD R3, R31, c[0x0][0x240], RZ ;  /* 0x000090001f037a24 */ /* 0x000fe200078e02ff */
[----:B------:R-:W-:Y:S01]  /*0da0*/  LEA.HI R7, R20, R21, RZ, 0x3 ;  /* 0x0000001514077211 */ /* 0x000fe200078f18ff */
[----:B------:R-:W-:Y:S01]  /*0db0*/  USHF.L.U64.HI UR9, UR4, UR9, UR5 ;  /* 0x0000000904097299 */ /* 0x000fe20008010205 */
[----:B------:R-:W-:Y:S01]  /*0dc0*/  SHF.R.S32.HI R9, RZ, 0x1f, R8 ;  /* 0x0000001fff097819 */ /* 0x000fe20000011408 */
[----:B------:R-:W-:Y:S01]  /*0dd0*/  IMAD R0, R121, c[0x0][0x238], RZ ;  /* 0x00008e0079007a24 */ /* 0x000fe200078e02ff */
[----:B------:R-:W-:Y:S01]  /*0de0*/  SEL R24, R12, RZ, !P4 ;  /* 0x000000ff0c187207 */ /* 0x000fe20006000000 */
[----:B------:R-:W-:Y:S01]  /*0df0*/  IMAD R3, R26, c[0x0][0x244], R3 ;  /* 0x000091001a037a24 */ /* 0x000fe200078e0203 */
[----:B------:R-:W-:Y:S01]  /*0e00*/  SHF.R.S32.HI R7, RZ, 0x3, R7 ;  /* 0x00000003ff077819 */ /* 0x000fe20000011407 */
[C---:B------:R-:W-:Y:S01]  /*0e10*/  IMAD R0, R120.reuse, c[0x0][0x23c], R0 ;  /* 0x00008f0078007a24 */ /* 0x040fe200078e0200 */
[----:B------:R-:W-:Y:S01]  /*0e20*/  SEL R114, R23, RZ, !P4 ;  /* 0x000000ff17727207 */ /* 0x000fe20006000000 */
[----:B--2---:R-:W-:Y:S01]  /*0e30*/  IMAD.WIDE.U32 R4, R120, c[0x0][0x238], R8 ;  /* 0x00008e0078047a25 */ /* 0x004fe200078e0008 */
[----:B------:R-:W-:Y:S01]  /*0e40*/  LEA.HI R13, R16, R119, RZ, 0x1 ;  /* 0x00000077100d7211 */ /* 0x000fe200078f08ff */
[----:B------:R-:W-:Y:S01]  /*0e50*/  ULDC.64 UR4, c[0x0][0x280] ;  /* 0x0000a00000047ab9 */ /* 0x000fe20000000a00 */
[----:B------:R-:W-:Y:S01]  /*0e60*/  ISETP.GE.AND P6, PT, R8, c[0x0][0x1d4], PT ;  /* 0x0000750008007a0c */ /* 0x000fe20003fc6270 */
[----:B------:R-:W-:Y:S01]  /*0e70*/  IMAD.IADD R5, R5, 0x1, R0 ;  /* 0x0000000105057824 */ /* 0x000fe200078e0200 */
[----:B------:R-:W-:Y:S01]  /*0e80*/  UIMAD.WIDE.U32 UR16, UR6, UR4, URZ ;  /* 0x00000004061072a5 */ /* 0x000fe2000f8e003f */
[----:B------:R-:W-:Y:S01]  /*0e90*/  IMAD R0, R43, UR7, RZ ;  /* 0x000000072b007c24 */ /* 0x000fe2000f8e02ff */
[----:B------:R-:W-:Y:S01]  /*0ea0*/  UIMAD UR14, UR6, UR5, URZ ;  /* 0x00000005060e72a4 */ /* 0x000fe2000f8e023f */
[----:B------:R-:W-:Y:S01]  /*0eb0*/  IMAD.WIDE.U32 R4, R26, c[0x0][0x240], R4 ;  /* 0x000090001a047a25 */ /* 0x000fe200078e0004 */
[----:B------:R-:W-:Y:S01]  /*0ec0*/  P2R R100, PR, RZ, 0x40 ;  /* 0x00000040ff647803 */ /* 0x000fe20000000000 */
[----:B------:R-:W-:Y:S01]  /*0ed0*/  ULDC.64 UR4, c[0x0][0x290] ;  /* 0x0000a40000047ab9 */ /* 0x000fe20000000a00 */
[----:B------:R-:W-:Y:S01]  /*0ee0*/  IADD3 R113, -R119, 0x30, RZ ;  /* 0x0000003077717810 */ /* 0x000fe20007ffe1ff */
[----:B------:R-:W-:Y:S01]  /*0ef0*/  IMAD R14, R6, UR10, R0 ;  /* 0x0000000a060e7c24 */ /* 0x000fe2000f8e0200 */
[----:B------:R-:W-:Y:S01]  /*0f00*/  LEA.HI R6, R20, R21, RZ, 0x5 ;  /* 0x0000001514067211 */ /* 0x000fe200078f28ff */
[----:B------:R-:W-:Y:S01]  /*0f10*/  IMAD R0, R43, -0x30, R2 ;  /* 0xffffffd02b007824 */ /* 0x000fe200078e0202 */
[----:B------:R-:W-:Y:S01]  /*0f20*/  UIMAD.WIDE.U32 UR18, UR6, UR4, URZ ;  /* 0x00000004061272a5 */ /* 0x000fe2000f8e003f */
[----:B------:R-:W-:Y:S01]  /*0f30*/  IMAD.IADD R5, R5, 0x1, R3 ;  /* 0x0000000105057824 */ /* 0x000fe200078e0203 */
[----:B------:R-:W-:Y:S01]  /*0f40*/  UIMAD UR5, UR6, UR5, URZ ;  /* 0x00000005060572a4 */ /* 0x000fe2000f8e023f */
[----:B------:R-:W-:Y:S01]  /*0f50*/  IMAD.SHL.U32 R6, R6, 0x8, RZ ;  /* 0x0000000806067824 */ /* 0x000fe200078e00ff */
[----:B------:R-:W-:Y:S01]  /*0f60*/  IMNMX R3, R0, 0x30, PT ;  /* 0x0000003000037817 */ /* 0x000fe20003800200 */
[----:B------:R-:W-:Y:S01]  /*0f70*/  IMAD R0, R24, c[0x0][0x248], RZ ;  /* 0x0000920018007a24 */ /* 0x000fe200078e02ff */
[----:B------:R-:W-:Y:S01]  /*0f80*/  UIADD3 UR14, UR17, UR14, URZ ;  /* 0x0000000e110e7290 */ /* 0x000fe2000fffe03f */
[----:B------:R-:W-:Y:S01]  /*0f90*/  IMAD.WIDE.U32 R126, R114, c[0x0][0x248], R4 ;  /* 0x00009200727e7a25 */ /* 0x000fe200078e0004 */
[----:B------:R-:W-:Y:S01]  /*0fa0*/  LOP3.LUT R11, R6, 0xffffff00, RZ, 0xc0, !PT ;  /* 0xffffff00060b7812 */ /* 0x000fe200078ec0ff */
[----:B------:R-:W-:-:S02]  /*0fb0*/  UIADD3 UR5, UR19, UR5, URZ ;  /* 0x0000000513057290 */ /* 0x000fc4000fffe03f */
[----:B------:R-:W-:Y:S01]  /*0fc0*/  IMAD.IADD R10, R3, 0x1, -R119 ;  /* 0x00000001030a7824 */ /* 0x000fe200078e0a77 */
[----:B------:R-:W-:Y:S01]  /*0fd0*/  LOP3.LUT R3, R13, 0x7fffffe, RZ, 0xc0, !PT ;  /* 0x07fffffe0d037812 */ /* 0x000fe200078ec0ff */
[----:B------:R-:W-:Y:S01]  /*0fe0*/  IMAD.SHL.U32 R6, R7, 0x40, RZ ;  /* 0x0000004007067824 */ /* 0x000fe200078e00ff */
[----:B------:R-:W-:Y:S01]  /*0ff0*/  ULDC.U8 UR4, c[0x0][0x298] ;  /* 0x0000a60000047ab9 */ /* 0x000fe20000000000 */
[----:B------:R-:W-:Y:S01]  /*1000*/  IMAD R7, R114, c[0x0][0x24c], R0 ;  /* 0x0000930072077a24 */ /* 0x000fe200078e0200 */
[----:B------:R-:W-:Y:S01]  /*1010*/  ISETP.GE.AND P1, PT, R10, 0x1, PT ;  /* 0x000000010a00780c */ /* 0x000fe20003f26270 */
[----:B------:R-:W-:Y:S01]  /*1020*/  IMAD.IADD R4, R119, 0x1, -R3 ;  /* 0x0000000177047824 */ /* 0x000fe200078e0a03 */
[----:B------:R-:W-:Y:S01]  /*1030*/  LOP3.LUT R0, R6, 0xc0, RZ, 0xc0, !PT ;  /* 0x000000c006007812 */ /* 0x000fe200078ec0ff */
[----:B------:R-:W-:Y:S02]  /*1040*/  IMAD.IADD R123, R127, 0x1, R7 ;  /* 0x000000017f7b7824 */ /* 0x000fe400078e0207 */
[----:B------:R-:W-:Y:S01]  /*1050*/  IMAD.MOV.U32 R122, RZ, RZ, R126 ;  /* 0x000000ffff7a7224 */ /* 0x000fe200078e007e */
[----:B------:R-:W-:Y:S01]  /*1060*/  LOP3.LUT R5, R0, 0x18, R8, 0xf8, !PT ;  /* 0x0000001800057812 */ /* 0x000fe200078ef808 */
[----:B------:R-:W-:Y:S01]  /*1070*/  IMAD R11, R4, 0x20, R11 ;  /* 0x00000020040b7824 */ /* 0x000fe200078e020b */
[----:B------:R-:W-:Y:S01]  /*1080*/  SHF.R.U32.HI R3, RZ, 0x3, R0 ;  /* 0x00000003ff037819 */ /* 0x000fe20000011600 */
[----:B------:R-:W-:Y:S01]  /*1090*/  IMAD.WIDE.U32 R6, R43, UR10, R122 ;  /* 0x0000000a2b067c25 */ /* 0x000fe2000f8e007a */
[----:B------:R-:W-:-:S02]  /*10a0*/  IADD3 R0, R8, 0x20, RZ ;  /* 0x0000002008007810 */ /* 0x000fc40007ffe0ff */
[----:B------:R-:W-:Y:S01]  /*10b0*/  LOP3.LUT R5, R5, R3, RZ, 0x3c, !PT ;  /* 0x0000000305057212 */ /* 0x000fe200078e3cff */
[----:B------:R-:W-:Y:S01]  /*10c0*/  IMAD.IADD R3, R7, 0x1, R14 ;  /* 0x0000000107037824 */ /* 0x000fe200078e020e */
[----:B------:R-:W-:Y:S01]  /*10d0*/  ISETP.GE.AND P5, PT, R0, c[0x0][0x1d4], PT ;  /* 0x0000750000007a0c */ /* 0x000fe20003fa6270 */
[----:B------:R-:W-:Y:S01]  /*10e0*/  IMAD.IADD R153, R17, 0x1, R15 ;  /* 0x0000000111997824 */ /* 0x000fe200078e020f */
[----:B------:R-:W-:Y:S01]  /*10f0*/  IADD3 R0, R8, 0x40, RZ ;  /* 0x0000004008007810 */ /* 0x000fe20007ffe0ff */
[----:B------:R-:W-:Y:S01]  /*1100*/  IMAD.WIDE.U32 R158, R26, c[0x0][0x210], RZ ;  /* 0x000084001a9e7a25 */ /* 0x000fe200078e00ff */
[----:B------:R-:W-:Y:S02]  /*1110*/  @P1 LEA R4, P0, R6, c[0x0][0x220], 0x1 ;  /* 0x0000880006041a11 */ /* 0x000fe400078008ff */
[----:B------:R-:W-:Y:S01]  /*1120*/  ISETP.GE.AND P3, PT, R0, c[0x0][0x1d4], PT ;  /* 0x0000750000007a0c */ /* 0x000fe20003f66270 */
[----:B------:R-:W-:Y:S01]  /*1130*/  IMAD.IADD R0, R11, 0x1, R5 ;  /* 0x000000010b007824 */ /* 0x000fe200078e0205 */
[----:B------:R-:W-:Y:S01]  /*1140*/  @P1 LEA.HI.X R5, R6, c[0x0][0x224], R3, 0x1, P0 ;  /* 0x0000890006051a11 */ /* 0x000fe200000f0c03 */
[----:B------:R-:W-:Y:S01]  /*1150*/  IMAD.WIDE.U32 R162, R26, c[0x0][0x1e8], RZ ;  /* 0x00007a001aa27a25 */ /* 0x000fe200078e00ff */
[----:B------:R-:W-:-:S02]  /*1160*/  ISETP.GT.AND P0, PT, R10, 0x20, PT ;  /* 0x000000200a00780c */ /* 0x000fc40003f04270 */
[-C--:B------:R-:W-:Y:S01]  /*1170*/  LEA.HI R10, R21, R21.reuse, RZ, 0x1 ;  /* 0x00000015150a7211 */ /* 0x080fe200078f08ff */
[----:B------:R-:W-:Y:S01]  /*1180*/  IMAD.SHL.U32 R89, R0, 0x2, RZ ;  /* 0x0000000200597824 */ /* 0x000fe200078e00ff */
[----:B------:R-:W-:Y:S01]  /*1190*/  SHF.R.S32.HI R11, RZ, 0x1f, R16 ;  /* 0x0000001fff0b7819 */ /* 0x000fe20000011410 */
[----:B------:R-:W-:Y:S01]  /*11a0*/  IMAD.MOV.U32 R164, RZ, RZ, c[0x0][0x2b8] ;  /* 0x0000ae00ffa47624 */ /* 0x000fe200078e00ff */
[----:B------:R-:W-:Y:S01]  /*11b0*/  SHF.R.S32.HI R35, RZ, 0x1, R10 ;  /* 0x00000001ff237819 */ /* 0x000fe2000001140a */
[----:B------:R-:W-:Y:S01]  /*11c0*/  IMAD.MOV.U32 R161, RZ, RZ, c[0x0][0x27c] ;  /* 0x00009f00ffa17624 */ /* 0x000fe200078e00ff */
[----:B------:R-:W-:Y:S01]  /*11d0*/  @!PT LDS RZ, [RZ] ;  /* 0x00000000fffff984 */ /* 0x000fe20000000800 */
[----:B------:R-:W-:Y:S01]  /*11e0*/  @!PT LDS RZ, [RZ] ;  /* 0x00000000fffff984 */ /* 0x000fe20000000800 */
[----:B------:R-:W-:Y:S01]  /*11f0*/  @!PT LDS RZ, [RZ] ;  /* 0x00000000fffff984 */ /* 0x000fe20000000800 */
[----:B------:R1:W-:Y:S01]  /*1200*/  @P1 LDGSTS.E.BYPASS.LTC128B.128 [R89+0x3c80], [R4.64], !P6 ;  /* 0x03c8000004591fae */ /* 0x0003e2000f101d4c */
[----:B------:R-:W-:Y:S01]  /*1210*/  LEA.HI R7, R20, R21, RZ, 0x4 ;  /* 0x0000001514077211 */ /* 0x000fe200078f20ff */
[----:B------:R-:W-:Y:S01]  /*1220*/  IMAD.MOV.U32 R77, RZ, RZ, c[0x0][0x27c] ;  /* 0x00009f00ff4d7624 */ /* 0x000fe200078e00ff */
[C---:B------:R-:W-:Y:S01]  /*1230*/  LEA.HI R0, R10.reuse, R35, RZ, 0x1 ;  /* 0x000000230a007211 */ /* 0x040fe200078f08ff */
[----:B------:R1:W-:Y:S01]  /*1240*/  @P1 LDGSTS.E.BYPASS.LTC128B.128 [R89+0x4880], [R4.64+0x40], !P5 ;  /* 0x0488004004591fae */ /* 0x0003e2000e901d4c */
[----:B------:R-:W-:Y:S01]  /*1250*/  LOP3.LUT R10, R10, 0xfffffffe, RZ, 0xc0, !PT ;  /* 0xfffffffe0a0a7812 */ /* 0x000fe200078ec0ff */
[----:B------:R-:W-:Y:S01]  /*1260*/  IMAD.SHL.U32 R7, R7, 0x10, RZ ;  /* 0x0000001007077824 */ /* 0x000fe200078e00ff */
[----:B------:R-:W-:Y:S01]  /*1270*/  LOP3.LUT R0, R0, 0x7fffffe, RZ, 0xc0, !PT ;  /* 0x07fffffe00007812 */ /* 0x000fe200078ec0ff */
[----:B------:R1:W-:Y:S01]  /*1280*/  @P1 LDGSTS.E.BYPASS.LTC128B.128 [R89+0x5480], [R4.64+0x80], !P3 ;  /* 0x0548008004591fae */ /* 0x0003e2000d901d4c */
[----:B------:R-:W-:Y:S01]  /*1290*/  @P0 IADD3 R6, P1, R6, UR8, RZ ;  /* 0x0000000806060c10 */ /* 0x000fe2000ff3e0ff */
[----:B------:R-:W-:Y:S01]  /*12a0*/  IMAD.SHL.U32 R77, R77, 0x2, RZ ;  /* 0x000000024d4d7824 */ /* 0x000fe200078e00ff */
[----:B------:R-:W-:Y:S01]  /*12b0*/  LOP3.LUT R7, R7, 0xffffff00, RZ, 0xc0, !PT ;  /* 0xffffff0007077812 */ /* 0x000fe200078ec0ff */
[----:B------:R-:W-:Y:S01]  /*12c0*/  IMAD.IADD R0, R35, 0x1, -R0 ;  /* 0x0000000123007824 */ /* 0x000fe200078e0a00 */
[----:B------:R-:W-:-:S02]  /*12d0*/  SHF.R.S32.HI R20, RZ, 0x1f, R35 ;  /* 0x0000001fff147819 */ /* 0x000fc40000011423 */
[----:B------:R-:W-:Y:S01]  /*12e0*/  P2R R117, PR, RZ, 0x8 ;  /* 0x00000008ff757803 */ /* 0x000fe20000000000 */
[----:B------:R-:W-:Y:S01]  /*12f0*/  IMAD R7, R0, 0x20, R7 ;  /* 0x0000002000077824 */ /* 0x000fe200078e0207 */
[----:B------:R-:W-:Y:S01]  /*1300*/  P2R R118, PR, RZ, 0x20 ;  /* 0x00000020ff767803 */ /* 0x000fe20000000000 */
[----:B------:R-:W-:Y:S01]  /*1310*/  IMAD R0, R20, c[0x0][0x280], RZ ;  /* 0x0000a00014007a24 */ /* 0x000fe200078e02ff */
[----:B------:R-:W-:Y:S01]  /*1320*/  ISETP.NE.AND P4, PT, R164, 0x1, PT ;  /* 0x00000001a400780c */ /* 0x000fe20003f85270 */
[----:B------:R-:W-:Y:S02]  /*1330*/  IMAD R20, R20, c[0x0][0x290], RZ ;  /* 0x0000a40014147a24 */ /* 0x000fe400078e02ff */
[C---:B------:R-:W-:Y:S02]  /*1340*/  IMAD R0, R35.reuse, c[0x0][0x284], R0 ;  /* 0x0000a10023007a24 */ /* 0x040fe400078e0200 */
[----:B------:R-:W-:Y:S01]  /*1350*/  IMAD R20, R35, c[0x0][0x294], R20 ;  /* 0x0000a50023147a24 */ /* 0x000fe200078e0214 */
[----:B-1----:R-:W-:Y:S01]  /*1360*/  @P0 IADD3.X R5, R3, UR9, RZ, P1, !PT ;  /* 0x0000000903050c10 */ /* 0x002fe20008ffe4ff */
[----:B------:R-:W-:Y:S01]  /*1370*/  IMAD.IADD R3, R21, 0x1, -R10 ;  /* 0x0000000115037824 */ /* 0x000fe200078e0a0a */
[----:B------:R-:W-:-:S03]  /*1380*/  @P0 LEA R4, P1, R6, c[0x0][0x220], 0x1 ;  /* 0x0000880006040a11 */ /* 0x000fc600078208ff */
[C---:B------:R-:W-:Y:S01]  /*1390*/  IMAD.SHL.U32 R36, R3.reuse, 0x4, RZ ;  /* 0x0000000403247824 */ /* 0x040fe200078e00ff */
[----:B------:R-:W-:Y:S01]  /*13a0*/  @P0 LEA.HI.X R5, R6, c[0x0][0x224], R5, 0x1, P1 ;  /* 0x0000890006050a11 */ /* 0x000fe200008f0c05 */
[----:B------:R-:W-:Y:S01]  /*13b0*/  IMAD.SHL.U32 R28, R3, 0x8, RZ ;  /* 0x00000008031c7824 */ /* 0x000fe200078e00ff */
[----:B------:R-:W-:Y:S02]  /*13c0*/  LEA.HI R6, R11, R119, RZ, 0x2 ;  /* 0x000000770b067211 */ /* 0x000fe400078f10ff */
[----:B------:R-:W-:Y:S01]  /*13d0*/  SHF.R.S32.HI R37, RZ, 0x1f, R36 ;  /* 0x0000001fff257819 */ /* 0x000fe20000011424 */
[----:B------:R1:W-:Y:S01]  /*13e0*/  @P0 LDGSTS.E.BYPASS.LTC128B.128 [R89+0x4480], [R4.64], !P6 ;  /* 0x0448000004590fae */ /* 0x0003e2000f101d4c */
[----:B------:R-:W-:Y:S02]  /*13f0*/  LOP3.LUT R6, R6, 0xfffffffc, RZ, 0xc0, !PT ;  /* 0xfffffffc06067812 */ /* 0x000fe400078ec0ff */
[----:B------:R-:W-:Y:S01]  /*1400*/  SHF.R.S32.HI R29, RZ, 0x1f, R28 ;  /* 0x0000001fff1d7819 */ /* 0x000fe2000001141c */
[----:B------:R-:W-:Y:S01]  /*1410*/  IMAD.WIDE.U32 R16, R35, c[0x0][0x280], R36 ;  /* 0x0000a00023107a25 */ /* 0x000fe200078e0024 */
[----:B------:R1:W-:Y:S01]  /*1420*/  @P0 LDGSTS.E.BYPASS.LTC128B.128 [R89+0x5080], [R4.64+0x40], !P5 ;  /* 0x0508004004590fae */ /* 0x0003e2000e901d4c */
[----:B------:R-:W-:-:S02]  /*1430*/  IADD3 R39, R36, 0x10, RZ ;  /* 0x0000001024277810 */ /* 0x000fc40007ffe0ff */
[----:B------:R-:W-:Y:S01]  /*1440*/  IMAD.IADD R6, R119, 0x1, -R6 ;  /* 0x0000000177067824 */ /* 0x000fe200078e0a06 */
[----:B------:R1:W-:Y:S01]  /*1450*/  @P0 LDGSTS.E.BYPASS.LTC128B.128 [R89+0x5c80], [R4.64+0x80], !P3 ;  /* 0x05c8008004590fae */ /* 0x0003e2000d901d4c */
[C---:B------:R-:W-:Y:S01]  /*1460*/  IMAD.WIDE.U32 R14, R35.reuse, c[0x0][0x290], R36 ;  /* 0x0000a400230e7a25 */ /* 0x040fe200078e0024 */
[----:B------:R-:W-:Y:S02]  /*1470*/  IADD3 R38, R36, 0x20, RZ ;  /* 0x0000002024267810 */ /* 0x000fe40007ffe0ff */
[C---:B------:R-:W-:Y:S01]  /*1480*/  LOP3.LUT P1, RZ, R6.reuse, 0x2, RZ, 0xc0, !PT ;  /* 0x0000000206ff7812 */ /* 0x040fe2000782c0ff */
[----:B------:R-:W-:Y:S01]  /*1490*/  IMAD.SHL.U32 R6, R6, 0x40, RZ ;  /* 0x0000004006067824 */ /* 0x000fe200078e00ff */
[----:B------:R-:W-:Y:S01]  /*14a0*/  IADD3 R103, R28, 0x30, RZ ;  /* 0x000000301c677810 */ /* 0x000fe20007ffe0ff */
[----:B------:R-:W-:Y:S01]  /*14b0*/  IMAD.IADD R27, R36, 0x1, R39 ;  /* 0x00000001241b7824 */ /* 0x000fe200078e0227 */
[----:B------:R-:W0:Y:S01]  /*14c0*/  LDGDEPBAR ;  /* 0x00000000000079af */ /* 0x000e220000000000 */
[----:B------:R-:W-:Y:S01]  /*14d0*/  IMAD.WIDE.U32 R10, R35, c[0x0][0x290], R28 ;  /* 0x0000a400230a7a25 */ /* 0x000fe200078e001c */
[----:B------:R-:W-:-:S02]  /*14e0*/  LOP3.LUT R106, R6, 0xc0, RZ, 0xc0, !PT ;  /* 0x000000c0066a7812 */ /* 0x000fc400078ec0ff */
[----:B------:R-:W-:Y:S01]  /*14f0*/  IADD3 R102, R28, 0x40, RZ ;  /* 0x000000401c667810 */ /* 0x000fe20007ffe0ff */
[----:B------:R-:W-:Y:S01]  /*1500*/  IMAD R6, R31, c[0x0][0x260], RZ ;  /* 0x000098001f067a24 */ /* 0x000fe200078e02ff */
[----:B------:R-:W-:Y:S01]  /*1510*/  SHF.R.U32.HI R107, RZ, 0x3, R106 ;  /* 0x00000003ff6b7819 */ /* 0x000fe2000001166a */
[----:B------:R-:W-:Y:S01]  /*1520*/  IMAD.IADD R30, R36, 0x1, R38 ;  /* 0x00000001241e7824 */ /* 0x000fe200078e0226 */
[----:B------:R-:W-:Y:S01]  /*1530*/  IADD3 R101, R28, 0x50, RZ ;  /* 0x000000501c657810 */ /* 0x000fe20007ffe0ff */
[----:B------:R-:W-:Y:S01]  /*1540*/  IMAD R6, R26, c[0x0][0x264], R6 ;  /* 0x000099001a067a24 */ /* 0x000fe200078e0206 */
[----:B------:R-:W-:Y:S01]  /*1550*/  IADD3 R42, R36, 0x28, RZ ;  /* 0x00000028242a7810 */ /* 0x000fe20007ffe0ff */
[----:B------:R-:W-:Y:S01]  /*1560*/  IMAD.IADD R21, R20, 0x1, R11 ;  /* 0x0000000114157824 */ /* 0x000fe200078e020b */
[----:B------:R-:W-:Y:S01]  /*1570*/  BAR.SYNC.DEFER_BLOCKING 0x0 ;  /* 0x0000000000007b1d */ /* 0x000fe20000010000 */
[----:B------:R-:W-:Y:S01]  /*1580*/  ISETP.GE.AND P3, PT, R30, c[0x0][0x27c], PT ;  /* 0x00009f001e007a0c */ /* 0x000fe20003f66270 */
[----:B------:R-:W-:Y:S01]  /*1590*/  IMAD.MOV.U32 R22, RZ, RZ, R16 ;  /* 0x000000ffff167224 */ /* 0x000fe200078e0010 */
[C---:B------:R-:W-:Y:S01]  /*15a0*/  IADD3 R41, R36.reuse, 0x8, RZ ;  /* 0x0000000824297810 */ /* 0x040fe20007ffe0ff */
[----:B------:R-:W-:Y:S01]  /*15b0*/  IMAD.MOV.U32 R16, RZ, RZ, R14 ;  /* 0x000000ffff107224 */ /* 0x000fe200078e000e */
[----:B------:R-:W-:-:S02]  /*15c0*/  IADD3 R40, R36, 0x18, RZ ;  /* 0x0000001824287810 */ /* 0x000fc40007ffe0ff */
[----:B------:R-:W-:Y:S02]  /*15d0*/  ISETP.GE.AND P0, PT, R161, 0x1, PT ;  /* 0x00000001a100780c */ /* 0x000fe40003f06270 */
[----:B---3--:R-:W-:Y:S01]  /*15e0*/  @P2 SHF.R.S32.HI R19, RZ, 0x1f, R18 ;  /* 0x0000001fff132819 */ /* 0x008fe20000011412 */
[----:B------:R-:W-:Y:S02]  /*15f0*/  @!P2 IMAD.MOV.U32 R19, RZ, RZ, R12 ;  /* 0x000000ffff13a224 */ /* 0x000fe400078e000c */
[----:B------:R-:W-:-:S04]  /*1600*/  IMAD.WIDE.U32 R12, R35, c[0x0][0x280], R28 ;  /* 0x0000a000230c7a25 */ /* 0x000fc800078e001c */
[----:B------:R-:W-:Y:S01]  /*1610*/  @!P2 IMAD.MOV.U32 R18, RZ, RZ, R23 ;  /* 0x000000ffff12a224 */ /* 0x000fe200078e0017 */
[----:B------:R-:W-:Y:S01]  /*1620*/  ISETP.GE.AND P2, PT, R28, c[0x0][0x27c], PT ;  /* 0x00009f001c007a0c */ /* 0x000fe20003f46270 */
[----:B------:R-:W-:Y:S02]  /*1630*/  IMAD.IADD R23, R17, 0x1, R0 ;  /* 0x0000000111177824 */ /* 0x000fe400078e0200 */
[----:B------:R-:W-:Y:S02]  /*1640*/  IMAD.IADD R17, R15, 0x1, R20 ;  /* 0x000000010f117824 */ /* 0x000fe400078e0214 */
[----:B------:R-:W-:Y:S01]  /*1650*/  IMAD.IADD R15, R0, 0x1, R13 ;  /* 0x00000001000f7824 */ /* 0x000fe200078e020d */
[----:B------:R-:W-:Y:S01]  /*1660*/  LOP3.LUT R0, R106, 0x8, R28, 0xf8, !PT ;  /* 0x000000086a007812 */ /* 0x000fe200078ef81c */
[----:B------:R-:W-:Y:S02]  /*1670*/  IMAD.MOV.U32 R20, RZ, RZ, R10 ;  /* 0x000000ffff147224 */ /* 0x000fe400078e000a */
[----:B------:R-:W-:Y:S01]  /*1680*/  IMAD.MOV.U32 R14, RZ, RZ, R12 ;  /* 0x000000ffff0e7224 */ /* 0x000fe200078e000c */
[----:B-1----:R-:W-:Y:S01]  /*1690*/  LOP3.LUT R4, R0, R107, RZ, 0x3c, !PT ;  /* 0x0000006b00047212 */ /* 0x002fe200078e3cff */
[----:B------:R-:W-:Y:S01]  /*16a0*/  IMAD.WIDE.U32 R134, R18, c[0x0][0x2b0], RZ ;  /* 0x0000ac0012867a25 */ /* 0x000fe200078e00ff */
[----:B------:R-:W-:-:S03]  /*16b0*/  SEL R0, RZ, c[0x0][0x27c], !P2 ;  /* 0x00009f00ff007a07 */ /* 0x000fc60005000000 */
[----:B------:R-:W-:Y:S02]  /*16c0*/  IMAD.IADD R90, R7, 0x1, R4 ;  /* 0x00000001075a7824 */ /* 0x000fe400078e0204 */
[----:B------:R-:W-:Y:S02]  /*16d0*/  IMAD.IADD R0, R28, 0x1, R0 ;  /* 0x000000011c007824 */ /* 0x000fe400078e0200 */
[----:B------:R-:W-:Y:S01]  /*16e0*/  IMAD.WIDE.U32 R4, R26, c[0x0][0x260], R8 ;  /* 0x000098001a047a25 */ /* 0x000fe200078e0008 */
[----:B------:R-:W-:Y:S02]  /*16f0*/  LEA R90, R90, 0x1880, 0x1 ;  /* 0x000018805a5a7811 */ /* 0x000fe400078e08ff */
[----:B------:R-:W-:Y:S01]  /*1700*/  SHF.R.S32.HI R8, RZ, 0x1f, R0 ;  /* 0x0000001fff087819 */ /* 0x000fe20000011400 */
[----:B------:R-:W-:Y:S01]  /*1710*/  IMAD.IADD R5, R5, 0x1, R6 ;  /* 0x0000000105057824 */ /* 0x000fe200078e0206 */
[C---:B------:R-:W-:Y:S01]  /*1720*/  IADD3 R91, R90.reuse, 0x20, RZ ;  /* 0x000000205a5b7810 */ /* 0x040fe20007ffe0ff */
[----:B-----5:R-:W-:Y:S01]  /*1730*/  IMAD.WIDE.U32 R132, R157, c[0x0][0x280], R22 ;  /* 0x0000a0009d847a25 */ /* 0x020fe200078e0016 */
[----:B------:R-:W-:-:S02]  /*1740*/  @P1 IADD3 R91, R90, -0x20, RZ ;  /* 0xffffffe05a5b1810 */ /* 0x000fc40007ffe0ff */
[----:B------:R-:W-:Y:S01]  /*1750*/  ISETP.GE.AND P1, PT, R27, c[0x0][0x27c], PT ;  /* 0x00009f001b007a0c */ /* 0x000fe20003f26270 */
[C---:B------:R-:W-:Y:S01]  /*1760*/  IMAD.WIDE.U32 R130, R157.reuse, c[0x0][0x290], R16 ;  /* 0x0000a4009d827a25 */ /* 0x040fe200078e0010 */
[CC--:B------:R-:W-:Y:S02]  /*1770*/  LEA.HI R6, R8.reuse, R0.reuse, RZ, 0x3 ;  /* 0x0000000008067211 */ /* 0x0c0fe400078f18ff */
[----:B------:R-:W-:Y:S01]  /*1780*/  LEA.HI R10, R8, R0, RZ, 0x5 ;  /* 0x00000000080a7211 */ /* 0x000fe200078f28ff */
[----:B------:R-:W-:Y:S01]  /*1790*/  IMAD R0, R24, c[0x0][0x268], RZ ;  /* 0x00009a0018007a24 */ /* 0x000fe200078e02ff */
[----:B------:R-:W-:Y:S01]  /*17a0*/  SEL R8, RZ, c[0x0][0x27c], !P1 ;  /* 0x00009f00ff087a07 */ /* 0x000fe20004800000 */
[----:B------:R-:W-:Y:S01]  /*17b0*/  IMAD.WIDE.U32 R128, R157, c[0x0][0x280], R14 ;  /* 0x0000a0009d807a25 */ /* 0x000fe200078e000e */
[----:B------:R-:W-:Y:S02]  /*17c0*/  SEL R9, RZ, c[0x0][0x27c], !P3 ;  /* 0x00009f00ff097a07 */ /* 0x000fe40005800000 */
[----:B------:R-:W-:Y:S01]  /*17d0*/  SHF.R.S32.HI R10, RZ, 0x5, R10 ;  /* 0x00000005ff0a7819 */ /* 0x000fe2000001140a */
[----:B------:R-:W-:Y:S01]  /*17e0*/  IMAD.IADD R8, R8, 0x1, R27 ;  /* 0x0000000108087824 */ /* 0x000fe200078e021b */
[----:B------:R-:W-:Y:S01]  /*17f0*/  LOP3.LUT R11, R106, 0x18, R6, 0xf8, !PT ;  /* 0x000000186a0b7812 */ /* 0x000fe200078ef806 */
[----:B------:R-:W-:Y:S01]  /*1800*/  IMAD R116, R114, c[0x0][0x26c], R0 ;  /* 0x00009b0072747a24 */ /* 0x000fe200078e0200 */
[----:B------:R-:W-:Y:S01]  /*1810*/  SHF.R.S32.HI R75, RZ, 0x3, R6 ;  /* 0x00000003ff4b7819 */ /* 0x000fe20000011406 */
[----:B------:R-:W-:Y:S01]  /*1820*/  IMAD.IADD R0, R9, 0x1, R30 ;  /* 0x0000000109007824 */ /* 0x000fe200078e021e */
[----:B------:R-:W-:Y:S01]  /*1830*/  LOP3.LUT R6, R6, 0xfffffff8, RZ, 0xc0, !PT ;  /* 0xfffffff806067812 */ /* 0x000fe200078ec0ff */
[----:B------:R-:W-:Y:S01]  /*1840*/  IMAD.WIDE.U32 R114, R114, c[0x0][0x268], R4 ;  /* 0x00009a0072727a25 */ /* 0x000fe200078e0004 */
[----:B------:R-:W-:-:S02]  /*1850*/  SHF.R.S32.HI R4, RZ, 0x1f, R8 ;  /* 0x0000001fff047819 */ /* 0x000fc40000011408 */
[----:B------:R-:W-:Y:S01]  /*1860*/  SHF.R.S32.HI R9, RZ, 0x1f, R0 ;  /* 0x0000001fff097819 */ /* 0x000fe20000011400 */
[----:B------:R-:W-:Y:S01]  /*1870*/  IMAD R10, R10, 0x600, R7 ;  /* 0x000006000a0a7824 */ /* 0x000fe200078e0207 */
[-C--:B------:R-:W-:Y:S01]  /*1880*/  LEA.HI R5, R4, R8.reuse, RZ, 0x3 ;  /* 0x0000000804057211 */ /* 0x080fe200078f18ff */
[----:B------:R-:W-:Y:S01]  /*1890*/  IMAD.SHL.U32 R143, R6, 0x2, RZ ;  /* 0x00000002068f7824 */ /* 0x000fe200078e00ff */
[----:B------:R-:W-:Y:S01]  /*18a0*/  LEA.HI R12, R4, R8, RZ, 0x5 ;  /* 0x00000008040c7211 */ /* 0x000fe200078f28ff */
[----:B------:R-:W-:Y:S01]  /*18b0*/  IMAD.WIDE.U32 R124, R157, c[0x0][0x290], R20 ;  /* 0x0000a4009d7c7a25 */ /* 0x000fe200078e0014 */
[----:B------:R-:W-:Y:S02]  /*18c0*/  LOP3.LUT R8, R11, R107, RZ, 0x3c, !PT ;  /* 0x0000006b0b087212 */ /* 0x000fe400078e3cff */
[-C--:B------:R-:W-:Y:S01]  /*18d0*/  LEA.HI R4, R9, R0.reuse, RZ, 0x3 ;  /* 0x0000000009047211 */ /* 0x080fe200078f18ff */
[----:B------:R-:W-:Y:S01]  /*18e0*/  IMAD.IADD R116, R115, 0x1, R116 ;  /* 0x0000000173747824 */ /* 0x000fe200078e0274 */
[----:B------:R-:W-:Y:S01]  /*18f0*/  LEA.HI R0, R9, R0, RZ, 0x5 ;  /* 0x0000000009007211 */ /* 0x000fe200078f28ff */
[----:B------:R-:W-:Y:S01]  /*1900*/  IMAD.IADD R25, R10, 0x1, R8 ;  /* 0x000000010a197824 */ /* 0x000fe200078e0208 */
[----:B------:R-:W-:-:S02]  /*1910*/  SHF.R.S32.HI R9, RZ, 0x5, R12 ;  /* 0x00000005ff097819 */ /* 0x000fc4000001140c */
[----:B------:R-:W-:Y:S01]  /*1920*/  SHF.R.S32.HI R0, RZ, 0x5, R0 ;  /* 0x00000005ff007819 */ /* 0x000fe20000011400 */
[----:B------:R-:W-:Y:S01]  /*1930*/  IMAD.SHL.U32 R142, R25, 0x2, RZ ;  /* 0x00000002198e7824 */ /* 0x000fe200078e00ff */
[C---:B------:R-:W-:Y:S01]  /*1940*/  LOP3.LUT R8, R106.reuse, 0x18, R5, 0xf8, !PT ;  /* 0x000000186a087812 */ /* 0x040fe200078ef805 */
[--C-:B------:R-:W-:Y:S01]  /*1950*/  IMAD R11, R9, 0x600, R7.reuse ;  /* 0x00000600090b7824 */ /* 0x100fe200078e0207 */
[----:B------:R-:W-:Y:S02]  /*1960*/  LOP3.LUT R10, R106, 0x18, R4, 0xf8, !PT ;  /* 0x000000186a0a7812 */ /* 0x000fe400078ef804 */
[-C--:B------:R-:W-:Y:S01]  /*1970*/  LOP3.LUT R9, R8, R107.reuse, RZ, 0x3c, !PT ;  /* 0x0000006b08097212 */ /* 0x080fe200078e3cff */
[----:B------:R-:W-:Y:S01]  /*1980*/  IMAD R8, R0, 0x600, R7 ;  /* 0x0000060000087824 */ /* 0x000fe200078e0207 */
[----:B------:R-:W-:Y:S01]  /*1990*/  LOP3.LUT R0, R10, R107, RZ, 0x3c, !PT ;  /* 0x0000006b0a007212 */ /* 0x000fe200078e3cff */
[----:B------:R-:W-:Y:S01]  /*19a0*/  IMAD R10, R31, c[0x0][0x1e8], RZ ;  /* 0x00007a001f0a7a24 */ /* 0x000fe200078e02ff */
[----:B------:R-:W-:Y:S01]  /*19b0*/  SHF.R.S32.HI R12, RZ, 0x1f, R102 ;  /* 0x0000001fff0c7819 */ /* 0x000fe20000011466 */
[----:B------:R-:W-:Y:S01]  /*19c0*/  IMAD.IADD R24, R11, 0x1, R9 ;  /* 0x000000010b187824 */ /* 0x000fe200078e0209 */
[----:B------:R-:W-:Y:S01]  /*19d0*/  SHF.R.S32.HI R74, RZ, 0x3, R5 ;  /* 0x00000003ff4a7819 */ /* 0x000fe20000011405 */
[----:B------:R-:W-:Y:S01]  /*19e0*/  IMAD.IADD R13, R8, 0x1, R0 ;  /* 0x00000001080d7824 */ /* 0x000fe200078e0200 */
[----:B------:R-:W-:Y:S01]  /*19f0*/  SHF.R.S32.HI R0, RZ, 0x1f, R157 ;  /* 0x0000001fff007819 */ /* 0x000fe2000001149d */
[----:B------:R-:W-:Y:S01]  /*1a00*/  IMAD R11, R31, c[0x0][0x210], RZ ;  /* 0x000084001f0b7a24 */ /* 0x000fe200078e02ff */
[----:B------:R-:W-:Y:S01]  /*1a10*/  LEA.HI R12, R12, R102, RZ, 0x3 ;  /* 0x000000660c0c7211 */ /* 0x000fe200078f18ff */
[----:B------:R-:W-:Y:S01]  /*1a20*/  IMAD R10, R26, c[0x0][0x1ec], R10 ;  /* 0x00007b001a0a7a24 */ /* 0x000fe200078e020a */
[----:B------:R-:W-:Y:S01]  /*1a30*/  SHF.R.S32.HI R73, RZ, 0x3, R4 ;  /* 0x00000003ff497819 */ /* 0x000fe20000011404 */
[----:B------:R-:W-:Y:S01]  /*1a40*/  IMAD R9, R0, c[0x0][0x280], RZ ;  /* 0x0000a00000097a24 */ /* 0x000fe200078e02ff */
[----:B------:R-:W-:Y:S01]  /*1a50*/  LOP3.LUT R98, R12, 0xfffffff8, RZ, 0xc0, !PT ;  /* 0xfffffff80c627812 */ /* 0x000fe200078ec0ff */
[----:B------:R-:W-:-:S02]  /*1a60*/  IMAD R8, R0, c[0x0][0x290], RZ ;  /* 0x0000a40000087a24 */ /* 0x000fc400078e02ff */
[----:B------:R-:W-:Y:S01]  /*1a70*/  IMAD R0, R26, c[0x0][0x214], R11 ;  /* 0x000085001a007a24 */ /* 0x000fe200078e020b */
[----:B------:R-:W-:Y:S01]  /*1a80*/  SHF.R.S32.HI R11, RZ, 0x1f, R101 ;  /* 0x0000001fff0b7819 */ /* 0x000fe20000011465 */
[----:B------:R-:W-:Y:S01]  /*1a90*/  IMAD.IADD R152, R163, 0x1, R10 ;  /* 0x00000001a3987824 */ /* 0x000fe200078e020a */
[----:B------:R-:W-:Y:S01]  /*1aa0*/  SHF.R.S32.HI R10, RZ, 0x1f, R27 ;  /* 0x0000001fff0a7819 */ /* 0x000fe2000001141b */
[----:B------:R-:W-:Y:S01]  /*1ab0*/  IMAD.IADD R151, R159, 0x1, R0 ;  /* 0x000000019f977824 */ /* 0x000fe200078e0200 */
[----:B------:R-:W-:Y:S01]  /*1ac0*/  LEA.HI R11, R11, R101, RZ, 0x3 ;  /* 0x000000650b0b7211 */ /* 0x000fe200078f18ff */
[----:B------:R-:W-:Y:S01]  /*1ad0*/  IMAD R0, R3, 0x40, R35 ;  /* 0x0000004003007824 */ /* 0x000fe200078e0223 */
[----:B------:R-:W-:Y:S01]  /*1ae0*/  SHF.R.S32.HI R3, RZ, 0x1f, R103 ;  /* 0x0000001fff037819 */ /* 0x000fe20000011467 */
[C---:B------:R-:W-:Y:S01]  /*1af0*/  IMAD R9, R157.reuse, c[0x0][0x284], R9 ;  /* 0x0000a1009d097a24 */ /* 0x040fe200078e0209 */
[----:B------:R-:W-:Y:S01]  /*1b00*/  LEA.HI R10, R10, R27, RZ, 0x3 ;  /* 0x0000001b0a0a7211 */ /* 0x000fe200078f18ff */
[----:B------:R-:W-:Y:S01]  /*1b10*/  IMAD R8, R157, c[0x0][0x294], R8 ;  /* 0x0000a5009d087a24 */ /* 0x000fe200078e0208 */
[----:B------:R-:W-:Y:S01]  /*1b20*/  LEA.HI R99, R3, R103, RZ, 0x3 ;  /* 0x0000006703637211 */ /* 0x000fe200078f18ff */
[----:B------:R-:W-:Y:S01]  /*1b30*/  IMAD.IADD R149, R133, 0x1, R9 ;  /* 0x0000000185957824 */ /* 0x000fe200078e0209 */
[----:B------:R-:W-:Y:S01]  /*1b40*/  SHF.R.S32.HI R3, RZ, 0x1f, R30 ;  /* 0x0000001fff037819 */ /* 0x000fe2000001141e */
[----:B------:R-:W-:Y:S01]  /*1b50*/  IMAD.IADD R146, R9, 0x1, R129 ;  /* 0x0000000109927824 */ /* 0x000fe200078e0281 */
[----:B------:R-:W-:Y:S01]  /*1b60*/  LOP3.LUT R99, R99, 0xfffffff8, RZ, 0xc0, !PT ;  /* 0xfffffff863637812 */ /* 0x000fe200078ec0ff */
[----:B------:R-:W-:Y:S01]  /*1b70*/  IMAD.IADD R147, R131, 0x1, R8 ;  /* 0x0000000183937824 */ /* 0x000fe200078e0208 */
[----:B------:R-:W-:Y:S01]  /*1b80*/  LEA.HI R95, R3, R30, RZ, 0x3 ;  /* 0x0000001e035f7211 */ /* 0x000fe200078f18ff */
[----:B------:R-:W-:Y:S01]  /*1b90*/  IMAD R3, R19, c[0x0][0x2b0], RZ ;  /* 0x0000ac0013037a24 */ /* 0x000fe200078e02ff */
[----:B------:R-:W-:Y:S01]  /*1ba0*/  LOP3.LUT R97, R11, 0xfffffff8, RZ, 0xc0, !PT ;  /* 0xfffffff80b617812 */ /* 0x000fe200078ec0ff */
[----:B------:R-:W-:Y:S01]  /*1bb0*/  IMAD.IADD R145, R8, 0x1, R125 ;  /* 0x0000000108917824 */ /* 0x000fe200078e027d */
[----:B------:R-:W-:Y:S01]  /*1bc0*/  LOP3.LUT R96, R10, 0xfffffff8, RZ, 0xc0, !PT ;  /* 0xfffffff80a607812 */ /* 0x000fe200078ec0ff */
[----:B------:R-:W-:Y:S01]  /*1bd0*/  IMAD R3, R18, c[0x0][0x2b4], R3 ;  /* 0x0000ad0012037a24 */ /* 0x000fe200078e0203 */
        /* <DEDUP_REMOVED lines=9> */
[----:B------:R-:W-:Y:S02]  /*1c70*/  LOP3.LUT R3, R4, 0xfffffff8, RZ, 0xc0, !PT ;  /* 0xfffffff804037812 */ /* 0x000fe400078ec0ff */
[----:B------:R-:W-:Y:S01]  /*1c80*/  SHF.R.S32.HI R5, RZ, 0x1f, R6 ;  /* 0x0000001fff057819 */ /* 0x000fe20000011406 */
[----:B------:R-:W-:Y:S01]  /*1c90*/  IMAD.SHL.U32 R140, R6, 0x2, RZ ;  /* 0x00000002068c7824 */ /* 0x000fe200078e00ff */
[----:B------:R-:W-:Y:S01]  /*1ca0*/  SHF.R.S32.HI R4, RZ, 0x1f, R3 ;  /* 0x0000001fff047819 */ /* 0x000fe20000011403 */
[----:B------:R-:W-:Y:S01]  /*1cb0*/  IMAD.SHL.U32 R138, R3, 0x2, RZ ;  /* 0x00000002038a7824 */ /* 0x000fe200078e00ff */
[----:B------:R-:W-:-:S02]  /*1cc0*/  SHF.R.S32.HI R110, RZ, 0x1f, R97 ;  /* 0x0000001fff6e7819 */ /* 0x000fc40000011461 */
[----:B------:R-:W-:Y:S02]  /*1cd0*/  SHF.R.S32.HI R109, RZ, 0x1f, R96 ;  /* 0x0000001fff6d7819 */ /* 0x000fe40000011460 */
[----:B------:R-:W-:Y:S02]  /*1ce0*/  SHF.R.S32.HI R108, RZ, 0x1f, R95 ;  /* 0x0000001fff6c7819 */ /* 0x000fe4000001145f */
[----:B------:R-:W-:Y:S02]  /*1cf0*/  SHF.L.U64.HI R141, R6, 0x1, R5 ;  /* 0x00000001068d7819 */ /* 0x000fe40000010205 */
[----:B------:R-:W-:Y:S02]  /*1d00*/  SHF.L.U64.HI R139, R3, 0x1, R4 ;  /* 0x00000001038b7819 */ /* 0x000fe40000010204 */
.L_x_432:
[----:B------:R-:W-:Y:S01]  /*1d10*/  IMAD R3, R43, 0x30, R0 ;  /* 0x000000302b037824 */ /* 0x000fe200078e0200 */
[----:B------:R-:W-:Y:S01]  /*1d20*/  ISETP.NE.AND P4, PT, R164, 0x1, PT ;  /* 0x00000001a400780c */ /* 0x000fe20003f85270 */
[----:B------:R-:W-:Y:S01]  /*1d30*/  IMAD.MOV.U32 R93, RZ, RZ, RZ ;  /* 0x000000ffff5d7224 */ /* 0x000fe200078e00ff */
[----:B------:R-:W-:Y:S04]  /*1d40*/  DEPBAR.LE SB0, 0x0 ;  /* 0x000080000000791a */ /* 0x000fe80000000000 */
[----:B-1-3--:R-:W-:Y:S01]  /*1d50*/  IMAD.IADD R4, R153, 0x1, R3 ;  /* 0x0000000199047824 */ /* 0x00afe200078e0203 */
[----:B------:R-:W-:Y:S01]  /*1d60*/  ISETP.GE.AND P0, PT, R3, R2, PT ;  /* 0x000000020300720c */ /* 0x000fe20003f06270 */
[----:B------:R-:W-:Y:S01]  /*1d70*/  BSSY B1, `(.L_x_407) ;  /* 0x00003d6000017945 */ /* 0x000fe20003800000 */
[----:B------:R-:W-:Y:S01]  /*1d80*/  ISETP.GE.AND P5, PT, R161, 0x1, PT ;  /* 0x00000001a100780c */ /* 0x000fe20003fa6270 */
[--C-:B------:R-:W-:Y:S01]  /*1d90*/  IMAD.MOV.U32 R3, RZ, RZ, R4.reuse ;  /* 0x000000ffff037224 */ /* 0x100fe200078e0004 */
[----:B------:R-:W-:Y:S02]  /*1da0*/  ISETP.GT.OR P0, PT, R0, 0x2f, P0 ;  /* 0x0000002f0000780c */ /* 0x000fe40000704670 */
[----:B------:R-:W-:Y:S05]  /*1db0*/  @P4 IMAD.HI.U32 R5, R4, c[0x0][0x2bc], RZ ;  /* 0x0000af0004054a27 */ /* 0x000fea00078e00ff */
[----:B------:R-:W-:Y:S06]  /*1dc0*/  @P4 SHF.R.U32.HI R3, RZ, c[0x0][0x2c0], R5 ;  /* 0x0000b000ff034a19 */ /* 0x000fec0000011605 */
[C---:B------:R-:W-:Y:S04]  /*1dd0*/  @!P0 IADD3 R5, P4, R3.reuse, R134, RZ ;  /* 0x0000008603058210 */ /* 0x040fe80007f9e0ff */
[----:B------:R-:W-:Y:S01]  /*1de0*/  @!P0 LEA.HI.X.SX32 R6, R3, R148, 0x1, P4 ;  /* 0x0000009403068211 */ /* 0x000fe200020f0eff */
[----:B------:R-:W-:Y:S01]  /*1df0*/  IMAD.MOV R3, RZ, RZ, -R3 ;  /* 0x000000ffff037224 */ /* 0x000fe200078e0a03 */
[----:B------:R-:W-:Y:S03]  /*1e00*/  @!P0 LEA R8, P4, R5, c[0x0][0x2a0], 0x2 ;  /* 0x0000a80005088a11 */ /* 0x000fe600078810ff */
        /* <DEDUP_REMOVED lines=18> */
[C---:B------:R-:W-:Y:S01]  /*1f30*/  IMAD R6, R43.reuse, UR14, RZ ;  /* 0x0000000e2b067c24 */ /* 0x040fe2000f8e02ff */
[----:B------:R-:W-:Y:S01]  /*1f40*/  ISETP.NE.AND P0, PT, RZ, UR4, PT ;  /* 0x00000004ff007c0c */ /* 0x000fe2000bf05270 */
[C---:B------:R-:W-:Y:S01]  /*1f50*/  IMAD R5, R43.reuse, UR5, RZ ;  /* 0x000000052b057c24 */ /* 0x040fe2000f8e02ff */
[----:B------:R-:W-:Y:S01]  /*1f60*/  SHF.R.S32.HI R4, RZ, 0x1f, R43 ;  /* 0x0000001fff047819 */ /* 0x000fe2000001142b */
[C---:B------:R-:W-:Y:S02]  /*1f70*/  IMAD R3, R43.reuse, -0x30, R2 ;  /* 0xffffffd02b037824 */ /* 0x040fe400078e0202 */
[----:B------:R-:W-:Y:S03]  /*1f80*/  IMAD.WIDE.U32 R24, R43, UR16, RZ ;  /* 0x000000102b187c25 */ /* 0x000fe6000f8e00ff */
[----:B------:R-:W-:Y:S01]  /*1f90*/  IMNMX R92, R3, 0x30, PT ;  /* 0x00000030035c7817 */ /* 0x000fe20003800200 */
[C---:B------:R-:W-:Y:S02]  /*1fa0*/  IMAD R6, R4.reuse, UR16, R6 ;  /* 0x0000001004067c24 */ /* 0x040fe4000f8e0206 */
[----:B------:R-:W-:Y:S02]  /*1fb0*/  IMAD R5, R4, UR18, R5 ;  /* 0x0000001204057c24 */ /* 0x000fe4000f8e0205 */
[----:B------:R-:W-:Y:S01]  /*1fc0*/  IMAD.WIDE.U32 R32, R43, UR18, RZ ;  /* 0x000000122b207c25 */ /* 0x000fe2000f8e00ff */
        /* <DEDUP_REMOVED lines=62> */
.L_x_411:
[----:B------:R-:W-:Y:S05]  /*23b0*/  BSYNC B0 ;  /* 0x0000000000007941 */ /* 0x000fea0003800000 */
.L_x_410:
        /* <DEDUP_REMOVED lines=11> */
[----:B--2---:R-:W-:Y:S01]  /*2470*/  PRMT R31, R3, 0x5410, R6 ;  /* 0x00005410031f7816 */ /* 0x004fe20000000006 */
        /* <DEDUP_REMOVED lines=58> */
[----:B------:R-:W-:Y:S01]  /*2820*/  @!P0 FMUL.FTZ R4, R4, R6 ;  /* 0x0000000604048220 */ /* 0x000fe20000410000 */
        /* <DEDUP_REMOVED lines=23> */
.L_x_414:
[----:B------:R-:W-:Y:S05]  /*29a0*/  BSYNC B0 ;  /* 0x0000000000007941 */ /* 0x000fea0003800000 */
.L_x_413:
        /* <DEDUP_REMOVED lines=10> */
[----:B------:R-:W-:Y:S02]  /*2a50*/  @!P0 SHF.R.U64 R3, R12, 0x10, R13 ;  /* 0x000000100c038819 */ /* 0x000fe4000000120d */
[----:B------:R-:W-:Y:S02]  /*2a60*/  @!P0 PRMT R6, R58, 0x5410, R6 ;  /* 0x000054103a068816 */ /* 0x000fe40000000006 */
[----:B------:R-:W-:Y:S02]  /*2a70*/  @!P0 PRMT R3, R24, 0x5432, R3 ;  /* 0x0000543218038816 */ /* 0x000fe40000000003 */
[----:B------:R-:W-:Y:S01]  /*2a80*/  @!P0 SHF.R.U32.HI R12, RZ, 0x10, R13 ;  /* 0x00000010ff0c8819 */ /* 0x000fe2000001160d */
[----:B------:R-:W-:Y:S01]  /*2a90*/  @!P0 IMAD.U32 R18, R6, 0x10000, RZ ;  /* 0x0001000006128824 */ /* 0x000fe200078e00ff */
[----:B------:R-:W-:Y:S01]  /*2aa0*/  @!P0 SHF.R.U32.HI R34, RZ, 0x10, R49 ;  /* 0x00000010ff228819 */ /* 0x000fe20000011631 */
[C---:B------:R-:W-:Y:S01]  /*2ab0*/  @!P0 IMAD.U32 R13, R3.reuse, 0x10000, RZ ;  /* 0x00010000030d8824 */ /* 0x040fe200078e00ff */
        /* <DEDUP_REMOVED lines=13> */
[-C--:B------:R-:W-:Y:S01]  /*2b90*/  @!P0 FMUL.FTZ R4, R5, R6.reuse ;  /* 0x0000000605048220 */ /* 0x080fe20000410000 */
        /* <DEDUP_REMOVED lines=13> */
[-C--:B------:R-:W-:Y:S02]  /*2c70*/  @!P0 FMUL.FTZ R6, R6, R12.reuse ;  /* 0x0000000c06068220 */ /* 0x080fe40000410000 */
        /* <DEDUP_REMOVED lines=13> */
.L_x_416:
[----:B------:R-:W-:Y:S05]  /*2d50*/  BSYNC B0 ;  /* 0x0000000000007941 */ /* 0x000fea0003800000 */
.L_x_415:
        /* <DEDUP_REMOVED lines=14> */
[C---:B------:R-:W-:Y:S01]  /*2e40*/  @!P0 IMAD.U32 R13, R18.reuse, 0x10000, RZ ;  /* 0x00010000120d8824 */ /* 0x040fe200078e00ff */
[----:B------:R-:W-:Y:S01]  /*2e50*/  @!P0 SHF.R.U32.HI R24, RZ, 0x10, R51 ;  /* 0x00000010ff188819 */ /* 0x000fe20000011633 */
[C---:B------:R-:W-:Y:S01]  /*2e60*/  @!P0 IMAD.U32 R12, R3.reuse, 0x10000, RZ ;  /* 0x00010000030c8824 */ /* 0x040fe200078e00ff */
[----:B------:R-:W-:Y:S02]  /*2e70*/  @!P0 LOP3.LUT R18, R18, 0xffff0000, RZ, 0xc0, !PT ;  /* 0xffff000012128812 */ /* 0x000fe400078ec0ff */
[----:B------:R-:W-:Y:S02]  /*2e80*/  @!P0 LOP3.LUT R6, R3, 0xffff0000, RZ, 0xc0, !PT ;  /* 0xffff000003068812 */ /* 0x000fe400078ec0ff */
[----:B------:R-:W-:Y:S02]  /*2e90*/  @!P0 PRMT R14, R25, 0x5410, R14 ;  /* 0x00005410190e8816 */ /* 0x000fe4000000000e */
[----:B------:R-:W-:Y:S01]  /*2ea0*/  @!P0 PRMT R24, R59, 0x5432, R24 ;  /* 0x000054323b188816 */ /* 0x000fe20000000018 */
[C---:B-1----:R-:W-:Y:S01]  /*2eb0*/  @!P0 IMAD.U32 R15, R8.reuse, 0x10000, RZ ;  /* 0x00010000080f8824 */ /* 0x042fe200078e00ff */
[----:B------:R-:W-:Y:S02]  /*2ec0*/  @!P0 LOP3.LUT R4, R8, 0xffff0000, RZ, 0xc0, !PT ;  /* 0xffff000008048812 */ /* 0x000fe400078ec0ff */
[C---:B------:R-:W-:Y:S02]  /*2ed0*/  @!P0 LOP3.LUT R5, R9.reuse, 0xffff0000, RZ, 0xc0, !PT ;  /* 0xffff000009058812 */ /* 0x040fe400078ec0ff */
[----:B------:R-:W-:Y:S01]  /*2ee0*/  @!P0 SHF.L.U32 R19, R9, 0x10, RZ ;  /* 0x0000001009138819 */ /* 0x000fe200000006ff */
[C---:B------:R-:W-:Y:S02]  /*2ef0*/  @!P0 FMUL.FTZ R25, R4.reuse, R13 ;  /* 0x0000000d04198220 */ /* 0x040fe40000410000 */
[----:B------:R-:W-:Y:S02]  /*2f00*/  @!P0 FMUL.FTZ R3, R4, R12 ;  /* 0x0000000c04038220 */ /* 0x000fe40000410000 */
        /* <DEDUP_REMOVED lines=31> */
.L_x_418:
[----:B------:R-:W-:Y:S05]  /*3100*/  BSYNC B0 ;  /* 0x0000000000007941 */ /* 0x000fea0003800000 */
.L_x_417:
        /* <DEDUP_REMOVED lines=58> */
.L_x_420:
[----:B------:R-:W-:Y:S05]  /*34b0*/  BSYNC B0 ;  /* 0x0000000000007941 */ /* 0x000fea0003800000 */
.L_x_419:
        /* <DEDUP_REMOVED lines=58> */
.L_x_422:
[----:B------:R-:W-:Y:S05]  /*3860*/  BSYNC B0 ;  /* 0x0000000000007941 */ /* 0x000fea0003800000 */
.L_x_421:
        /* <DEDUP_REMOVED lines=58> */
.L_x_409:
        /* <DEDUP_REMOVED lines=31> */
[----:B------:R-:W-:Y:S01]  /*3e00*/  LEA.HI.X R13, R3, c[0x0][0x274], R4, 0x1, P0 ;  /* 0x00009d00030d7a11 */ /* 0x000fe200000f0c04 */
[----:B------:R-:W-:Y:S01]  /*3e10*/  CS2R R68, SRZ ;  /* 0x0000000000447805 */ /* 0x000fe2000001ff00 */
[C---:B------:R-:W-:Y:S04]  /*3e20*/  LEA R4, P0, R5.reuse, c[0x0][0x288], 0x1 ;  /* 0x0000a20005047a11 */ /* 0x040fe800078008ff */
[----:B------:R-:W-:Y:S02]  /*3e30*/  LEA.HI.X R5, R5, c[0x0][0x28c], R6, 0x1, P0 ;  /* 0x0000a30005057a11 */ /* 0x000fe400000f0c06 */
[----:B------:R-:W-:Y:S11]  /*3e40*/  ISETP.GE.AND P0, PT, R28, c[0x0][0x27c], PT ;  /* 0x00009f001c007a0c */ /* 0x000ff60003f06270 */
[----:B------:R-:W-:Y:S02]  /*3e50*/  @!UPT UIADD3 URZ, URZ, URZ, URZ ;  /* 0x0000003f3f3ff290 */ /* 0x000fe4000fffe03f */
        /* <DEDUP_REMOVED lines=10> */
.L_x_424:
[----:B------:R-:W-:Y:S05]  /*3f00*/  BSYNC B0 ;  /* 0x0000000000007941 */ /* 0x000fea0003800000 */
.L_x_423:
[----:B------:R2:W3:Y:S04]  /*3f10*/  SHFL.IDX PT, R79, R26, RZ, 0x1e1f ;  /* 0x001e1fff1a4f7589 */ /* 0x0004e800000e0000 */
[----:B------:R2:W4:Y:S01]  /*3f20*/  SHFL.IDX PT, R78, R31, RZ, 0x1e1f ;  /* 0x001e1fff1f4e7589 */ /* 0x00052200000e0000 */
[----:B------:R-:W-:-:S05]  /*3f30*/  @P4 BRA `(.L_x_412) ;  /* 0x00001b9000004947 */ /* 0x000fca0003800000 */
[----:B------:R-:W-:Y:S01]  /*3f40*/  ISETP.GE.AND P0, PT, R28, c[0x0][0x1d4], PT ;  /* 0x000075001c007a0c */ /* 0x000fe20003f06270 */
[----:B-----5:R-:W-:Y:S01]  /*3f50*/  IMAD.MOV.U32 R6, RZ, RZ, R22 ;  /* 0x000000ffff067224 */ /* 0x020fe200078e0016 */
[----:B------:R-:W-:Y:S01]  /*3f60*/  IADD3 R76, -R77, c[0x0][0x1d4], RZ ;  /* 0x000075004d4c7a10 */ /* 0x000fe20007ffe1ff */
[----:B-1----:R-:W-:Y:S01]  /*3f70*/  IMAD.MOV.U32 R5, RZ, RZ, R23 ;  /* 0x000000ffff057224 */ /* 0x002fe200078e0017 */
        /* <DEDUP_REMOVED lines=24> */
[----:B------:R-:W-:Y:S01]  /*4100*/  SEL R3, R77, R76, !P2 ;  /* 0x0000004c4d037207 */ /* 0x000fe20005000000 */
[----:B------:R-:W1:Y:S01]  /*4110*/  LDS.128 R60, [R142+0x3c80] ;  /* 0x003c80008e3c7984 */ /* 0x000e620000000c00 */
[----:B------:R-:W-:Y:S01]  /*4120*/  ISETP.GE.AND P0, PT, R28, c[0x0][0x27c], PT ;  /* 0x00009f001c007a0c */ /* 0x000fe20003f06270 */
[----:B------:R-:W-:Y:S01]  /*4130*/  IMAD.MOV.U32 R25, RZ, RZ, R8 ;  /* 0x000000ffff197224 */ /* 0x000fe200078e0008 */
[----:B------:R-:W-:Y:S01]  /*4140*/  SHF.R.S32.HI R4, RZ, 0x1f, R3 ;  /* 0x0000001fff047819 */ /* 0x000fe20000011403 */
[----:B------:R-:W-:Y:S01]  /*4150*/  IMAD.MOV.U32 R5, RZ, RZ, R10 ;  /* 0x000000ffff057224 */ /* 0x000fe200078e000a */
[----:B------:R-:W-:Y:S01]  /*4160*/  MOV R50, R44 ;  /* 0x0000002c00327202 */ /* 0x000fe20000000f00 */
[----:B------:R-:W-:Y:S01]  /*4170*/  IMAD.MOV.U32 R24, RZ, RZ, R9 ;  /* 0x000000ffff187224 */ /* 0x000fe200078e0009 */
[----:B------:R-:W-:Y:S01]  /*4180*/  LEA.HI R3, R4, R3, RZ, 0x4 ;  /* 0x0000000304037211 */ /* 0x000fe200078f20ff */
[----:B------:R-:W-:Y:S02]  /*4190*/  IMAD.MOV.U32 R48, RZ, RZ, R47 ;  /* 0x000000ffff307224 */ /* 0x000fe400078e002f */
[--C-:B------:R-:W-:Y:S01]  /*41a0*/  IMAD.MOV.U32 R52, RZ, RZ, R45.reuse ;  /* 0x000000ffff347224 */ /* 0x100fe200078e002d */
[----:B------:R-:W-:Y:S03]  /*41b0*/  LEA.HI.SX32 R3, R3, R75, 0x1c ;  /* 0x0000004b03037211 */ /* 0x000fe600078fe2ff */
[----:B------:R-:W-:Y:S02]  /*41c0*/  @!P0 SHF.R.U64 R51, R44, 0x10, R45 ;  /* 0x000000102c338819 */ /* 0x000fe4000000122d */
[----:B------:R-:W-:Y:S01]  /*41d0*/  IMAD.SHL.U32 R80, R3, 0x8, RZ ;  /* 0x0000000803507824 */ /* 0x000fe200078e00ff */
[----:B------:R-:W-:Y:S02]  /*41e0*/  SHF.R.S32.HI R4, RZ, 0x1f, R3 ;  /* 0x0000001fff047819 */ /* 0x000fe40000011403 */
[----:B------:R-:W-:Y:S02]  /*41f0*/  @!P0 SHF.R.U64 R26, R8, 0x10, R9 ;  /* 0x00000010081a8819 */ /* 0x000fe40000001209 */
[----:B------:R-:W-:Y:S02]  /*4200*/  LEA.HI R4, R4, R3, RZ, 0x2 ;  /* 0x0000000304047211 */ /* 0x000fe400078f10ff */
[----:B------:R-:W-:Y:S02]  /*4210*/  @!P0 PRMT R50, R50, 0x5410, R51 ;  /* 0x0000541032328816 */ /* 0x000fe40000000033 */
[----:B------:R-:W-:Y:S02]  /*4220*/  SHF.R.S32.HI R3, RZ, 0x2, R4 ;  /* 0x00000002ff037819 */ /* 0x000fe40000011404 */
[----:B------:R-:W-:Y:S02]  /*4230*/  LOP3.LUT R4, R106, 0x18, R80, 0xf8, !PT ;  /* 0x000000186a047812 */ /* 0x000fe400078ef850 */
[----:B------:R-:W-:Y:S01]  /*4240*/  @!P0 SHF.R.U64 R8, R10, 0x10, R11 ;  /* 0x000000100a088819 */ /* 0x000fe2000000120b */
[----:B------:R-:W-:Y:S01]  /*4250*/  IMAD R3, R3, 0x600, R7 ;  /* 0x0000060003037824 */ /* 0x000fe200078e0207 */
[----:B------:R-:W-:Y:S02]  /*4260*/  LOP3.LUT R4, R4, R107, RZ, 0x3c, !PT ;  /* 0x0000006b04047212 */ /* 0x000fe400078e3cff */
[----:B------:R-:W-:Y:S02]  /*4270*/  @!P0 SHF.R.U32.HI R6, RZ, 0x10, R9 ;  /* 0x00000010ff068819 */ /* 0x000fe40000011609 */
[----:B------:R-:W-:Y:S01]  /*4280*/  @!P0 SHF.R.U32.HI R44, RZ, 0x10, R47 ;  /* 0x00000010ff2c8819 */ /* 0x000fe2000001162f */
[----:B------:R-:W-:Y:S01]  /*4290*/  IMAD.IADD R3, R3, 0x1, R4 ;  /* 0x0000000103037824 */ /* 0x000fe200078e0204 */
[----:B------:R-:W-:Y:S01]  /*42a0*/  @!P0 PRMT R9, R25, 0x5410, R26 ;  /* 0x0000541019098816 */ /* 0x000fe2000000001a */
[----:B------:R-:W-:Y:S01]  /*42b0*/  IMAD.MOV.U32 R4, RZ, RZ, R11 ;  /* 0x000000ffff047224 */ /* 0x000fe200078e000b */
[----:B------:R-:W-:Y:S01]  /*42c0*/  @!P0 LOP3.LUT R26, R50, 0xffff0000, RZ, 0xc0, !PT ;  /* 0xffff0000321a8812 */ /* 0x000fe200078ec0ff */
[----:B------:R-:W-:Y:S01]  /*42d0*/  IMAD.SHL.U32 R3, R3, 0x2, RZ ;  /* 0x0000000203037824 */ /* 0x000fe200078e00ff */
[----:B------:R-:W-:Y:S01]  /*42e0*/  @!P0 SHF.R.U32.HI R49, RZ, 0x10, R45 ;  /* 0x00000010ff318819 */ /* 0x000fe2000001162d */
[----:B-1----:R-:W-:Y:S01]  /*42f0*/  @!P0 IMAD.U32 R54, R63, 0x10000, RZ ;  /* 0x000100003f368824 */ /* 0x002fe200078e00ff */
[----:B------:R-:W-:Y:S02]  /*4300*/  @!P0 PRMT R10, R24, 0x5410, R6 ;  /* 0x00005410180a8816 */ /* 0x000fe40000000006 */
[----:B------:R1:W2:Y:S01]  /*4310*/  LDS.128 R12, [R3+0x3c80] ;  /* 0x003c8000030c7984 */ /* 0x0002a20000000c00 */
[----:B------:R-:W-:Y:S02]  /*4320*/  @!P0 PRMT R55, R48, 0x5410, R44 ;  /* 0x0000541030378816 */ /* 0x000fe4000000002c */
[----:B------:R-:W-:Y:S02]  /*4330*/  @!P0 LOP3.LUT R6, R9, 0xffff0000, RZ, 0xc0, !PT ;  /* 0xffff000009068812 */ /* 0x000fe400078ec0ff */
[----:B------:R-:W-:Y:S02]  /*4340*/  @!P0 LOP3.LUT R44, R60, 0xffff0000, RZ, 0xc0, !PT ;  /* 0xffff00003c2c8812 */ /* 0x000fe400078ec0ff */
[----:B------:R-:W-:Y:S02]  /*4350*/  @!P0 PRMT R49, R52, 0x5410, R49 ;  /* 0x0000541034318816 */ /* 0x000fe40000000031 */
[----:B------:R-:W-:Y:S02]  /*4360*/  @!P0 SHF.L.U32 R24, R60, 0x10, RZ ;  /* 0x000000103c188819 */ /* 0x000fe400000006ff */
[----:B------:R-:W-:Y:S02]  /*4370*/  @!P0 LOP3.LUT R48, R61, 0xffff0000, RZ, 0xc0, !PT ;  /* 0xffff00003d308812 */ /* 0x000fe400078ec0ff */
[----:B------:R-:W-:Y:S02]  /*4380*/  @!P0 LOP3.LUT R52, R62, 0xffff0000, RZ, 0xc0, !PT ;  /* 0xffff00003e348812 */ /* 0x000fe400078ec0ff */
[----:B------:R-:W-:Y:S02]  /*4390*/  @!P0 LOP3.LUT R56, R63, 0xffff0000, RZ, 0xc0, !PT ;  /* 0xffff00003f388812 */ /* 0x000fe400078ec0ff */
[----:B------:R-:W-:Y:S02]  /*43a0*/  MOV R45, R46 ;  /* 0x0000002e002d7202 */ /* 0x000fe40000000f00 */
[----:B------:R-:W-:Y:S02]  /*43b0*/  @!P0 SHF.R.U64 R46, R46, 0x10, R47 ;  /* 0x000000102e2e8819 */ /* 0x000fe4000000122f */
[----:B------:R-:W-:Y:S02]  /*43c0*/  @!P0 LOP3.LUT R47, R49, 0xffff0000, RZ, 0xc0, !PT ;  /* 0xffff0000312f8812 */ /* 0x000fe400078ec0ff */
[----:B-1----:R-:W-:Y:S02]  /*43d0*/  @!P0 SHF.R.U32.HI R3, RZ, 0x10, R11 ;  /* 0x00000010ff038819 */ /* 0x002fe4000001160b */
[----:B------:R-:W-:Y:S01]  /*43e0*/  @!P0 PRMT R11, R5, 0x5410, R8 ;  /* 0x00005410050b8816 */ /* 0x000fe20000000008 */
[----:B------:R-:W-:Y:S01]  /*43f0*/  @!P0 IMAD.U32 R8, R50, 0x10000, RZ ;  /* 0x0001000032088824 */ /* 0x000fe200078e00ff */
[----:B------:R-:W-:Y:S01]  /*4400*/  @!P0 PRMT R25, R4, 0x5410, R3 ;  /* 0x0000541004198816 */ /* 0x000fe20000000003 */
[----:B------:R-:W-:Y:S01]  /*4410*/  @!P0 IMAD.U32 R5, R9, 0x10000, RZ ;  /* 0x0001000009058824 */ /* 0x000fe200078e00ff */
[----:B------:R-:W-:Y:S02]  /*4420*/  @!P0 PRMT R51, R45, 0x5410, R46 ;  /* 0x000054102d338816 */ /* 0x000fe4000000002e */
[----:B------:R-:W-:Y:S02]  /*4430*/  @!P0 SHF.L.U32 R46, R61, 0x10, RZ ;  /* 0x000000103d2e8819 */ /* 0x000fe400000006ff */
[----:B------:R-:W-:Y:S01]  /*4440*/  @!P0 SHF.L.U32 R50, R62, 0x10, RZ ;  /* 0x000000103e328819 */ /* 0x000fe200000006ff */
[C---:B--2---:R-:W-:Y:S01]  /*4450*/  @!P0 IMAD.U32 R3, R12.reuse, 0x10000, RZ ;  /* 0x000100000c038824 */ /* 0x044fe200078e00ff */
[----:B------:R-:W-:Y:S03]  /*4460*/  @!P0 LOP3.LUT R4, R12, 0xffff0000, RZ, 0xc0, !PT ;  /* 0xffff00000c048812 */ /* 0x000fe600078ec0ff */
[----:B------:R-:W-:Y:S02]  /*4470*/  @!P0 FMUL.FTZ R9, R3, R8 ;  /* 0x0000000803098220 */ /* 0x000fe40000410000 */
[C---:B------:R-:W-:Y:S02]  /*4480*/  @!P0 FMUL.FTZ R45, R4.reuse, R26 ;  /* 0x0000001a042d8220 */ /* 0x040fe40000410000 */
[-C--:B------:R-:W-:Y:S02]  /*4490*/  @!P0 FMUL.FTZ R4, R4, R6.reuse ;  /* 0x0000000604048220 */ /* 0x080fe40000410000 */
[----:B------:R-:W-:Y:S01]  /*44a0*/  @!P0 FFMA.FTZ R87, R44, R6, -R45 ;  /* 0x000000062c578223 */ /* 0x000fe2000001082d */
[----:B------:R-:W-:Y:S01]  /*44b0*/  @!P0 LOP3.LUT R6, R13, 0xffff0000, RZ, 0xc0, !PT ;  /* 0xffff00000d068812 */ /* 0x000fe200078ec0ff */
[-C--:B------:R-:W-:Y:S02]  /*44c0*/  @!P0 FMUL.FTZ R3, R3, R5.reuse ;  /* 0x0000000503038220 */ /* 0x080fe40000410000 */
[----:B------:R-:W-:Y:S01]  /*44d0*/  @!P0 FFMA.FTZ R88, R24, R5, -R9 ;  /* 0x0000000518588223 */ /* 0x000fe20000010809 */
[----:B------:R-:W-:Y:S01]  /*44e0*/  @!P0 LOP3.LUT R9, R10, 0xffff0000, RZ, 0xc0, !PT ;  /* 0xffff00000a098812 */ /* 0x000fe200078ec0ff */
[----:B------:R-:W-:Y:S02]  /*44f0*/  @!P0 IMAD.U32 R45, R49, 0x10000, RZ ;  /* 0x00010000312d8824 */ /* 0x000fe400078e00ff */
[----:B------:R-:W-:Y:S02]  /*4500*/  @!P0 IMAD.U32 R5, R13, 0x10000, RZ ;  /* 0x000100000d058824 */ /* 0x000fe400078e00ff */
[----:B------:R-:W-:Y:S02]  /*4510*/  @!P0 FFMA.FTZ R3, R8, R24, R3 ;  /* 0x0000001808038223 */ /* 0x000fe40000010003 */
[----:B------:R-:W-:Y:S02]  /*4520*/  @!P0 IMAD.U32 R8, R10, 0x10000, RZ ;  /* 0x000100000a088824 */ /* 0x000fe400078e00ff */
[C---:B------:R-:W-:Y:S02]  /*4530*/  @!P0 FMUL.FTZ R10, R5.reuse, R45 ;  /* 0x0000002d050a8220 */ /* 0x040fe40000410000 */
[----:B------:R-:W-:Y:S02]  /*4540*/  @!P0 FMUL.FTZ R24, R6, R47 ;  /* 0x0000002f06188220 */ /* 0x000fe40000410000 */
[-C--:B------:R-:W-:Y:S02]  /*4550*/  @!P0 FMUL.FTZ R5, R5, R8.reuse ;  /* 0x0000000805058220 */ /* 0x080fe40000410000 */
[----:B------:R-:W-:Y:S01]  /*4560*/  @!P0 FFMA.FTZ R86, R46, R8, -R10 ;  /* 0x000000082e568223 */ /* 0x000fe2000001080a */
[C---:B------:R-:W-:Y:S01]  /*4570*/  @!P0 SHF.L.U32 R10, R11.reuse, 0x10, RZ ;  /* 0x000000100b0a8819 */ /* 0x040fe200000006ff */
[-C--:B------:R-:W-:Y:S01]  /*4580*/  @!P0 FMUL.FTZ R6, R6, R9.reuse ;  /* 0x0000000906068220 */ /* 0x080fe20000410000 */
[----:B------:R-:W-:Y:S01]  /*4590*/  @!P0 LOP3.LUT R11, R11, 0xffff0000, RZ, 0xc0, !PT ;  /* 0xffff00000b0b8812 */ /* 0x000fe200078ec0ff */
[----:B------:R-:W-:Y:S01]  /*45a0*/  @!P0 FFMA.FTZ R85, R48, R9, -R24 ;  /* 0x0000000930558223 */ /* 0x000fe20000010818 */
[C---:B------:R-:W-:Y:S01]  /*45b0*/  @!P0 LOP3.LUT R9, R14.reuse, 0xffff0000, RZ, 0xc0, !PT ;  /* 0xffff00000e098812 */ /* 0x040fe200078ec0ff */
[C---:B------:R-:W-:Y:S01]  /*45c0*/  @!P0 IMAD.U32 R49, R51.reuse, 0x10000, RZ ;  /* 0x0001000033318824 */ /* 0x040fe200078e00ff */
[----:B------:R-:W-:Y:S01]  /*45d0*/  @!P0 LOP3.LUT R51, R51, 0xffff0000, RZ, 0xc0, !PT ;  /* 0xffff000033338812 */ /* 0x000fe200078ec0ff */
[----:B------:R-:W-:Y:S02]  /*45e0*/  @!P0 IMAD.U32 R8, R14, 0x10000, RZ ;  /* 0x000100000e088824 */ /* 0x000fe400078e00ff */
[----:B------:R-:W-:Y:S01]  /*45f0*/  @!P0 FFMA.FTZ R4, R26, R44, R4 ;  /* 0x0000002c1a048223 */ /* 0x000fe20000010004 */
[----:B------:R-:W-:Y:S01]  /*4600*/  @!P0 F2FP.BF16.PACK_AB R26, R87, R88 ;  /* 0x00000058571a823e */ /* 0x000fe200000010ff */
[----:B------:R-:W-:Y:S01]  /*4610*/  @!P0 FMUL.FTZ R24, R8, R49 ;  /* 0x0000003108188220 */ /* 0x000fe20000410000 */
[----:B------:R-:W-:Y:S01]  /*4620*/  @!P0 F2FP.BF16.PACK_AB R44, R85, R86 ;  /* 0x00000056552c823e */ /* 0x000fe200000010ff */
[----:B------:R-:W-:Y:S01]  /*4630*/  @!P0 FMUL.FTZ R53, R9, R51 ;  /* 0x0000003309358220 */ /* 0x000fe20000410000 */
[----:B------:R-:W-:Y:S01]  /*4640*/  @!P0 F2FP.BF16.PACK_AB R3, R4, R3 ;  /* 0x000000030403823e */ /* 0x000fe200000010ff */
[----:B------:R-:W-:Y:S01]  /*4650*/  @!P0 FMUL.FTZ R8, R8, R10 ;  /* 0x0000000a08088220 */ /* 0x000fe20000410000 */
[----:B------:R-:W-:Y:S01]  /*4660*/  @!P0 MOV R61, R44 ;  /* 0x0000002c003d8202 */ /* 0x000fe20000000f00 */
[----:B------:R-:W-:Y:S01]  /*4670*/  @!P0 FFMA.FTZ R84, R50, R10, -R24 ;  /* 0x0000000a32548223 */ /* 0x000fe20000010818 */
[----:B------:R-:W-:Y:S01]  /*4680*/  @!P0 SHF.L.U32 R10, R15, 0x10, RZ ;  /* 0x000000100f0a8819 */ /* 0x000fe200000006ff */
[----:B------:R-:W-:Y:S01]  /*4690*/  @!P0 FMUL.FTZ R9, R9, R11 ;  /* 0x0000000b09098220 */ /* 0x000fe20000410000 */
[----:B------:R-:W-:Y:S01]  /*46a0*/  @!P0 MOV R12, R3 ;  /* 0x00000003000c8202 */ /* 0x000fe20000000f00 */
[----:B------:R-:W-:Y:S01]  /*46b0*/  @!P0 FFMA.FTZ R83, R52, R11, -R53 ;  /* 0x0000000b34538223 */ /* 0x000fe20000010835 */
[----:B------:R-:W-:Y:S01]  /*46c0*/  @!P0 LOP3.LUT R11, R15, 0xffff0000, RZ, 0xc0, !PT ;  /* 0xffff00000f0b8812 */ /* 0x000fe200078ec0ff */
[C---:B------:R-:W-:Y:S01]  /*46d0*/  @!P0 IMAD.U32 R53, R55.reuse, 0x10000, RZ ;  /* 0x0001000037358824 */ /* 0x040fe200078e00ff */
[----:B------:R-:W-:Y:S01]  /*46e0*/  @!P0 LOP3.LUT R55, R55, 0xffff0000, RZ, 0xc0, !PT ;  /* 0xffff000037378812 */ /* 0x000fe200078ec0ff */
[C---:B------:R-:W-:Y:S01]  /*46f0*/  @!P0 IMAD.U32 R24, R25.reuse, 0x10000, RZ ;  /* 0x0001000019188824 */ /* 0x040fe200078e00ff */
[----:B------:R-:W-:Y:S01]  /*4700*/  @!P0 LOP3.LUT R25, R25, 0xffff0000, RZ, 0xc0, !PT ;  /* 0xffff000019198812 */ /* 0x000fe200078ec0ff */
[----:B------:R-:W-:Y:S02]  /*4710*/  @!P0 FFMA.FTZ R5, R45, R46, R5 ;  /* 0x0000002e2d058223 */ /* 0x000fe40000010005 */
[----:B------:R-:W-:Y:S02]  /*4720*/  @!P0 FFMA.FTZ R6, R47, R48, R6 ;  /* 0x000000302f068223 */ /* 0x000fe40000010006 */
[C---:B------:R-:W-:Y:S02]  /*4730*/  @!P0 FMUL.FTZ R81, R10.reuse, R53 ;  /* 0x000000350a518220 */ /* 0x040fe40000410000 */
        /* <DEDUP_REMOVED lines=26> */
.L_x_426:
[----:B------:R-:W-:Y:S05]  /*48e0*/  BSYNC B0 ;  /* 0x0000000000007941 */ /* 0x000fea0003800000 */
.L_x_425:
[----:B------:R-:W-:Y:S01]  /*48f0*/  ISETP.GE.AND P0, PT, R27, c[0x0][0x1d4], PT ;  /* 0x000075001b007a0c */ /* 0x000fe20003f06270 */
[----:B------:R-:W-:Y:S01]  /*4900*/  @!UPT UIADD3 URZ, URZ, URZ, URZ ;  /* 0x0000003f3f3ff290 */ /* 0x000fe2000fffe03f */
[----:B------:R-:W-:Y:S11]  /*4910*/  BSSY B0, `(.L_x_427) ;  /* 0x0000078000007945 */ /* 0x000ff60003800000 */
[----:B------:R-:W-:-:S05]  /*4920*/  @P0 BRA `(.L_x_428) ;  /* 0x0000076000000947 */ /* 0x000fca0003800000 */
[----:B------:R-:W-:Y:S01]  /*4930*/  SEL R3, R77, R76, !P1 ;  /* 0x0000004c4d037207 */ /* 0x000fe20004800000 */
[----:B------:R-:W2:Y:S01]  /*4940*/  LDS.128 R52, [R137+0x3c80] ;  /* 0x003c800089347984 */ /* 0x000ea20000000c00 */
[----:B------:R-:W-:Y:S02]  /*4950*/  ISETP.GE.AND P0, PT, R27, c[0x0][0x27c], PT ;  /* 0x00009f001b007a0c */ /* 0x000fe40003f06270 */
[----:B-1----:R-:W-:Y:S04]  /*4960*/  SHF.R.S32.HI R4, RZ, 0x1f, R3 ;  /* 0x0000001fff047819 */ /* 0x002fe80000011403 */
[----:B------:R-:W-:Y:S04]  /*4970*/  LEA.HI R3, R4, R3, RZ, 0x4 ;  /* 0x0000000304037211 */ /* 0x000fe800078f20ff */
[----:B------:R-:W-:Y:S03]  /*4980*/  LEA.HI.SX32 R3, R3, R74, 0x1c ;  /* 0x0000004a03037211 */ /* 0x000fe600078fe2ff */
[----:B------:R-:W-:Y:S02]  /*4990*/  @!P0 SHF.R.U64 R8, R64, 0x10, R65 ;  /* 0x0000001040088819 */ /* 0x000fe40000001241 */
[----:B------:R-:W-:Y:S01]  /*49a0*/  IMAD.SHL.U32 R60, R3, 0x8, RZ ;  /* 0x00000008033c7824 */ /* 0x000fe200078e00ff */
[----:B------:R-:W-:Y:S02]  /*49b0*/  SHF.R.S32.HI R4, RZ, 0x1f, R3 ;  /* 0x0000001fff047819 */ /* 0x000fe40000011403 */
[----:B------:R-:W-:Y:S02]  /*49c0*/  @!P0 SHF.R.U32.HI R10, RZ, 0x10, R65 ;  /* 0x00000010ff0a8819 */ /* 0x000fe40000011641 */
[----:B------:R-:W-:Y:S02]  /*49d0*/  LEA.HI R4, R4, R3, RZ, 0x2 ;  /* 0x0000000304047211 */ /* 0x000fe400078f10ff */
[----:B------:R-:W-:Y:S02]  /*49e0*/  @!P0 SHF.R.U64 R5, R16, 0x10, R17 ;  /* 0x0000001010058819 */ /* 0x000fe40000001211 */
[----:B------:R-:W-:Y:S02]  /*49f0*/  SHF.R.S32.HI R3, RZ, 0x2, R4 ;  /* 0x00000002ff037819 */ /* 0x000fe40000011404 */
[----:B------:R-:W-:Y:S02]  /*4a00*/  LOP3.LUT R4, R106, 0x18, R60, 0xf8, !PT ;  /* 0x000000186a047812 */ /* 0x000fe400078ef83c */
[----:B------:R-:W-:Y:S01]  /*4a10*/  @!P0 SHF.R.U32.HI R6, RZ, 0x10, R19 ;  /* 0x00000010ff068819 */ /* 0x000fe20000011613 */
[----:B------:R-:W-:Y:S01]  /*4a20*/  IMAD R3, R3, 0x600, R7 ;  /* 0x0000060003037824 */ /* 0x000fe200078e0207 */
[----:B------:R-:W-:Y:S02]  /*4a30*/  LOP3.LUT R4, R4, R107, RZ, 0x3c, !PT ;  /* 0x0000006b04047212 */ /* 0x000fe400078e3cff */
[----:B------:R-:W-:Y:S02]  /*4a40*/  @!P0 PRMT R9, R31, 0x5432, R5 ;  /* 0x000054321f098816 */ /* 0x000fe40000000005 */
[----:B------:R-:W-:Y:S01]  /*4a50*/  @!P0 SHF.R.U32.HI R16, RZ, 0x10, R67 ;  /* 0x00000010ff108819 */ /* 0x000fe20000011643 */
[----:B------:R-:W-:Y:S01]  /*4a60*/  IMAD.IADD R3, R3, 0x1, R4 ;  /* 0x0000000103037824 */ /* 0x000fe200078e0204 */
[----:B------:R-:W-:Y:S02]  /*4a70*/  @!P0 SHF.R.U32.HI R4, RZ, 0x10, R17 ;  /* 0x00000010ff048819 */ /* 0x000fe40000011611 */
[----:B------:R-:W-:Y:S01]  /*4a80*/  @!P0 SHF.R.U64 R11, R66, 0x10, R67 ;  /* 0x00000010420b8819 */ /* 0x000fe20000001243 */
[----:B------:R-:W-:Y:S01]  /*4a90*/  IMAD.SHL.U32 R3, R3, 0x2, RZ ;  /* 0x0000000203037824 */ /* 0x000fe200078e00ff */
[----:B------:R-:W-:Y:S01]  /*4aa0*/  @!P0 PRMT R44, R58, 0x5410, R16 ;  /* 0x000054103a2c8816 */ /* 0x000fe20000000010 */
[----:B--2---:R-:W-:Y:S01]  /*4ab0*/  @!P0 IMAD.U32 R25, R53, 0x10000, RZ ;  /* 0x0001000035198824 */ /* 0x004fe200078e00ff */
[----:B------:R-:W-:Y:S01]  /*4ac0*/  @!P0 PRMT R16, R32, 0x5410, R6 ;  /* 0x0000541020108816 */ /* 0x000fe20000000006 */
[C---:B------:R-:W-:Y:S01]  /*4ad0*/  @!P0 IMAD.U32 R48, R55.reuse, 0x10000, RZ ;  /* 0x0001000037308824 */ /* 0x040fe200078e00ff */
[----:B------:R1:W2:Y:S01]  /*4ae0*/  LDS.128 R12, [R3+0x3c80] ;  /* 0x003c8000030c7984 */ /* 0x0002a20000000c00 */
[----:B------:R-:W-:Y:S01]  /*4af0*/  @!P0 IMAD.U32 R47, R44, 0x10000, RZ ;  /* 0x000100002c2f8824 */ /* 0x000fe200078e00ff */
[----:B------:R-:W-:Y:S01]  /*4b00*/  @!P0 PRMT R45, R58, 0x5432, R11 ;  /* 0x000054323a2d8816 */ /* 0x000fe2000000000b */
[----:B------:R-:W-:Y:S01]  /*4b10*/  @!P0 IMAD.U32 R11, R52, 0x10000, RZ ;  /* 0x00010000340b8824 */ /* 0x000fe200078e00ff */
[----:B------:R-:W-:Y:S01]  /*4b20*/  @!P0 LOP3.LUT R49, R44, 0xffff0000, RZ, 0xc0, !PT ;  /* 0xffff00002c318812 */ /* 0x000fe200078ec0ff */
[C---:B------:R-:W-:Y:S01]  /*4b30*/  @!P0 IMAD.U32 R44, R54.reuse, 0x10000, RZ ;  /* 0x00010000362c8824 */ /* 0x040fe200078e00ff */
[----:B------:R-:W-:Y:S02]  /*4b40*/  @!P0 LOP3.LUT R50, R55, 0xffff0000, RZ, 0xc0, !PT ;  /* 0xffff000037328812 */ /* 0x000fe400078ec0ff */
[----:B------:R-:W-:Y:S02]  /*4b50*/  @!P0 LOP3.LUT R46, R54, 0xffff0000, RZ, 0xc0, !PT ;  /* 0xffff0000362e8812 */ /* 0x000fe400078ec0ff */
[----:B-1----:R-:W-:Y:S02]  /*4b60*/  @!P0 SHF.R.U64 R3, R18, 0x10, R19 ;  /* 0x0000001012038819 */ /* 0x002fe40000001213 */
[C---:B------:R-:W-:Y:S02]  /*4b70*/  @!P0 PRMT R19, R57.reuse, 0x5410, R8 ;  /* 0x0000541039138816 */ /* 0x040fe40000000008 */
[----:B------:R-:W-:Y:S02]  /*4b80*/  @!P0 PRMT R18, R57, 0x5432, R10 ;  /* 0x0000543239128816 */ /* 0x000fe4000000000a */
[----:B------:R-:W-:Y:S02]  /*4b90*/  @!P0 SHF.L.U32 R10, R19, 0x10, RZ ;  /* 0x00000010130a8819 */ /* 0x000fe400000006ff */
[----:B------:R-:W-:Y:S01]  /*4ba0*/  @!P0 PRMT R8, R31, 0x5410, R4 ;  /* 0x000054101f088816 */ /* 0x000fe20000000004 */
[----:B------:R-:W-:Y:S01]  /*4bb0*/  @!P0 IMAD.U32 R24, R18, 0x10000, RZ ;  /* 0x0001000012188824 */ /* 0x000fe200078e00ff */
[----:B------:R-:W-:Y:S01]  /*4bc0*/  @!P0 PRMT R17, R32, 0x5432, R3 ;  /* 0x0000543220118816 */ /* 0x000fe20000000003 */
[C---:B------:R-:W-:Y:S01]  /*4bd0*/  @!P0 IMAD.U32 R4, R9.reuse, 0x10000, RZ ;  /* 0x0001000009048824 */ /* 0x040fe200078e00ff */
[C---:B------:R-:W-:Y:S02]  /*4be0*/  @!P0 SHF.L.U32 R6, R8.reuse, 0x10, RZ ;  /* 0x0000001008068819 */ /* 0x040fe400000006ff */
[----:B------:R-:W-:Y:S02]  /*4bf0*/  @!P0 LOP3.LUT R9, R9, 0xffff0000, RZ, 0xc0, !PT ;  /* 0xffff000009098812 */ /* 0x000fe400078ec0ff */
[----:B------:R-:W-:Y:S01]  /*4c00*/  @!P0 LOP3.LUT R8, R8, 0xffff0000, RZ, 0xc0, !PT ;  /* 0xffff000008088812 */ /* 0x000fe200078ec0ff */
[----:B--2---:R-:W-:Y:S02]  /*4c10*/  @!P0 IMAD.U32 R3, R12, 0x10000, RZ ;  /* 0x000100000c038824 */ /* 0x004fe400078e00ff */
[----:B------:R-:W-:Y:S02]  /*4c20*/  @!P0 IMAD.U32 R5, R13, 0x10000, RZ ;  /* 0x000100000d058824 */ /* 0x000fe400078e00ff */
[----:B------:R-:W-:Y:S02]  /*4c30*/  @!P0 FMUL.FTZ R26, R3, R10 ;  /* 0x0000000a031a8220 */ /* 0x000fe40000410000 */
[----:B------:R-:W-:Y:S02]  /*4c40*/  @!P0 FMUL.FTZ R31, R5, R24 ;  /* 0x00000018051f8220 */ /* 0x000fe40000410000 */
[-C--:B------:R-:W-:Y:S02]  /*4c50*/  @!P0 FMUL.FTZ R3, R3, R4.reuse ;  /* 0x0000000403038220 */ /* 0x080fe40000410000 */
[----:B------:R-:W-:Y:S01]  /*4c60*/  @!P0 FFMA.FTZ R64, R11, R4, -R26 ;  /* 0x000000040b408223 */ /* 0x000fe2000001081a */
[----:B------:R-:W-:Y:S01]  /*4c70*/  @!P0 LOP3.LUT R26, R18, 0xffff0000, RZ, 0xc0, !PT ;  /* 0xffff0000121a8812 */ /* 0x000fe200078ec0ff */
[-C--:B------:R-:W-:Y:S01]  /*4c80*/  @!P0 FMUL.FTZ R5, R5, R6.reuse ;  /* 0x0000000605058220 */ /* 0x080fe20000410000 */
[----:B------:R-:W-:Y:S01]  /*4c90*/  @!P0 LOP3.LUT R18, R19, 0xffff0000, RZ, 0xc0, !PT ;  /* 0xffff000013128812 */ /* 0x000fe200078ec0ff */
[----:B------:R-:W-:Y:S01]  /*4ca0*/  @!P0 FFMA.FTZ R63, R25, R6, -R31 ;  /* 0x00000006193f8223 */ /* 0x000fe2000001081f */
[----:B------:R-:W-:Y:S01]  /*4cb0*/  @!P0 LOP3.LUT R4, R12, 0xffff0000, RZ, 0xc0, !PT ;  /* 0xffff00000c048812 */ /* 0x000fe200078ec0ff */
[----:B------:R-:W-:Y:S01]  /*4cc0*/  @!P0 FFMA.FTZ R3, R10, R11, R3 ;  /* 0x0000000b0a038223 */ /* 0x000fe20000010003 */
[----:B------:R-:W-:Y:S02]  /*4cd0*/  @!P0 LOP3.LUT R6, R13, 0xffff0000, RZ, 0xc0, !PT ;  /* 0xffff00000d068812 */ /* 0x000fe400078ec0ff */
[----:B------:R-:W-:Y:S01]  /*4ce0*/  @!P0 LOP3.LUT R19, R52, 0xffff0000, RZ, 0xc0, !PT ;  /* 0xffff000034138812 */ /* 0x000fe200078ec0ff */
[----:B------:R-:W-:Y:S01]  /*4cf0*/  @!P0 FMUL.FTZ R11, R4, R18 ;  /* 0x00000012040b8220 */ /* 0x000fe20000410000 */
[----:B------:R-:W-:Y:S01]  /*4d00*/  @!P0 LOP3.LUT R31, R53, 0xffff0000, RZ, 0xc0, !PT ;  /* 0xffff0000351f8812 */ /* 0x000fe200078ec0ff */
[C---:B------:R-:W-:Y:S02]  /*4d10*/  @!P0 FMUL.FTZ R10, R6.reuse, R26 ;  /* 0x0000001a060a8220 */ /* 0x040fe40000410000 */
[----:B------:R-:W-:Y:S01]  /*4d20*/  @!P0 FFMA.FTZ R61, R19, R9, -R11 ;  /* 0x00000009133d8223 */ /* 0x000fe2000001080b */
[----:B------:R-:W-:Y:S01]  /*4d30*/  @!P0 LOP3.LUT R11, R15, 0xffff0000, RZ, 0xc0, !PT ;  /* 0xffff00000f0b8812 */ /* 0x000fe200078ec0ff */
[-C--:B------:R-:W-:Y:S01]  /*4d40*/  @!P0 FFMA.FTZ R62, R31, R8.reuse, -R10 ;  /* 0x000000081f3e8223 */ /* 0x080fe2000001080a */
[----:B------:R-:W-:Y:S01]  /*4d50*/  @!P0 SHF.L.U32 R10, R15, 0x10, RZ ;  /* 0x000000100f0a8819 */ /* 0x000fe200000006ff */
[----:B------:R-:W-:Y:S01]  /*4d60*/  @!P0 FMUL.FTZ R6, R6, R8 ;  /* 0x0000000806068220 */ /* 0x000fe20000410000 */
[----:B------:R-:W-:Y:S01]  /*4d70*/  @!P0 LOP3.LUT R8, R16, 0xffff0000, RZ, 0xc0, !PT ;  /* 0xffff000010088812 */ /* 0x000fe200078ec0ff */
[C---:B------:R-:W-:Y:S02]  /*4d80*/  @!P0 FMUL.FTZ R32, R11.reuse, R49 ;  /* 0x000000310b208220 */ /* 0x040fe40000410000 */
[----:B------:R-:W-:Y:S02]  /*4d90*/  @!P0 FMUL.FTZ R4, R4, R9 ;  /* 0x0000000904048220 */ /* 0x000fe40000410000 */
[----:B------:R-:W-:Y:S02]  /*4da0*/  @!P0 IMAD.U32 R9, R16, 0x10000, RZ ;  /* 0x0001000010098824 */ /* 0x000fe400078e00ff */
[----:B------:R-:W-:Y:S02]  /*4db0*/  @!P0 FMUL.FTZ R16, R10, R47 ;  /* 0x0000002f0a108220 */ /* 0x000fe40000410000 */
[-C--:B------:R-:W-:Y:S02]  /*4dc0*/  @!P0 FMUL.FTZ R11, R11, R8.reuse ;  /* 0x000000080b0b8220 */ /* 0x080fe40000410000 */
[----:B------:R-:W-:Y:S01]  /*4dd0*/  @!P0 FFMA.FTZ R57, R50, R8, -R32 ;  /* 0x0000000832398223 */ /* 0x000fe20000010820 */
[----:B------:R-:W-:Y:S01]  /*4de0*/  @!P0 SHF.L.U32 R8, R14, 0x10, RZ ;  /* 0x000000100e088819 */ /* 0x000fe200000006ff */
[-C--:B------:R-:W-:Y:S02]  /*4df0*/  @!P0 FFMA.FTZ R58, R48, R9.reuse, -R16 ;  /* 0x00000009303a8223 */ /* 0x080fe40000010810 */
[C---:B------:R-:W-:Y:S01]  /*4e00*/  @!P0 IMAD.U32 R32, R45.reuse, 0x10000, RZ ;  /* 0x000100002d208824 */ /* 0x040fe200078e00ff */
[----:B------:R-:W-:Y:S01]  /*4e10*/  @!P0 LOP3.LUT R45, R45, 0xffff0000, RZ, 0xc0, !PT ;  /* 0xffff00002d2d8812 */ /* 0x000fe200078ec0ff */
[C---:B------:R-:W-:Y:S01]  /*4e20*/  @!P0 IMAD.U32 R16, R17.reuse, 0x10000, RZ ;  /* 0x0001000011108824 */ /* 0x040fe200078e00ff */
[----:B------:R-:W-:Y:S01]  /*4e30*/  @!P0 LOP3.LUT R17, R17, 0xffff0000, RZ, 0xc0, !PT ;  /* 0xffff000011118812 */ /* 0x000fe200078ec0ff */
[----:B------:R-:W-:Y:S01]  /*4e40*/  @!P0 FMUL.FTZ R10, R10, R9 ;  /* 0x000000090a0a8220 */ /* 0x000fe20000410000 */
[----:B------:R-:W-:Y:S01]  /*4e50*/  @!P0 LOP3.LUT R9, R14, 0xffff0000, RZ, 0xc0, !PT ;  /* 0xffff00000e098812 */ /* 0x000fe200078ec0ff */
[----:B------:R-:W-:Y:S01]  /*4e60*/  @!P0 FFMA.FTZ R4, R18, R19, R4 ;  /* 0x0000001312048223 */ /* 0x000fe20000010004 */
[----:B------:R-:W-:Y:S01]  /*4e70*/  @!P0 F2FP.BF16.PACK_AB R19, R62, R63 ;  /* 0x0000003f3e13823e */ /* 0x000fe200000010ff */
[C---:B------:R-:W-:Y:S01]  /*4e80*/  @!P0 FMUL.FTZ R51, R8.reuse, R32 ;  /* 0x0000002008338220 */ /* 0x040fe20000410000 */
[----:B------:R-:W-:Y:S01]  /*4e90*/  @!P0 F2FP.BF16.PACK_AB R18, R61, R64 ;  /* 0x000000403d12823e */ /* 0x000fe200000010ff */
[----:B------:R-:W-:Y:S01]  /*4ea0*/  @!P0 FMUL.FTZ R8, R8, R16 ;  /* 0x0000001008088220 */ /* 0x000fe20000410000 */
[----:B------:R-:W-:Y:S01]  /*4eb0*/  @!P0 F2FP.BF16.PACK_AB R3, R4, R3 ;  /* 0x000000030403823e */ /* 0x000fe200000010ff */
[----:B------:R-:W-:Y:S02]  /*4ec0*/  @!P0 FFMA.FTZ R5, R24, R25, R5 ;  /* 0x0000001918058223 */ /* 0x000fe40000010005 */
[C---:B------:R-:W-:Y:S02]  /*4ed0*/  @!P0 FMUL.FTZ R56, R9.reuse, R45 ;  /* 0x0000002d09388220 */ /* 0x040fe40000410000 */
[----:B------:R-:W-:Y:S02]  /*4ee0*/  @!P0 FMUL.FTZ R9, R9, R17 ;  /* 0x0000001109098220 */ /* 0x000fe40000410000 */
[----:B------:R-:W-:Y:S02]  /*4ef0*/  @!P0 FFMA.FTZ R6, R26, R31, R6 ;  /* 0x0000001f1a068223 */ /* 0x000fe40000010006 */
[----:B------:R-:W-:Y:S02]  /*4f00*/  @!P0 FFMA.FTZ R8, R32, R44, R8 ;  /* 0x0000002c20088223 */ /* 0x000fe40000010008 */
[----:B------:R-:W-:Y:S01]  /*4f10*/  @!P0 FFMA.FTZ R9, R45, R46, R9 ;  /* 0x0000002e2d098223 */ /* 0x000fe20000010009 */
[----:B------:R-:W-:Y:S01]  /*4f20*/  @!P0 F2FP.BF16.PACK_AB R5, R6, R5 ;  /* 0x000000050605823e */ /* 0x000fe200000010ff */
[----:B------:R-:W-:Y:S02]  /*4f30*/  @!P0 FFMA.FTZ R10, R47, R48, R10 ;  /* 0x000000302f0a8223 */ /* 0x000fe4000001000a */
[----:B------:R-:W-:Y:S01]  /*4f40*/  @!P0 FFMA.FTZ R11, R49, R50, R11 ;  /* 0x00000032310b8223 */ /* 0x000fe2000001000b */
[----:B------:R-:W-:Y:S01]  /*4f50*/  @!P0 F2FP.BF16.PACK_AB R8, R9, R8 ;  /* 0x000000080908823e */ /* 0x000fe200000010ff */
[----:B------:R-:W-:Y:S02]  /*4f60*/  @!P0 FFMA.FTZ R51, R44, R16, -R51 ;  /* 0x000000102c338223 */ /* 0x000fe40000010833 */
[----:B------:R-:W-:Y:S01]  /*4f70*/  @!P0 FFMA.FTZ R56, R46, R17, -R56 ;  /* 0x000000112e388223 */ /* 0x000fe20000010838 */
[----:B------:R-:W-:Y:S01]  /*4f80*/  @!P0 F2FP.BF16.PACK_AB R17, R57, R58 ;  /* 0x0000003a3911823e */ /* 0x000fe200000010ff */
[----:B------:R-:W-:Y:S01]  /*4f90*/  @!P0 IMAD.MOV.U32 R52, RZ, RZ, R18 ;  /* 0x000000ffff348224 */ /* 0x000fe200078e0012 */
[----:B------:R-:W-:Y:S01]  /*4fa0*/  @!P0 F2FP.BF16.PACK_AB R10, R11, R10 ;  /* 0x0000000a0b0a823e */ /* 0x000fe200000010ff */
[----:B------:R-:W-:Y:S01]  /*4fb0*/  @!P0 IMAD.MOV.U32 R53, RZ, RZ, R19 ;  /* 0x000000ffff358224 */ /* 0x000fe200078e0013 */
[----:B------:R-:W-:Y:S01]  /*4fc0*/  @!P0 F2FP.BF16.PACK_AB R16, R56, R51 ;  /* 0x000000333810823e */ /* 0x000fe200000010ff */
[----:B------:R-:W-:Y:S01]  /*4fd0*/  @!P0 IMAD.MOV.U32 R55, RZ, RZ, R17 ;  /* 0x000000ffff378224 */ /* 0x000fe200078e0011 */
[----:B------:R-:W-:Y:S01]  /*4fe0*/  @!P0 MOV R14, R8 ;  /* 0x00000008000e8202 */ /* 0x000fe20000000f00 */
[----:B------:R-:W-:Y:S01]  /*4ff0*/  @!P0 IMAD.MOV.U32 R12, RZ, RZ, R3 ;  /* 0x000000ffff0c8224 */ /* 0x000fe200078e0003 */
[----:B------:R-:W-:Y:S01]  /*5000*/  @!P0 MOV R54, R16 ;  /* 0x0000001000368202 */ /* 0x000fe20000000f00 */
        /* <DEDUP_REMOVED lines=8> */
.L_x_428:
[----:B------:R-:W-:Y:S05]  /*5090*/  BSYNC B0 ;  /* 0x0000000000007941 */ /* 0x000fea0003800000 */
.L_x_427:
[----:B------:R-:W-:Y:S11]  /*50a0*/  ISETP.GE.AND P0, PT, R30, c[0x0][0x1d4], PT ;  /* 0x000075001e007a0c */ /* 0x000ff60003f06270 */
[----:B------:R-:W-:Y:S02]  /*50b0*/  @!UPT UIADD3 URZ, URZ, URZ, URZ ;  /* 0x0000003f3f3ff290 */ /* 0x000fe4000fffe03f */
[----:B------:R-:W-:-:S05]  /*50c0*/  @P0 BRA `(.L_x_412) ;  /* 0x00000a0000000947 */ /* 0x000fca0003800000 */
[----:B------:R-:W-:Y:S01]  /*50d0*/  SEL R3, R77, R76, !P3 ;  /* 0x0000004c4d037207 */ /* 0x000fe20005800000 */
[----:B------:R-:W2:Y:S01]  /*50e0*/  LDS.128 R48, [R136+0x3c80] ;  /* 0x003c800088307984 */ /* 0x000ea20000000c00 */
[----:B-1--4-:R-:W-:Y:S02]  /*50f0*/  IADD3 R60, P0, R78, R138, RZ ;  /* 0x0000008a4e3c7210 */ /* 0x012fe40007f1e0ff */
[----:B------:R-:W-:Y:S03]  /*5100*/  SHF.R.S32.HI R4, RZ, 0x1f, R3 ;  /* 0x0000001fff047819 */ /* 0x000fe60000011403 */
[----:B---3--:R-:W-:Y:S01]  /*5110*/  IMAD.X R61, R79, 0x1, R139, P0 ;  /* 0x000000014f3d7824 */ /* 0x008fe200000e068b */
[----:B------:R-:W-:Y:S02]  /*5120*/  LEA.HI R3, R4, R3, RZ, 0x4 ;  /* 0x0000000304037211 */ /* 0x000fe400078f20ff */
[----:B------:R-:W-:Y:S02]  /*5130*/  ISETP.GE.AND P0, PT, R30, c[0x0][0x27c], PT ;  /* 0x00009f001e007a0c */ /* 0x000fe40003f06270 */
[----:B------:R-:W-:Y:S04]  /*5140*/  LEA.HI.SX32 R3, R3, R73, 0x1c ;  /* 0x0000004903037211 */ /* 0x000fe800078fe2ff */
[----:B------:R-:W-:Y:S01]  /*5150*/  SHF.R.S32.HI R4, RZ, 0x1f, R3 ;  /* 0x0000001fff047819 */ /* 0x000fe20000011403 */
[----:B------:R-:W-:Y:S03]  /*5160*/  IMAD.SHL.U32 R45, R3, 0x8, RZ ;  /* 0x00000008032d7824 */ /* 0x000fe600078e00ff */
[----:B------:R-:W-:Y:S03]  /*5170*/  LEA.HI R4, R4, R3, RZ, 0x2 ;  /* 0x0000000304047211 */ /* 0x000fe600078f10ff */
[----:B------:R-:W-:Y:S02]  /*5180*/  @!P0 SHF.R.U64 R11, R70, 0x10, R71 ;  /* 0x00000010460b8819 */ /* 0x000fe40000001247 */
[----:B------:R-:W-:Y:S02]  /*5190*/  SHF.R.S32.HI R3, RZ, 0x2, R4 ;  /* 0x00000002ff037819 */ /* 0x000fe40000011404 */
[----:B------:R-:W-:Y:S02]  /*51a0*/  LOP3.LUT R4, R106, 0x18, R45, 0xf8, !PT ;  /* 0x000000186a047812 */ /* 0x000fe400078ef82d */
[----:B------:R-:W-:Y:S01]  /*51b0*/  @!P0 PRMT R26, R72, 0x5432, R11 ;  /* 0x00005432481a8816 */ /* 0x000fe2000000000b */
[----:B------:R-:W-:Y:S01]  /*51c0*/  IMAD R3, R3, 0x600, R7 ;  /* 0x0000060003037824 */ /* 0x000fe200078e0207 */
[----:B------:R-:W-:Y:S02]  /*51d0*/  LOP3.LUT R4, R4, R107, RZ, 0x3c, !PT ;  /* 0x0000006b04047212 */ /* 0x000fe400078e3cff */
[----:B------:R-:W-:Y:S02]  /*51e0*/  @!P0 SHF.R.U64 R8, R68, 0x10, R69 ;  /* 0x0000001044088819 */ /* 0x000fe40000001245 */
[----:B------:R-:W-:Y:S01]  /*51f0*/  @!P0 SHF.R.U64 R5, R22, 0x10, R23 ;  /* 0x0000001016058819 */ /* 0x000fe20000001217 */
[----:B------:R-:W-:Y:S01]  /*5200*/  IMAD.IADD R3, R3, 0x1, R4 ;  /* 0x0000000103037824 */ /* 0x000fe200078e0204 */
[----:B------:R-:W-:Y:S02]  /*5210*/  @!P0 SHF.R.U32.HI R4, RZ, 0x10, R21 ;  /* 0x00000010ff048819 */ /* 0x000fe40000011615 */
[----:B------:R-:W-:Y:S01]  /*5220*/  @!P0 PRMT R18, R59, 0x5410, R8 ;  /* 0x000054103b128816 */ /* 0x000fe20000000008 */
[----:B------:R-:W-:Y:S01]  /*5230*/  IMAD.SHL.U32 R3, R3, 0x2, RZ ;  /* 0x0000000203037824 */ /* 0x000fe200078e00ff */
[----:B--2---:R-:W-:Y:S01]  /*5240*/  @!P0 SHF.L.U32 R11, R48, 0x10, RZ ;  /* 0x00000010300b8819 */ /* 0x004fe200000006ff */
[C---:B------:R-:W-:Y:S01]  /*5250*/  @!P0 IMAD.U32 R25, R50.reuse, 0x10000, RZ ;  /* 0x0001000032198824 */ /* 0x040fe200078e00ff */
[----:B------:R-:W-:Y:S02]  /*5260*/  @!P0 LOP3.LUT R44, R51, 0xffff0000, RZ, 0xc0, !PT ;  /* 0xffff0000332c8812 */ /* 0x000fe400078ec0ff */
[----:B------:R1:W2:Y:S01]  /*5270*/  LDS.128 R12, [R3+0x3c80] ;  /* 0x003c8000030c7984 */ /* 0x0002a20000000c00 */
[----:B------:R-:W-:Y:S02]  /*5280*/  @!P0 LOP3.LUT R31, R50, 0xffff0000, RZ, 0xc0, !PT ;  /* 0xffff0000321f8812 */ /* 0x000fe400078ec0ff */
[----:B------:R-:W-:Y:S02]  /*5290*/  @!P0 PRMT R8, R33, 0x5410, R4 ;  /* 0x0000541021088816 */ /* 0x000fe40000000004 */
[C---:B------:R-:W-:Y:S02]  /*52a0*/  @!P0 PRMT R17, R34.reuse, 0x5432, R5 ;  /* 0x0000543222118816 */ /* 0x040fe40000000005 */
[----:B------:R-:W-:Y:S02]  /*52b0*/  @!P0 SHF.R.U32.HI R6, RZ, 0x10, R23 ;  /* 0x00000010ff068819 */ /* 0x000fe40000011617 */
[----:B------:R-:W-:Y:S02]  /*52c0*/  @!P0 SHF.R.U32.HI R10, RZ, 0x10, R69 ;  /* 0x00000010ff0a8819 */ /* 0x000fe40000011645 */
[----:B------:R-:W-:Y:S01]  /*52d0*/  @!P0 PRMT R16, R34, 0x5410, R6 ;  /* 0x0000541022108816 */ /* 0x000fe20000000006 */
[C---:B------:R-:W-:Y:S01]  /*52e0*/  @!P0 IMAD.U32 R6, R8.reuse, 0x10000, RZ ;  /* 0x0001000008068824 */ /* 0x040fe200078e00ff */
[----:B------:R-:W-:Y:S02]  /*52f0*/  @!P0 LOP3.LUT R8, R8, 0xffff0000, RZ, 0xc0, !PT ;  /* 0xffff000008088812 */ /* 0x000fe400078ec0ff */
[----:B------:R-:W-:Y:S01]  /*5300*/  @!P0 PRMT R22, R59, 0x5432, R10 ;  /* 0x000054323b168816 */ /* 0x000fe2000000000a */
[C---:B------:R-:W-:Y:S01]  /*5310*/  @!P0 IMAD.U32 R10, R18.reuse, 0x10000, RZ ;  /* 0x00010000120a8824 */ /* 0x040fe200078e00ff */
[----:B------:R-:W-:Y:S02]  /*5320*/  @!P0 LOP3.LUT R18, R18, 0xffff0000, RZ, 0xc0, !PT ;  /* 0xffff000012128812 */ /* 0x000fe400078ec0ff */
[----:B------:R-:W-:Y:S02]  /*5330*/  @!P0 SHF.R.U32.HI R24, RZ, 0x10, R71 ;  /* 0x00000010ff188819 */ /* 0x000fe40000011647 */
[----:B-1----:R-:W-:Y:S01]  /*5340*/  @!P0 SHF.R.U64 R3, R20, 0x10, R21 ;  /* 0x0000001014038819 */ /* 0x002fe20000001215 */
[C---:B------:R-:W-:Y:S01]  /*5350*/  @!P0 IMAD.U32 R20, R22.reuse, 0x10000, RZ ;  /* 0x0001000016148824 */ /* 0x040fe200078e00ff */
[----:B------:R-:W-:Y:S01]  /*5360*/  @!P0 LOP3.LUT R22, R22, 0xffff0000, RZ, 0xc0, !PT ;  /* 0xffff000016168812 */ /* 0x000fe200078ec0ff */
[----:B------:R-:W-:Y:S01]  /*5370*/  @!P0 IMAD.U32 R21, R49, 0x10000, RZ ;  /* 0x0001000031158824 */ /* 0x000fe200078e00ff */
[----:B------:R-:W-:Y:S01]  /*5380*/  @!P0 PRMT R9, R33, 0x5432, R3 ;  /* 0x0000543221098816 */ /* 0x000fe20000000003 */
[----:B------:R-:W-:Y:S01]  /*5390*/  @!P0 IMAD.U32 R33, R51, 0x10000, RZ ;  /* 0x0001000033218824 */ /* 0x000fe200078e00ff */
[----:B------:R-:W-:Y:S03]  /*53a0*/  @!P0 PRMT R24, R72, 0x5410, R24 ;  /* 0x0000541048188816 */ /* 0x000fe60000000018 */
[C---:B------:R-:W-:Y:S01]  /*53b0*/  @!P0 IMAD.U32 R4, R9.reuse, 0x10000, RZ ;  /* 0x0001000009048824 */ /* 0x040fe200078e00ff */
[----:B------:R-:W-:Y:S02]  /*53c0*/  @!P0 LOP3.LUT R9, R9, 0xffff0000, RZ, 0xc0, !PT ;  /* 0xffff000009098812 */ /* 0x000fe400078ec0ff */
[C---:B------:R-:W-:Y:S02]  /*53d0*/  @!P0 SHF.L.U32 R32, R24.reuse, 0x10, RZ ;  /* 0x0000001018208819 */ /* 0x040fe400000006ff */
[----:B------:R-:W-:Y:S01]  /*53e0*/  @!P0 LOP3.LUT R34, R24, 0xffff0000, RZ, 0xc0, !PT ;  /* 0xffff000018228812 */ /* 0x000fe200078ec0ff */
[----:B--2---:R-:W-:Y:S01]  /*53f0*/  @!P0 IMAD.U32 R3, R12, 0x10000, RZ ;  /* 0x000100000c038824 */ /* 0x004fe200078e00ff */
[----:B------:R-:W-:Y:S03]  /*5400*/  @!P0 SHF.L.U32 R5, R13, 0x10, RZ ;  /* 0x000000100d058819 */ /* 0x000fe600000006ff */
        /* <DEDUP_REMOVED lines=10> */
[----:B------:R-:W-:Y:S01]  /*54b0*/  @!P0 LOP3.LUT R6, R13, 0xffff0000, RZ, 0xc0, !PT ;  /* 0xffff00000d068812 */ /* 0x000fe200078ec0ff */
[C---:B------:R-:W-:Y:S02]  /*54c0*/  @!P0 FMUL.FTZ R11, R4.reuse, R18 ;  /* 0x00000012040b8220 */ /* 0x040fe40000410000 */
[-C--:B------:R-:W-:Y:S02]  /*54d0*/  @!P0 FMUL.FTZ R4, R4, R9.reuse ;  /* 0x0000000904048220 */ /* 0x080fe40000410000 */
[C---:B------:R-:W-:Y:S02]  /*54e0*/  @!P0 FMUL.FTZ R10, R6.reuse, R22 ;  /* 0x00000016060a8220 */ /* 0x040fe40000410000 */
[----:B------:R-:W-:Y:S01]  /*54f0*/  @!P0 FFMA.FTZ R54, R19, R9, -R11 ;  /* 0x0000000913368223 */ /* 0x000fe2000001080b */
[----:B------:R-:W-:Y:S01]  /*5500*/  @!P0 LOP3.LUT R11, R15, 0xffff0000, RZ, 0xc0, !PT ;  /* 0xffff00000f0b8812 */ /* 0x000fe200078ec0ff */
[-C--:B------:R-:W-:Y:S02]  /*5510*/  @!P0 FFMA.FTZ R55, R23, R8.reuse, -R10 ;  /* 0x0000000817378223 */ /* 0x080fe4000001080a */
[----:B------:R-:W-:Y:S02]  /*5520*/  @!P0 IMAD.U32 R10, R15, 0x10000, RZ ;  /* 0x000100000f0a8824 */ /* 0x000fe400078e00ff */
[----:B------:R-:W-:Y:S01]  /*5530*/  @!P0 FMUL.FTZ R6, R6, R8 ;  /* 0x0000000806068220 */ /* 0x000fe20000410000 */
[C---:B------:R-:W-:Y:S01]  /*5540*/  @!P0 LOP3.LUT R8, R16.reuse, 0xffff0000, RZ, 0xc0, !PT ;  /* 0xffff000010088812 */ /* 0x040fe200078ec0ff */
[----:B------:R-:W-:Y:S02]  /*5550*/  @!P0 IMAD.U32 R9, R16, 0x10000, RZ ;  /* 0x0001000010098824 */ /* 0x000fe400078e00ff */
[C---:B------:R-:W-:Y:S02]  /*5560*/  @!P0 FMUL.FTZ R16, R10.reuse, R32 ;  /* 0x000000200a108220 */ /* 0x040fe40000410000 */
[----:B------:R-:W-:Y:S02]  /*5570*/  @!P0 FMUL.FTZ R24, R11, R34 ;  /* 0x000000220b188220 */ /* 0x000fe40000410000 */
[-C--:B------:R-:W-:Y:S02]  /*5580*/  @!P0 FMUL.FTZ R10, R10, R9.reuse ;  /* 0x000000090a0a8220 */ /* 0x080fe40000410000 */
[----:B------:R-:W-:Y:S01]  /*5590*/  @!P0 FFMA.FTZ R53, R33, R9, -R16 ;  /* 0x0000000921358223 */ /* 0x000fe20000010810 */
[----:B------:R-:W-:Y:S01]  /*55a0*/  @!P0 LOP3.LUT R9, R14, 0xffff0000, RZ, 0xc0, !PT ;  /* 0xffff00000e098812 */ /* 0x000fe200078ec0ff */
[-C--:B------:R-:W-:Y:S01]  /*55b0*/  @!P0 FFMA.FTZ R52, R44, R8.reuse, -R24 ;  /* 0x000000082c348223 */ /* 0x080fe20000010818 */
[C---:B------:R-:W-:Y:S01]  /*55c0*/  @!P0 SHF.L.U32 R24, R26.reuse, 0x10, RZ ;  /* 0x000000101a188819 */ /* 0x040fe200000006ff */
[----:B------:R-:W-:Y:S01]  /*55d0*/  @!P0 FMUL.FTZ R11, R11, R8 ;  /* 0x000000080b0b8220 */ /* 0x000fe20000410000 */
[----:B------:R-:W-:Y:S01]  /*55e0*/  @!P0 LOP3.LUT R26, R26, 0xffff0000, RZ, 0xc0, !PT ;  /* 0xffff00001a1a8812 */ /* 0x000fe200078ec0ff */
[----:B------:R-:W-:Y:S02]  /*55f0*/  @!P0 IMAD.U32 R8, R14, 0x10000, RZ ;  /* 0x000100000e088824 */ /* 0x000fe400078e00ff */
[C---:B------:R-:W-:Y:S01]  /*5600*/  @!P0 IMAD.U32 R16, R17.reuse, 0x10000, RZ ;  /* 0x0001000011108824 */ /* 0x040fe200078e00ff */
[----:B------:R-:W-:Y:S01]  /*5610*/  @!P0 LOP3.LUT R17, R17, 0xffff0000, RZ, 0xc0, !PT ;  /* 0xffff000011118812 */ /* 0x000fe200078ec0ff */
[----:B------:R-:W-:Y:S02]  /*5620*/  @!P0 FMUL.FTZ R46, R8, R24 ;  /* 0x00000018082e8220 */ /* 0x000fe40000410000 */
[----:B------:R-:W-:Y:S02]  /*5630*/  @!P0 FMUL.FTZ R47, R9, R26 ;  /* 0x0000001a092f8220 */ /* 0x000fe40000410000 */
[----:B------:R-:W-:Y:S01]  /*5640*/  @!P0 FFMA.FTZ R4, R18, R19, R4 ;  /* 0x0000001312048223 */ /* 0x000fe20000010004 */
[----:B------:R-:W-:Y:S01]  /*5650*/  @!P0 F2FP.BF16.PACK_AB R18, R54, R57 ;  /* 0x000000393612823e */ /* 0x000fe200000010ff */
[----:B------:R-:W-:Y:S01]  /*5660*/  @!P0 FMUL.FTZ R8, R8, R16 ;  /* 0x0000001008088220 */ /* 0x000fe20000410000 */
[----:B------:R-:W-:Y:S01]  /*5670*/  @!P0 F2FP.BF16.PACK_AB R19, R55, R56 ;  /* 0x000000383713823e */ /* 0x000fe200000010ff */
[----:B------:R-:W-:Y:S01]  /*5680*/  @!P0 FFMA.FTZ R46, R25, R16, -R46 ;  /* 0x00000010192e8223 */ /* 0x000fe2000001082e */
[----:B------:R-:W-:Y:S01]  /*5690*/  @!P0 F2FP.BF16.PACK_AB R3, R4, R3 ;  /* 0x000000030403823e */ /* 0x000fe200000010ff */
[----:B------:R-:W-:Y:S01]  /*56a0*/  @!P0 FFMA.FTZ R47, R31, R17, -R47 ;  /* 0x000000111f2f8223 */ /* 0x000fe2000001082f */
[----:B------:R-:W-:Y:S01]  /*56b0*/  @!P0 MOV R49, R19 ;  /* 0x0000001300318202 */ /* 0x000fe20000000f00 */
[----:B------:R-:W-:Y:S02]  /*56c0*/  @!P0 FFMA.FTZ R5, R20, R21, R5 ;  /* 0x0000001514058223 */ /* 0x000fe40000010005 */
[----:B------:R-:W-:Y:S01]  /*56d0*/  @!P0 FMUL.FTZ R9, R9, R17 ;  /* 0x0000001109098220 */ /* 0x000fe20000410000 */
[----:B------:R-:W-:Y:S01]  /*56e0*/  @!P0 F2FP.BF16.PACK_AB R17, R52, R53 ;  /* 0x000000353411823e */ /* 0x000fe200000010ff */
[----:B------:R-:W-:Y:S01]  /*56f0*/  @!P0 FFMA.FTZ R6, R22, R23, R6 ;  /* 0x0000001716068223 */ /* 0x000fe20000010006 */
[----:B------:R-:W-:Y:S01]  /*5700*/  @!P0 F2FP.BF16.PACK_AB R16, R47, R46 ;  /* 0x0000002e2f10823e */ /* 0x000fe200000010ff */
[----:B------:R-:W-:Y:S02]  /*5710*/  @!P0 FFMA.FTZ R8, R24, R25, R8 ;  /* 0x0000001918088223 */ /* 0x000fe40000010008 */
[----:B------:R-:W-:Y:S01]  /*5720*/  @!P0 FFMA.FTZ R9, R26, R31, R9 ;  /* 0x0000001f1a098223 */ /* 0x000fe20000010009 */
[----:B------:R-:W-:Y:S01]  /*5730*/  @!P0 F2FP.BF16.PACK_AB R5, R6, R5 ;  /* 0x000000050605823e */ /* 0x000fe200000010ff */
[----:B------:R-:W-:Y:S02]  /*5740*/  @!P0 FFMA.FTZ R10, R32, R33, R10 ;  /* 0x00000021200a8223 */ /* 0x000fe4000001000a */
[----:B------:R-:W-:Y:S01]  /*5750*/  @!P0 FFMA.FTZ R11, R34, R44, R11 ;  /* 0x0000002c220b8223 */ /* 0x000fe2000001000b */
[----:B------:R-:W-:Y:S01]  /*5760*/  @!P0 F2FP.BF16.PACK_AB R8, R9, R8 ;  /* 0x000000080908823e */ /* 0x000fe200000010ff */
[----:B------:R-:W-:Y:S01]  /*5770*/  @!P0 IMAD.MOV.U32 R48, RZ, RZ, R18 ;  /* 0x000000ffff308224 */ /* 0x000fe200078e0012 */
[----:B------:R-:W-:Y:S01]  /*5780*/  @!P0 MOV R13, R5 ;  /* 0x00000005000d8202 */ /* 0x000fe20000000f00 */
[----:B------:R-:W-:Y:S01]  /*5790*/  @!P0 IMAD.MOV.U32 R50, RZ, RZ, R16 ;  /* 0x000000ffff328224 */ /* 0x000fe200078e0010 */
[----:B------:R-:W-:Y:S01]  /*57a0*/  @!P0 F2FP.BF16.PACK_AB R10, R11, R10 ;  /* 0x0000000a0b0a823e */ /* 0x000fe200000010ff */
        /* <DEDUP_REMOVED lines=12> */
.L_x_408:
[----:B------:R1:W2:Y:S01]  /*5870*/  SHFL.IDX PT, R5, R26, RZ, 0x1e1f ;  /* 0x001e1fff1a057589 */ /* 0x0002a200000e0000 */
[----:B------:R-:W-:Y:S03]  /*5880*/  IMAD R3, R43, -0x30, R2 ;  /* 0xffffffd02b037824 */ /* 0x000fe600078e0202 */
[----:B------:R1:W3:Y:S02]  /*5890*/  SHFL.IDX PT, R4, R31, RZ, 0x1e1f ;  /* 0x001e1fff1f047589 */ /* 0x0002e400000e0000 */
[----:B------:R-:W-:Y:S04]  /*58a0*/  IMNMX R92, R3, 0x30, PT ;  /* 0x00000030035c7817 */ /* 0x000fe80003800200 */
[----:B------:R-:W-:Y:S11]  /*58b0*/  ISETP.GT.AND P0, PT, R92, R35, PT ;  /* 0x000000235c00720c */ /* 0x000ff60003f04270 */
[----:B------:R-:W-:Y:S02]  /*58c0*/  @!UPT UIADD3 URZ, URZ, URZ, URZ ;  /* 0x0000003f3f3ff290 */ /* 0x000fe4000fffe03f */
[----:B------:R-:W-:-:S05]  /*58d0*/  @!P0 BRA `(.L_x_412) ;  /* 0x000001f000008947 */ /* 0x000fca0003800000 */
[----:B------:R-:W-:Y:S02]  /*58e0*/  ISETP.GE.AND P4, PT, R28, c[0x0][0x1d4], PT ;  /* 0x000075001c007a0c */ /* 0x000fe40003f86270 */
[----:B------:R-:W-:Y:S11]  /*58f0*/  ISETP.GE.AND P6, PT, R30, c[0x0][0x1d4], PT ;  /* 0x000075001e007a0c */ /* 0x000ff60003fc6270 */
[----:B------:R-:W4:Y:S01]  /*5900*/  @!P4 LDS.128 R16, [R90+0x2400] ;  /* 0x002400005a10c984 */ /* 0x000f220000000c00 */
[CC--:B---3--:R-:W-:Y:S04]  /*5910*/  @!P4 LEA R10, P0, R28.reuse, R4.reuse, 0x1 ;  /* 0x000000041c0ac211 */ /* 0x0c8fe800078008ff */
[-C--:B--2---:R-:W-:Y:S02]  /*5920*/  @!P4 LEA.HI.X R11, R28, R5.reuse, R29, 0x1, P0 ;  /* 0x000000051c0bc211 */ /* 0x084fe400000f0c1d */
[----:B------:R-:W-:Y:S11]  /*5930*/  ISETP.GE.AND P0, PT, R27, c[0x0][0x1d4], PT ;  /* 0x000075001b007a0c */ /* 0x000ff60003f06270 */
[----:B------:R-:W-:Y:S02]  /*5940*/  @!UPT UIADD3 URZ, URZ, URZ, URZ ;  /* 0x0000003f3f3ff290 */ /* 0x000fe4000fffe03f */
[CC--:B------:R-:W-:Y:S04]  /*5950*/  @!P0 LEA R8, P5, R96.reuse, R4.reuse, 0x1 ;  /* 0x0000000460088211 */ /* 0x0c0fe800078a08ff */
[-C--:B------:R-:W-:Y:S02]  /*5960*/  @!P0 LEA.HI.X R9, R96, R5.reuse, R109, 0x1, P5 ;  /* 0x0000000560098211 */ /* 0x080fe400028f0c6d */
[CC--:B------:R-:W-:Y:S04]  /*5970*/  @!P6 LEA R12, P5, R95.reuse, R4.reuse, 0x1 ;  /* 0x000000045f0ce211 */ /* 0x0c0fe800078a08ff */
[-C--:B------:R-:W-:Y:S02]  /*5980*/  @!P6 LEA.HI.X R13, R95, R5.reuse, R108, 0x1, P5 ;  /* 0x000000055f0de211 */ /* 0x080fe400028f0c6c */
[----:B------:R-:W-:Y:S01]  /*5990*/  ISETP.GE.AND P5, PT, R103, c[0x0][0x1d4], PT ;  /* 0x0000750067007a0c */ /* 0x000fe20003fa6270 */
[----:B----4-:R2:W-:Y:S04]  /*59a0*/  @!P4 ST.E.128 [R10.64], R16 ;  /* 0x000000100a00c985 */ /* 0x0105e8000c101d0c */
[----:B------:R-:W3:Y:S08]  /*59b0*/  @!P0 LDS.128 R16, [R91+0x2400] ;  /* 0x002400005b108984 */ /* 0x000ef00000000c00 */
[CC--:B--2---:R-:W-:Y:S04]  /*59c0*/  @!P5 LEA R10, P4, R99.reuse, R4.reuse, 0x1 ;  /* 0x00000004630ad211 */ /* 0x0c4fe800078808ff */
[-C--:B------:R-:W-:Y:S02]  /*59d0*/  @!P5 LEA.HI.X R11, R99, R5.reuse, R112, 0x1, P4 ;  /* 0x00000005630bd211 */ /* 0x080fe400020f0c70 */
[----:B------:R-:W-:Y:S01]  /*59e0*/  ISETP.GE.AND P4, PT, R102, c[0x0][0x1d4], PT ;  /* 0x0000750066007a0c */ /* 0x000fe20003f86270 */
[----:B---3--:R2:W-:Y:S04]  /*59f0*/  @!P0 ST.E.128 [R8.64], R16 ;  /* 0x0000001008008985 */ /* 0x0085e8000c101d0c */
[----:B------:R-:W3:Y:S08]  /*5a00*/  @!P6 LDS.128 R16, [R90+0x3000] ;  /* 0x003000005a10e984 */ /* 0x000ef00000000c00 */
[CC--:B--2---:R-:W-:Y:S04]  /*5a10*/  @!P4 LEA R8, P0, R98.reuse, R4.reuse, 0x1 ;  /* 0x000000046208c211 */ /* 0x0c4fe800078008ff */
[-C--:B------:R-:W-:Y:S02]  /*5a20*/  @!P4 LEA.HI.X R9, R98, R5.reuse, R111, 0x1, P0 ;  /* 0x000000056209c211 */ /* 0x080fe400000f0c6f */
[----:B------:R-:W-:Y:S01]  /*5a30*/  ISETP.GE.AND P0, PT, R101, c[0x0][0x1d4], PT ;  /* 0x0000750065007a0c */ /* 0x000fe20003f06270 */
[----:B---3--:R-:W-:Y:S04]  /*5a40*/  @!P6 ST.E.128 [R12.64], R16 ;  /* 0x000000100c00e985 */ /* 0x008fe8000c101d0c */
[----:B------:R-:W2:Y:S08]  /*5a50*/  @!P5 LDS.128 R12, [R91+0x3000] ;  /* 0x003000005b0cd984 */ /* 0x000eb00000000c00 */
[C---:B------:R-:W-:Y:S04]  /*5a60*/  @!P0 LEA R4, P6, R97.reuse, R4, 0x1 ;  /* 0x0000000461048211 */ /* 0x040fe800078c08ff */
[----:B------:R-:W-:Y:S01]  /*5a70*/  @!P0 LEA.HI.X R5, R97, R5, R110, 0x1, P6 ;  /* 0x0000000561058211 */ /* 0x000fe200030f0c6e */
[----:B--2---:R-:W-:Y:S04]  /*5a80*/  @!P5 ST.E.128 [R10.64], R12 ;  /* 0x0000000c0a00d985 */ /* 0x004fe8000c101d0c */
[----:B------:R-:W2:Y:S04]  /*5a90*/  @!P4 LDS.128 R12, [R90+0x3c00] ;  /* 0x003c00005a0cc984 */ /* 0x000ea80000000c00 */
[----:B--2---:R-:W-:Y:S04]  /*5aa0*/  @!P4 ST.E.128 [R8.64], R12 ;  /* 0x0000000c0800c985 */ /* 0x004fe8000c101d0c */
[----:B------:R-:W2:Y:S04]  /*5ab0*/  @!P0 LDS.128 R8, [R91+0x3c00] ;  /* 0x003c00005b088984 */ /* 0x000ea80000000c00 */
[----:B--2---:R2:W-:Y:S02]  /*5ac0*/  @!P0 ST.E.128 [R4.64], R8 ;  /* 0x0000000804008985 */ /* 0x0045e4000c101d0c */
.L_x_412:
[----:B------:R-:W-:Y:S05]  /*5ad0*/  BSYNC B1 ;  /* 0x0000000000017941 */ /* 0x000fea0003800000 */
.L_x_407:
[----:B------:R-:W-:Y:S01]  /*5ae0*/  IMAD.IADD R3, R92, 0x1, -R119 ;  /* 0x000000015c037824 */ /* 0x000fe200078e0a77 */
[----:B------:R-:W-:Y:S01]  /*5af0*/  ISETP.NE.AND P6, PT, R117, RZ, PT ;  /* 0x000000ff7500720c */ /* 0x000fe20003fc5270 */
[----:B-12--5:R-:W-:Y:S01]  /*5b00*/  IMAD.WIDE R8, R43, 0x30, R120 ;  /* 0x000000302b087825 */ /* 0x026fe200078e0278 */
[----:B------:R-:W-:Y:S01]  /*5b10*/  P2R R13, PR, RZ, 0x2 ;  /* 0x00000002ff0d7803 */ /* 0x000fe20000000000 */
[----:B------:R-:W-:Y:S01]  /*5b20*/  BSSY B0, `(.L_x_429) ;  /* 0x0000058000007945 */ /* 0x000fe20003800000 */
[----:B------:R-:W-:Y:S01]  /*5b30*/  ISETP.GE.AND P0, PT, R3, 0x21, PT ;  /* 0x000000210300780c */ /* 0x000fe20003f06270 */
[----:B------:R-:W-:Y:S01]  /*5b40*/  IMAD R6, R105, c[0x0][0x218], RZ ;  /* 0x0000860069067a24 */ /* 0x000fe200078e02ff */
[----:B------:R-:W-:Y:S03]  /*5b50*/  ISETP.NE.AND P1, PT, R100, RZ, PT ;  /* 0x000000ff6400720c */ /* 0x000fe60003f25270 */
[----:B------:R-:W-:Y:S08]  /*5b60*/  IMAD R6, R93, c[0x0][0x21c], R6 ;  /* 0x000087005d067a24 */ /* 0x000ff000078e0206 */
[C---:B------:R-:W-:Y:S01]  /*5b70*/  @P0 IADD3 R12, P4, R8.reuse, 0x20, RZ ;  /* 0x00000020080c0810 */ /* 0x040fe20007f9e0ff */
[----:B------:R-:W-:Y:S04]  /*5b80*/  @P0 IMAD.MOV.U32 R11, RZ, RZ, R116 ;  /* 0x000000ffff0b0224 */ /* 0x000fe800078e0074 */
[----:B------:R-:W-:Y:S01]  /*5b90*/  @P0 IMAD.X R10, RZ, RZ, R9, P4 ;  /* 0x000000ffff0a0224 */ /* 0x000fe200020e0609 */
[----:B------:R-:W-:Y:S11]  /*5ba0*/  ISETP.GE.AND P4, PT, R3, 0x1, PT ;  /* 0x000000010300780c */ /* 0x000ff60003f86270 */
[----:B------:R-:W-:Y:S02]  /*5bb0*/  @!UPT UIADD3 URZ, URZ, URZ, URZ ;  /* 0x0000003f3f3ff290 */ /* 0x000fe4000fffe03f */
[----:B------:R-:W-:Y:S01]  /*5bc0*/  @P4 MOV R5, R116 ;  /* 0x0000007400054202 */ /* 0x000fe20000000f00 */
[----:B------:R-:W-:Y:S02]  /*5bd0*/  @P4 IMAD R3, R9, c[0x0][0x258], RZ ;  /* 0x0000960009034a24 */ /* 0x000fe400078e02ff */
[----:B---3--:R-:W-:Y:S04]  /*5be0*/  @P4 IMAD.MOV.U32 R4, RZ, RZ, R114 ;  /* 0x000000ffff044224 */ /* 0x008fe800078e0072 */
[C---:B------:R-:W-:Y:S04]  /*5bf0*/  @P4 IMAD.WIDE.U32 R4, R8.reuse, c[0x0][0x258], R4 ;  /* 0x0000960008044a25 */ /* 0x040fe800078e0004 */
[----:B------:R-:W-:Y:S04]  /*5c00*/  @P4 IMAD R8, R8, c[0x0][0x25c], R3 ;  /* 0x0000970008084a24 */ /* 0x000fe800078e0203 */
[----:B------:R-:W-:Y:S01]  /*5c10*/  @P4 IMAD.IADD R3, R5, 0x1, R8 ;  /* 0x0000000105034824 */ /* 0x000fe200078e0208 */
[C---:B------:R-:W-:Y:S04]  /*5c20*/  @P4 LEA R8, P5, R4.reuse, c[0x0][0x250], 0x1 ;  /* 0x0000940004084a11 */ /* 0x040fe800078a08ff */
[----:B------:R-:W-:Y:S01]  /*5c30*/  @P4 LEA.HI.X R9, R4, c[0x0][0x254], R3, 0x1, P5 ;  /* 0x0000950004094a11 */ /* 0x000fe200028f0c03 */
[----:B------:R-:W-:Y:S02]  /*5c40*/  IMAD R3, R104, c[0x0][0x208], RZ ;  /* 0x0000820068037a24 */ /* 0x000fe400078e02ff */
[C---:B------:R-:W-:Y:S02]  /*5c50*/  IMAD.WIDE.U32 R4, R94.reuse, c[0x0][0x208], RZ ;  /* 0x000082005e047a25 */ /* 0x040fe400078e00ff */
[----:B------:R-:W-:Y:S01]  /*5c60*/  @!PT LDS RZ, [RZ] ;  /* 0x00000000fffff984 */ /* 0x000fe20000000800 */
[----:B------:R-:W-:Y:S01]  /*5c70*/  @!PT LDS RZ, [RZ] ;  /* 0x00000000fffff984 */ /* 0x000fe20000000800 */
[----:B------:R-:W-:Y:S01]  /*5c80*/  @!PT LDS RZ, [RZ] ;  /* 0x00000000fffff984 */ /* 0x000fe20000000800 */
[----:B------:R1:W-:Y:S01]  /*5c90*/  @P4 LDGSTS.E.BYPASS.LTC128B.128 [R89+0x1880], [R8.64], !P1 ;  /* 0x0188000008594fae */ /* 0x0003e2000c901d4c */
[----:B------:R-:W-:Y:S01]  /*5ca0*/  ISETP.NE.AND P1, PT, R13, RZ, PT ;  /* 0x000000ff0d00720c */ /* 0x000fe20003f25270 */
[----:B------:R-:W-:Y:S04]  /*5cb0*/  IMAD R3, R94, c[0x0][0x20c], R3 ;  /* 0x000083005e037a24 */ /* 0x000fe800078e0203 */
[----:B------:R-:W-:Y:S04]  /*5cc0*/  IMAD.IADD R5, R5, 0x1, R3 ;  /* 0x0000000105057824 */ /* 0x000fe800078e0203 */
[----:B------:R-:W-:Y:S05]  /*5cd0*/  IMAD.WIDE.U32 R4, R93, c[0x0][0x218], R4 ;  /* 0x000086005d047a25 */ /* 0x000fea00078e0004 */
[----:B------:R-:W-:Y:S01]  /*5ce0*/  IADD3 R3, P5, R158, R4, RZ ;  /* 0x000000049e037210 */ /* 0x000fe20007fbe0ff */
[----:B------:R-:W-:Y:S01]  /*5cf0*/  @P0 IMAD R4, R10, c[0x0][0x258], RZ ;  /* 0x000096000a040a24 */ /* 0x000fe200078e02ff */
[----:B------:R-:W-:Y:S02]  /*5d00*/  @P0 MOV R10, R114 ;  /* 0x00000072000a0202 */ /* 0x000fe40000000f00 */
[----:B------:R-:W-:Y:S01]  /*5d10*/  IADD3.X R6, R151, R5, R6, P5, !PT ;  /* 0x0000000597067210 */ /* 0x000fe20002ffe406 */
[C---:B------:R-:W-:Y:S02]  /*5d20*/  @P0 IMAD R4, R12.reuse, c[0x0][0x25c], R4 ;  /* 0x000097000c040a24 */ /* 0x040fe400078e0204 */
[----:B------:R-:W-:Y:S05]  /*5d30*/  @P0 IMAD.WIDE.U32 R10, R12, c[0x0][0x258], R10 ;  /* 0x000096000c0a0a25 */ /* 0x000fea00078e000a */
[----:B------:R-:W-:Y:S02]  /*5d40*/  @P0 IADD3 R5, R11, R4, RZ ;  /* 0x000000040b050210 */ /* 0x000fe40007ffe0ff */
[C---:B------:R-:W-:Y:S04]  /*5d50*/  @P0 LEA R4, P5, R10.reuse, c[0x0][0x250], 0x1 ;  /* 0x000094000a040a11 */ /* 0x040fe800078a08ff */
[----:B------:R-:W-:Y:S02]  /*5d60*/  @P0 LEA.HI.X R5, R10, c[0x0][0x254], R5, 0x1, P5 ;  /* 0x000095000a050a11 */ /* 0x000fe400028f0c05 */
[C---:B------:R-:W-:Y:S04]  /*5d70*/  LEA R10, P5, R3.reuse, c[0x0][0x1f8], 0x1 ;  /* 0x00007e00030a7a11 */ /* 0x040fe800078a08ff */
[----:B------:R-:W-:Y:S02]  /*5d80*/  LEA.HI.X R6, R3, c[0x0][0x1fc], R6, 0x1, P5 ;  /* 0x00007f0003067a11 */ /* 0x000fe400028f0c06 */
[----:B------:R1:W2:Y:S01]  /*5d90*/  SHFL.IDX PT, R3, R10, RZ, 0x1e1f ;  /* 0x001e1fff0a037589 */ /* 0x0002a200000e0000 */
[----:B------:R-:W-:Y:S11]  /*5da0*/  ISETP.NE.AND P5, PT, R118, RZ, PT ;  /* 0x000000ff7600720c */ /* 0x000ff60003fa5270 */
[----:B------:R-:W-:Y:S02]  /*5db0*/  @!UPT UIADD3 URZ, URZ, URZ, URZ ;  /* 0x0000003f3f3ff290 */ /* 0x000fe4000fffe03f */
[----:B------:R1:W-:Y:S04]  /*5dc0*/  @P4 LDGSTS.E.BYPASS.LTC128B.128 [R89+0x2480], [R8.64+0x40], !P5 ;  /* 0x0248004008594fae */ /* 0x0003e8000e901d4c */
[----:B------:R1:W-:Y:S01]  /*5dd0*/  @P4 LDGSTS.E.BYPASS.LTC128B.128 [R89+0x3080], [R8.64+0x80], !P6 ;  /* 0x0308008008594fae */ /* 0x0003e2000f101d4c */
[----:B------:R-:W-:Y:S11]  /*5de0*/  ISETP.NE.AND P4, PT, R100, RZ, PT ;  /* 0x000000ff6400720c */ /* 0x000ff60003f85270 */
[----:B------:R-:W-:Y:S02]  /*5df0*/  @!UPT UIADD3 URZ, URZ, URZ, URZ ;  /* 0x0000003f3f3ff290 */ /* 0x000fe4000fffe03f */
        /* <DEDUP_REMOVED lines=10> */
[----:B------:R-:W-:Y:S11]  /*5ea0*/  ISETP.GE.AND P6, PT, R30, c[0x0][0x1d4], PT ;  /* 0x000075001e007a0c */ /* 0x000ff60003fc6270 */
[----:B------:R-:W2:Y:S01]  /*5eb0*/  @!P4 LDS.128 R16, [R90] ;  /* 0x000000005a10c984 */ /* 0x000ea20000000c00 */
[CC--:B-1----:R-:W-:Y:S04]  /*5ec0*/  @!P4 LEA R10, P0, R28.reuse, R3.reuse, 0x1 ;  /* 0x000000031c0ac211 */ /* 0x0c2fe800078008ff */
[-C--:B---3--:R-:W-:Y:S02]  /*5ed0*/  @!P4 LEA.HI.X R11, R28, R4.reuse, R29, 0x1, P0 ;  /* 0x000000041c0bc211 */ /* 0x088fe400000f0c1d */
[----:B------:R-:W-:Y:S11]  /*5ee0*/  ISETP.GE.AND P0, PT, R27, c[0x0][0x1d4], PT ;  /* 0x000075001b007a0c */ /* 0x000ff60003f06270 */
[----:B------:R-:W-:Y:S02]  /*5ef0*/  @!UPT UIADD3 URZ, URZ, URZ, URZ ;  /* 0x0000003f3f3ff290 */ /* 0x000fe4000fffe03f */
[CC--:B------:R-:W-:Y:S04]  /*5f00*/  @!P0 LEA R8, P5, R96.reuse, R3.reuse, 0x1 ;  /* 0x0000000360088211 */ /* 0x0c0fe800078a08ff */
[-C--:B------:R-:W-:Y:S02]  /*5f10*/  @!P0 LEA.HI.X R9, R96, R4.reuse, R109, 0x1, P5 ;  /* 0x0000000460098211 */ /* 0x080fe400028f0c6d */
[CC--:B------:R-:W-:Y:S04]  /*5f20*/  @!P6 LEA R14, P5, R95.reuse, R3.reuse, 0x1 ;  /* 0x000000035f0ee211 */ /* 0x0c0fe800078a08ff */
[-C--:B------:R-:W-:Y:S02]  /*5f30*/  @!P6 LEA.HI.X R15, R95, R4.reuse, R108, 0x1, P5 ;  /* 0x000000045f0fe211 */ /* 0x080fe400028f0c6c */
[----:B------:R-:W-:Y:S01]  /*5f40*/  ISETP.GE.AND P5, PT, R103, c[0x0][0x1d4], PT ;  /* 0x0000750067007a0c */ /* 0x000fe20003fa6270 */
[----:B--2---:R-:W-:Y:S04]  /*5f50*/  @!P4 ST.E.128 [R10.64], R16 ;  /* 0x000000100a00c985 */ /* 0x004fe8000c101d0c */
[----:B------:R-:W1:Y:S08]  /*5f60*/  @!P0 LDS.128 R16, [R91] ;  /* 0x000000005b108984 */ /* 0x000e700000000c00 */
[CC--:B------:R-:W-:Y:S04]  /*5f70*/  @!P5 LEA R12, P4, R99.reuse, R3.reuse, 0x1 ;  /* 0x00000003630cd211 */ /* 0x0c0fe800078808ff */
[-C--:B------:R-:W-:Y:S02]  /*5f80*/  @!P5 LEA.HI.X R13, R99, R4.reuse, R112, 0x1, P4 ;  /* 0x00000004630dd211 */ /* 0x080fe400020f0c70 */
[----:B------:R-:W-:Y:S01]  /*5f90*/  ISETP.GE.AND P4, PT, R102, c[0x0][0x1d4], PT ;  /* 0x0000750066007a0c */ /* 0x000fe20003f86270 */
[----:B-1----:R-:W-:Y:S11]  /*5fa0*/  @!P0 ST.E.128 [R8.64], R16 ;  /* 0x0000001008008985 */ /* 0x002ff6000c101d0c */
[----:B------:R-:W-:Y:S01]  /*5fb0*/  @!UPT UIADD3 URZ, URZ, URZ, URZ ;  /* 0x0000003f3f3ff290 */ /* 0x000fe2000fffe03f */
[CC--:B------:R-:W-:Y:S01]  /*5fc0*/  @!P4 LEA R10, P0, R98.reuse, R3.reuse, 0x1 ;  /* 0x00000003620ac211 */ /* 0x0c0fe200078008ff */
[----:B------:R-:W1:Y:S03]  /*5fd0*/  @!P6 LDS.128 R16, [R90+0xc00] ;  /* 0x000c00005a10e984 */ /* 0x000e660000000c00 */
[-C--:B------:R-:W-:Y:S02]  /*5fe0*/  @!P4 LEA.HI.X R11, R98, R4.reuse, R111, 0x1, P0 ;  /* 0x00000004620bc211 */ /* 0x080fe400000f0c6f */
[----:B------:R-:W-:Y:S01]  /*5ff0*/  ISETP.GE.AND P0, PT, R101, c[0x0][0x1d4], PT ;  /* 0x0000750065007a0c */ /* 0x000fe20003f06270 */
[----:B-1----:R-:W-:Y:S11]  /*6000*/  @!P6 ST.E.128 [R14.64], R16 ;  /* 0x000000100e00e985 */ /* 0x002ff6000c101d0c */
[----:B------:R-:W-:Y:S01]  /*6010*/  @!UPT UIADD3 URZ, URZ, URZ, URZ ;  /* 0x0000003f3f3ff290 */ /* 0x000fe2000fffe03f */
[C---:B------:R-:W-:Y:S01]  /*6020*/  @!P0 LEA R8, P6, R97.reuse, R3, 0x1 ;  /* 0x0000000361088211 */ /* 0x040fe200078c08ff */
[----:B------:R-:W1:Y:S03]  /*6030*/  @!P5 LDS.128 R16, [R91+0xc00] ;  /* 0x000c00005b10d984 */ /* 0x000e660000000c00 */
[----:B------:R-:W-:Y:S01]  /*6040*/  @!P0 LEA.HI.X R9, R97, R4, R110, 0x1, P6 ;  /* 0x0000000461098211 */ /* 0x000fe200030f0c6e */
[----:B-1----:R-:W-:Y:S04]  /*6050*/  @!P5 ST.E.128 [R12.64], R16 ;  /* 0x000000100c00d985 */ /* 0x002fe8000c101d0c */
[----:B------:R-:W1:Y:S04]  /*6060*/  @!P4 LDS.128 R12, [R90+0x1800] ;  /* 0x001800005a0cc984 */ /* 0x000e680000000c00 */
[----:B-1----:R-:W-:Y:S04]  /*6070*/  @!P4 ST.E.128 [R10.64], R12 ;  /* 0x0000000c0a00c985 */ /* 0x002fe8000c101d0c */
[----:B------:R-:W1:Y:S04]  /*6080*/  @!P0 LDS.128 R12, [R91+0x1800] ;  /* 0x001800005b0c8984 */ /* 0x000e680000000c00 */
[----:B-1----:R1:W-:Y:S02]  /*6090*/  @!P0 ST.E.128 [R8.64], R12 ;  /* 0x0000000c08008985 */ /* 0x0023e4000c101d0c */
.L_x_430:
[----:B--2---:R-:W-:Y:S05]  /*60a0*/  BSYNC B0 ;  /* 0x0000000000007941 */ /* 0x004fea0003800000 */
.L_x_429:
[----:B------:R-:W-:Y:S11]  /*60b0*/  ISETP.GT.AND P5, PT, R43, R150, PT ;  /* 0x000000962b00720c */ /* 0x000ff60003fa4270 */
[----:B------:R-:W-:Y:S02]  /*60c0*/  @!UPT UIADD3 URZ, URZ, URZ, URZ ;  /* 0x0000003f3f3ff290 */ /* 0x000fe4000fffe03f */
[----:B------:R-:W-:-:S05]  /*60d0*/  @!P5 BRA `(.L_x_431) ;  /* 0x000002300000d947 */ /* 0x000fca0003800000 */
[----:B------:R-:W-:Y:S01]  /*60e0*/  IADD3 R3, R43, -0x1, RZ ;  /* 0xffffffff2b037810 */ /* 0x000fe20007ffe0ff */
[----:B---3--:R-:W-:Y:S01]  /*60f0*/  IMAD.MOV.U32 R4, RZ, RZ, R126 ;  /* 0x000000ffff047224 */ /* 0x008fe200078e007e */
[----:B------:R-:W-:Y:S01]  /*6100*/  ISETP.GE.AND P4, PT, R113, 0x1, PT ;  /* 0x000000017100780c */ /* 0x000fe20003f86270 */
[----:B------:R-:W-:Y:S01]  /*6110*/  IMAD.MOV.U32 R5, RZ, RZ, R123 ;  /* 0x000000ffff057224 */ /* 0x000fe200078e007b */
[----:B-1----:R-:W-:Y:S01]  /*6120*/  SHF.R.S32.HI R8, RZ, 0x1f, R3 ;  /* 0x0000001fff087819 */ /* 0x002fe20000011403 */
[C---:B------:R-:W-:Y:S01]  /*6130*/  IMAD R6, R3.reuse, UR7, RZ ;  /* 0x0000000703067c24 */ /* 0x040fe2000f8e02ff */
[----:B------:R-:W-:Y:S01]  /*6140*/  P2R R11, PR, RZ, 0x4 ;  /* 0x00000004ff0b7803 */ /* 0x000fe20000000000 */
[----:B------:R-:W-:Y:S01]  /*6150*/  IMAD.WIDE.U32 R4, R3, UR10, R4 ;  /* 0x0000000a03047c25 */ /* 0x000fe2000f8e0004 */
[----:B------:R-:W-:Y:S02]  /*6160*/  ISETP.NE.AND P2, PT, R100, RZ, PT ;  /* 0x000000ff6400720c */ /* 0x000fe40003f45270 */
[----:B------:R-:W-:Y:S01]  /*6170*/  P2R R10, PR, RZ, 0x2 ;  /* 0x00000002ff0a7803 */ /* 0x000fe20000000000 */
[----:B------:R-:W-:Y:S01]  /*6180*/  IMAD R3, R8, UR10, R6 ;  /* 0x0000000a08037c24 */ /* 0x000fe2000f8e0206 */
[----:B------:R-:W-:Y:S03]  /*6190*/  ISETP.NE.AND P1, PT, R118, RZ, PT ;  /* 0x000000ff7600720c */ /* 0x000fe60003f25270 */
[----:B------:R-:W-:Y:S01]  /*61a0*/  IMAD.IADD R3, R5, 0x1, R3 ;  /* 0x0000000105037824 */ /* 0x000fe200078e0203 */
[C---:B------:R-:W-:Y:S04]  /*61b0*/  @P4 LEA R8, P0, R4.reuse, c[0x0][0x220], 0x1 ;  /* 0x0000880004084a11 */ /* 0x040fe800078008ff */
[C---:B------:R-:W-:Y:S02]  /*61c0*/  @P4 LEA.HI.X R9, R4.reuse, c[0x0][0x224], R3, 0x1, P0 ;  /* 0x0000890004094a11 */ /* 0x040fe400000f0c03 */
[----:B------:R-:W-:Y:S03]  /*61d0*/  ISETP.GE.AND P0, PT, R113, 0x21, PT ;  /* 0x000000217100780c */ /* 0x000fe60003f06270 */
[----:B------:R-:W-:Y:S01]  /*61e0*/  @!PT LDS RZ, [RZ] ;  /* 0x00000000fffff984 */ /* 0x000fe20000000800 */
[----:B------:R-:W-:Y:S01]  /*61f0*/  @!PT LDS RZ, [RZ] ;  /* 0x00000000fffff984 */ /* 0x000fe20000000800 */
[----:B------:R-:W-:Y:S01]  /*6200*/  @!PT LDS RZ, [RZ] ;  /* 0x00000000fffff984 */ /* 0x000fe20000000800 */
[----:B------:R1:W-:Y:S01]  /*6210*/  @P4 LDGSTS.E.BYPASS.LTC128B.128 [R89+0x3c80], [R8.64], !P2 ;  /* 0x03c8000008594fae */ /* 0x0003e2000d101d4c */
[----:B------:R-:W-:Y:S03]  /*6220*/  ISETP.NE.AND P2, PT, R11, RZ, PT ;  /* 0x000000ff0b00720c */ /* 0x000fe60003f45270 */
[----:B------:R1:W-:Y:S06]  /*6230*/  @P4 LDGSTS.E.BYPASS.LTC128B.128 [R89+0x4880], [R8.64+0x40], !P1 ;  /* 0x0488004008594fae */ /* 0x0003ec000c901d4c */
[----:B------:R-:W-:Y:S04]  /*6240*/  @P0 IADD3 R5, P6, R4, UR8, RZ ;  /* 0x0000000804050c10 */ /* 0x000fe8000ffde0ff */
[----:B------:R-:W-:Y:S02]  /*6250*/  @P0 IADD3.X R3, R3, UR9, RZ, P6, !PT ;  /* 0x0000000903030c10 */ /* 0x000fe4000b7fe4ff */
[C---:B------:R-:W-:Y:S04]  /*6260*/  @P0 LEA R4, P6, R5.reuse, c[0x0][0x220], 0x1 ;  /* 0x0000880005040a11 */ /* 0x040fe800078c08ff */
[----:B------:R-:W-:Y:S02]  /*6270*/  @P0 LEA.HI.X R5, R5, c[0x0][0x224], R3, 0x1, P6 ;  /* 0x0000890005050a11 */ /* 0x000fe400030f0c03 */
[----:B------:R-:W-:Y:S11]  /*6280*/  ISETP.NE.AND P6, PT, R117, RZ, PT ;  /* 0x000000ff7500720c */ /* 0x000ff60003fc5270 */
[----:B------:R-:W-:Y:S02]  /*6290*/  @!UPT UIADD3 URZ, URZ, URZ, URZ ;  /* 0x0000003f3f3ff290 */ /* 0x000fe4000fffe03f */
[----:B------:R1:W-:Y:S01]  /*62a0*/  @P4 LDGSTS.E.BYPASS.LTC128B.128 [R89+0x5480], [R8.64+0x80], !P6 ;  /* 0x0548008008594fae */ /* 0x0003e2000f101d4c */
[----:B------:R-:W-:Y:S11]  /*62b0*/  ISETP.NE.AND P4, PT, R100, RZ, PT ;  /* 0x000000ff6400720c */ /* 0x000ff60003f85270 */
[----:B------:R-:W-:Y:S02]  /*62c0*/  @!UPT UIADD3 URZ, URZ, URZ, URZ ;  /* 0x0000003f3f3ff290 */ /* 0x000fe4000fffe03f */
[----:B------:R1:W-:Y:S04]  /*62d0*/  @P0 LDGSTS.E.BYPASS.LTC128B.128 [R89+0x4480], [R4.64], !P4 ;  /* 0x0448000004590fae */ /* 0x0003e8000e101d4c */
[----:B------:R1:W-:Y:S01]  /*62e0*/  @P0 LDGSTS.E.BYPASS.LTC128B.128 [R89+0x5080], [R4.64+0x40], !P1 ;  /* 0x0508004004590fae */ /* 0x0003e2000c901d4c */
[----:B------:R-:W-:Y:S03]  /*62f0*/  ISETP.NE.AND P1, PT, R10, RZ, PT ;  /* 0x000000ff0a00720c */ /* 0x000fe60003f25270 */
[----:B------:R1:W-:Y:S04]  /*6300*/  @P0 LDGSTS.E.BYPASS.LTC128B.128 [R89+0x5c80], [R4.64+0x80], !P6 ;  /* 0x05c8008004590fae */ /* 0x0003e8000f101d4c */
.L_x_431:
[----:B------:R-:W0:Y:S01]  /*6310*/  LDGDEPBAR ;  /* 0x00000000000079af */ /* 0x000e220000000000 */
[----:B------:R-:W-:Y:S01]  /*6320*/  IADD3 R43, R43, -0x1, RZ ;  /* 0xffffffff2b2b7810 */ /* 0x000fe20007ffe0ff */
[----:B------:R-:W-:-:S05]  /*6330*/  @P5 BRA `(.L_x_432) ;  /* 0xffffb9d000005947 */ /* 0x000fca000383ffff */
[----:B------:R-:W-:Y:S06]  /*6340*/  BAR.SYNC.DEFER_BLOCKING 0x0 ;  /* 0x0000000000007b1d */ /* 0x000fec0000010000 */
.L_x_406:
[----:B------:R-:W-:Y:S01]  /*6350*/  IMAD.MOV.U32 R7, RZ, RZ, c[0x0][0x2c4] ;  /* 0x0000b100ff077624 */ /* 0x000fe200078e00ff */
[----:B------:R-:W-:Y:S01]  /*6360*/  IADD3 R0, R199, 0x7f, RZ ;  /* 0x0000007fc7007810 */ /* 0x000fe20007ffe0ff */
[----:B------:R-:W-:-:S03]  /*6370*/  IMAD.MOV.U32 R3, RZ, RZ, c[0x0][0x32c] ;  /* 0x0000cb00ff037624 */ /* 0x000fc600078e00ff */
[----:B------:R-:W-:Y:S02]  /*6380*/  ISETP.NE.AND P2, PT, R7, 0x1, PT ;  /* 0x000000010700780c */ /* 0x000fe40003f45270 */
[----:B------:R-:W-:-:S11]  /*6390*/  ISETP.GE.AND P1, PT, R3, 0x1, PT ;  /* 0x000000010300780c */ /* 0x000fd60003f26270 */
[----:B------:R-:W-:-:S05]  /*63a0*/  @P2 IMAD.HI.U32 R2, R0, c[0x0][0x2c8], RZ ;  /* 0x0000b20000022a27 */ /* 0x000fca00078e00ff */
[----:B------:R-:W-:-:S05]  /*63b0*/  @P2 SHF.R.U32.HI R0, RZ, c[0x0][0x2cc], R2 ;  /* 0x0000b300ff002a19 */ /* 0x000fca0000011602 */
[----:B------:R-:W-:-:S05]  /*63c0*/  IMAD.IADD R0, R154, 0x1, R0 ;  /* 0x000000019a007824 */ /* 0x000fca00078e0200 */
[----:B------:R-:W-:Y:S01]  /*63d0*/  IADD3 R3, R0, c[0x0][0x328], RZ ;  /* 0x0000ca0000037a10 */ /* 0x000fe20007ffe0ff */
[----:B------:R-:W-:Y:S05]  /*63e0*/  @!P1 BRA `(.L_x_433) ;  /* 0x000000f000009947 */ /* 0x000fea0003800000 */
[C---:B------:R-:W-:Y:S01]  /*63f0*/  ISETP.GT.AND P0, PT, R0.reuse, RZ, PT ;  /* 0x000000ff0000720c */ /* 0x040fe20003f04270 */
[----:B-1-3--:R-:W-:Y:S01]  /*6400*/  IMAD.MOV.U32 R4, RZ, RZ, c[0x0][0x32c] ;  /* 0x0000cb00ff047624 */ /* 0x00afe200078e00ff */
        /* <DEDUP_REMOVED lines=8> */
.L_x_434:
[----:B------:R-:W-:-:S13]  /*6490*/  ISETP.NE.AND P0, PT, R4, 0x1, PT ;  /* 0x000000010400780c */ /* 0x000fda0003f05270 */
[----:B------:R-:W-:-:S05]  /*64a0*/  @P0 IMAD.HI.U32 R0, R2, c[0x0][0x330], RZ ;  /* 0x0000cc0002000a27 */ /* 0x000fca00078e00ff */
[----:B------:R-:W-:-:S05]  /*64b0*/  @P0 SHF.R.U32.HI R2, RZ, c[0x0][0x334], R0 ;  /* 0x0000cd00ff020a19 */ /* 0x000fca0000011600 */
.L_x_435:
[----:B------:R-:W-:-:S05]  /*64c0*/  IMAD R2, R2, R4, c[0x0][0x32c] ;  /* 0x0000cb0002027624 */ /* 0x000fca00078e0204 */
[----:B------:R-:W-:-:S03]  /*64d0*/  IMNMX R3, R3, R2, PT ;  /* 0x0000000203037217 */ /* 0x000fc60003800200 */
.L_x_433:
[----:B-1-3--:R-:W2:Y:S01]  /*64e0*/  LDL R4, [R1] ;  /* 0x0000000001047983 */ /* 0x00aea20000100800 */
[----:B------:R-:W-:Y:S01]  /*64f0*/  IADD3 R3, R3, 0x2f, RZ ;  /* 0x0000002f03037810 */ /* 0x000fe20007ffe0ff */
[----:B------:R-:W-:-:S04]  /*6500*/  @P2 IMAD.HI.U32 R2, R199, c[0x0][0x2c8], RZ ;  /* 0x0000b200c7022a27 */ /* 0x000fc800078e00ff */
[----:B------:R-:W-:-:S04]  /*6510*/  IMAD.HI R3, R3, 0x2aaaaaab, RZ ;  /* 0x2aaaaaab03037827 */ /* 0x000fc800078e02ff */
[----:B------:R-:W-:Y:S01]  /*6520*/  IMAD.MOV.U32 R0, RZ, RZ, R199 ;  /* 0x000000ffff007224 */ /* 0x000fe200078e00c7 */
[----:B------:R-:W-:Y:S02]  /*6530*/  @P2 SHF.R.U32.HI R0, RZ, c[0x0][0x2cc], R2 ;  /* 0x0000b300ff002a19 */ /* 0x000fe40000011602 */
[----:B------:R-:W-:-:S04]  /*6540*/  SHF.R.U32.HI R2, RZ, 0x1f, R3 ;  /* 0x0000001fff027819 */ /* 0x000fc80000011603 */
[----:B------:R-:W-:-:S04]  /*6550*/  LEA.HI.SX32 R2, R3, R2, 0x1d ;  /* 0x0000000203027211 */ /* 0x000fc800078feaff */
[----:B------:R-:W-:Y:S01]  /*6560*/  IMNMX R252, R2, R156, PT ;  /* 0x0000009c02fc7217 */ /* 0x000fe20003800200 */
[----:B--2---:R-:W-:-:S05]  /*6570*/  IMAD.IADD R0, R4, 0x1, R0 ;  /* 0x0000000104007824 */ /* 0x004fca00078e0200 */
[----:B------:R-:W-:Y:S01]  /*6580*/  IADD3 R3, R0, -c[0x0][0x324], RZ ;  /* 0x8000c90000037a10 */ /* 0x000fe20007ffe0ff */
        /* <DEDUP_REMOVED lines=10> */
.L_x_437:
[----:B------:R-:W-:-:S04]  /*6630*/  MOV R2, c[0x0][0x32c] ;  /* 0x0000cb0000027a02 */ /* 0x000fc80000000f00 */
[----:B------:R-:W-:-:S13]  /*6640*/  ISETP.NE.AND P0, PT, R2, 0x1, PT ;  /* 0x000000010200780c */ /* 0x000fda0003f05270 */
[----:B------:R-:W-:-:S05]  /*6650*/  @P0 IMAD.HI.U32 R2, R0, c[0x0][0x330], RZ ;  /* 0x0000cc0000020a27 */ /* 0x000fca00078e00ff */
[----:B------:R-:W-:-:S05]  /*6660*/  @P0 SHF.R.U32.HI R0, RZ, c[0x0][0x334], R2 ;  /* 0x0000cd00ff000a19 */ /* 0x000fca0000011602 */
.L_x_438:
[----:B------:R-:W-:-:S05]  /*6670*/  IMAD R0, R0, c[0x0][0x32c], RZ ;  /* 0x0000cb0000007a24 */ /* 0x000fca00078e02ff */
[----:B------:R-:W-:-:S05]  /*6680*/  IMNMX R3, R3, R0, !PT ;  /* 0x0000000003037217 */ /* 0x000fca0007800200 */
.L_x_436:
        /* <DEDUP_REMOVED lines=16> */
[----:B----4-:R-:W-:Y:S01]  /*6790*/  IMAD.MOV.U32 R78, RZ, RZ, RZ ;  /* 0x000000ffff4e7224 */ /* 0x010fe200078e00ff */
        /* <DEDUP_REMOVED lines=59> */
[----:B-1----:R-:W2:Y:S01]  /*6b50*/  LDL R10, [R1+0x48] ;  /* 0x00004800010a7983 */ /* 0x002ea20000100800 */
[----:B------:R-:W-:-:S03]  /*6b60*/  ISETP.NE.U32.AND P0, PT, RZ, c[0x0][0x340], PT ;  /* 0x0000d000ff007a0c */ /* 0x000fc60003f05070 */
[----:B------:R-:W1:Y:S01]  /*6b70*/  S2R R109, SR_TID.X ;  /* 0x00000000006d7919 */ /* 0x000e620000002100 */
[----:B------:R-:W-:Y:S02]  /*6b80*/  ISETP.NE.AND.EX P2, PT, RZ, c[0x0][0x344], PT, P0 ;  /* 0x0000d100ff007a0c */ /* 0x000fe40003f45300 */
[----:B------:R-:W-:-:S05]  /*6b90*/  SHF.R.S32.HI R0, RZ, 0x1f, R160 ;  /* 0x0000001fff007819 */ /* 0x000fca00000114a0 */
[----:B------:R-:W-:-:S06]  /*6ba0*/  IMAD R0, R0, c[0x0][0x178], RZ ;  /* 0x00005e0000007a24 */ /* 0x000fcc00078e02ff */
[----:B------:R-:W-:Y:S02]  /*6bb0*/  @P2 IMAD.MOV.U32 R2, RZ, RZ, 0x4 ;  /* 0x00000004ff022424 */ /* 0x000fe400078e00ff */
[----:B------:R-:W-:Y:S01]  /*6bc0*/  IMAD R0, R160, c[0x0][0x17c], R0 ;  /* 0x00005f00a0007a24 */ /* 0x000fe200078e0200 */
[----:B-1----:R-:W-:-:S04]  /*6bd0*/  SHF.R.S32.HI R9, RZ, 0x1f, R109 ;  /* 0x0000001fff097819 */ /* 0x002fc8000001146d */
[----:B------:R-:W-:-:S04]  /*6be0*/  LEA.HI R4, R9, R109, RZ, 0x2 ;  /* 0x0000006d09047211 */ /* 0x000fc800078f10ff */
[----:B------:R-:W-:Y:S01]  /*6bf0*/  SHF.R.S32.HI R111, RZ, 0x2, R4 ;  /* 0x00000002ff6f7819 */ /* 0x000fe20000011404 */
[----:B------:R-:W1:Y:S01]  /*6c00*/  S2R R5, SR_CTAID.Y ;  /* 0x0000000000057919 */ /* 0x000e620000002600 */
[----:B--2---:R-:W-:-:S05]  /*6c10*/  @P2 IMAD.WIDE R2, R10, R2, c[0x0][0x340] ;  /* 0x0000d0000a022625 */ /* 0x004fca00078e0202 */
[----:B------:R2:W5:Y:S01]  /*6c20*/  @P2 LDG.E R14, [R2.64] ;  /* 0x0000000c020e2981 */ /* 0x000562000c1e1900 */
[----:B------:R-:W-:Y:S02]  /*6c30*/  ISETP.NE.AND P5, PT, R7, 0x1, PT ;  /* 0x000000010700780c */ /* 0x000fe40003fa5270 */
[----:B-1----:R-:W-:Y:S01]  /*6c40*/  SHF.R.S32.HI R48, RZ, 0x1f, R5 ;  /* 0x0000001fff307819 */ /* 0x002fe20000011405 */
[----:B------:R-:W1:Y:S01]  /*6c50*/  S2R R29, SR_CTAID.Y ;  /* 0x00000000001d7919 */ /* 0x000e620000002600 */
[----:B------:R-:W-:-:S03]  /*6c60*/  ISETP.NE.U32.AND P0, PT, RZ, c[0x0][0x348], PT ;  /* 0x0000d200ff007a0c */ /* 0x000fc60003f05070 */
[----:B------:R-:W-:Y:S01]  /*6c70*/  IMAD R6, R48, c[0x0][0x1b8], RZ ;  /* 0x00006e0030067a24 */ /* 0x000fe200078e02ff */
[----:B------:R-:W-:Y:S01]  /*6c80*/  ISETP.NE.AND.EX P0, PT, RZ, c[0x0][0x34c], PT, P0 ;  /* 0x0000d300ff007a0c */ /* 0x000fe20003f05300 */
[----:B--2---:R-:W-:-:S04]  /*6c90*/  IMAD.WIDE.U32 R2, R160, c[0x0][0x178], RZ ;  /* 0x00005e00a0027a25 */ /* 0x004fc800078e00ff */
[----:B------:R-:W-:Y:S01]  /*6ca0*/  IMAD.IADD R3, R3, 0x1, R0 ;  /* 0x0000000103037824 */ /* 0x000fe200078e0200 */
[----:B------:R-:W-:Y:S01]  /*6cb0*/  LOP3.LUT R0, R4, 0xfffffffc, RZ, 0xc0, !PT ;  /* 0xfffffffc04007812 */ /* 0x000fe200078ec0ff */
[C---:B-1----:R-:W-:Y:S02]  /*6cc0*/  IMAD R6, R29.reuse, c[0x0][0x1bc], R6 ;  /* 0x00006f001d067a24 */ /* 0x042fe400078e0206 */
[----:B------:R-:W-:-:S04]  /*6cd0*/  IMAD.WIDE.U32 R2, R29, c[0x0][0x1b8], R2 ;  /* 0x00006e001d027a25 */ /* 0x000fc800078e0002 */
[----:B------:R-:W-:Y:S01]  /*6ce0*/  IMAD.IADD R124, R109, 0x1, -R0 ;  /* 0x000000016d7c7824 */ /* 0x000fe200078e0a00 */
[----:B------:R-:W-:-:S03]  /*6cf0*/  SHF.R.S32.HI R0, RZ, 0x1f, R10 ;  /* 0x0000001fff007819 */ /* 0x000fc6000001140a */
[----:B------:R-:W-:Y:S01]  /*6d00*/  IMAD R15, R124, 0x20, R111 ;  /* 0x000000207c0f7824 */ /* 0x000fe200078e026f */
[----:B------:R-:W-:-:S03]  /*6d10*/  SEL R7, R0, RZ, !P0 ;  /* 0x000000ff00077207 */ /* 0x000fc60004000000 */
[----:B------:R-:W-:Y:S01]  /*6d20*/  IMAD.IADD R5, R199, 0x1, R15 ;  /* 0x00000001c7057824 */ /* 0x000fe200078e020f */
[----:B------:R1:W-:Y:S04]  /*6d30*/  STL [R1+0x24], R15 ;  /* 0x0000240f01007387 */ /* 0x0003e80000100800 */
[----:B------:R-:W2:Y:S01]  /*6d40*/  LDL R11, [R1+0x18] ;  /* 0x00001800010b7983 */ /* 0x000ea20000100800 */
[----:B------:R-:W-:Y:S01]  /*6d50*/  @P5 IMAD.HI.U32 R8, R5, c[0x0][0x2c8], RZ ;  /* 0x0000b20005085a27 */ /* 0x000fe200078e00ff */
[----:B------:R-:W-:Y:S01]  /*6d60*/  SEL R4, R10, RZ, !P0 ;  /* 0x000000ff0a047207 */ /* 0x000fe20004000000 */
[----:B------:R-:W-:Y:S01]  /*6d70*/  BSSY B0, `(.L_x_440) ;  /* 0x000004b000007945 */ /* 0x000fe20003800000 */
[-C--:B------:R-:W-:Y:S01]  /*6d80*/  LEA.HI R107, R9, R109.reuse, RZ, 0x3 ;  /* 0x0000006d096b7211 */ /* 0x080fe200078f18ff */
[----:B------:R-:W-:Y:S01]  /*6d90*/  IMAD.IADD R3, R3, 0x1, R6 ;  /* 0x0000000103037824 */ /* 0x000fe200078e0206 */
[----:B------:R-:W-:Y:S01]  /*6da0*/  LEA.HI R129, R9, R109, RZ, 0x5 ;  /* 0x0000006d09817211 */ /* 0x000fe200078f28ff */
[----:B------:R-:W-:Y:S01]  /*6db0*/  IMAD.MOV.U32 R0, RZ, RZ, R5 ;  /* 0x000000ffff007224 */ /* 0x000fe200078e0005 */
[----:B------:R-:W-:Y:S01]  /*6dc0*/  @P5 SHF.R.U32.HI R0, RZ, c[0x0][0x2cc], R8 ;  /* 0x0000b300ff005a19 */ /* 0x000fe20000011608 */
[----:B------:R-:W-:Y:S01]  /*6dd0*/  IMAD R6, R7, c[0x0][0x1c0], RZ ;  /* 0x0000700007067a24 */ /* 0x000fe200078e02ff */
[----:B------:R-:W-:Y:S01]  /*6de0*/  SHF.R.S32.HI R106, RZ, 0x3, R107 ;  /* 0x00000003ff6a7819 */ /* 0x000fe2000001146b */
[----:B------:R-:W-:Y:S01]  /*6df0*/  IMAD.WIDE.U32 R2, R4, c[0x0][0x1c0], R2 ;  /* 0x0000700004027a25 */ /* 0x000fe200078e0002 */
[----:B------:R-:W-:-:S03]  /*6e00*/  SHF.R.S32.HI R127, RZ, 0x5, R129 ;  /* 0x00000005ff7f7819 */ /* 0x000fc60000011481 */
[----:B------:R-:W-:Y:S01]  /*6e10*/  IMAD R7, R4, c[0x0][0x1c4], R6 ;  /* 0x0000710004077a24 */ /* 0x000fe200078e0206 */
[--C-:B------:R-:W-:Y:S01]  /*6e20*/  SHF.R.S32.HI R6, RZ, 0x1f, R0.reuse ;  /* 0x0000001fff067819 */ /* 0x100fe20000011400 */
[----:B------:R-:W-:Y:S02]  /*6e30*/  IMAD.MOV R4, RZ, RZ, -R0 ;  /* 0x000000ffff047224 */ /* 0x000fe400078e0a00 */
[----:B------:R-:W-:Y:S02]  /*6e40*/  IMAD.IADD R3, R3, 0x1, R7 ;  /* 0x0000000103037824 */ /* 0x000fe400078e0207 */
[----:B------:R-:W-:Y:S02]  /*6e50*/  IMAD R6, R6, c[0x0][0x1b0], RZ ;  /* 0x00006c0006067a24 */ /* 0x000fe400078e02ff */
[----:B------:R-:W-:Y:S02]  /*6e60*/  IMAD R4, R4, c[0x0][0x2c4], R5 ;  /* 0x0000b10004047a24 */ /* 0x000fe400078e0205 */
[C---:B------:R-:W-:Y:S01]  /*6e70*/  IMAD R5, R0.reuse, c[0x0][0x1b4], R6 ;  /* 0x00006d0000057a24 */ /* 0x040fe200078e0206 */
[----:B------:R-:W-:Y:S01]  /*6e80*/  LEA.HI R6, R9, R109, RZ, 0x4 ;  /* 0x0000006d09067211 */ /* 0x000fe200078f20ff */
[----:B------:R-:W-:Y:S01]  /*6e90*/  IMAD.WIDE.U32 R2, R0, c[0x0][0x1b0], R2 ;  /* 0x00006c0000027a25 */ /* 0x000fe200078e0002 */
[----:B------:R-:W-:-:S02]  /*6ea0*/  SHF.R.S32.HI R0, RZ, 0x1f, R4 ;  /* 0x0000001fff007819 */ /* 0x000fc40000011404 */
[----:B------:R-:W-:Y:S01]  /*6eb0*/  LOP3.LUT R6, R6, 0xfffffff0, RZ, 0xc0, !PT ;  /* 0xfffffff006067812 */ /* 0x000fe200078ec0ff */
[----:B------:R-:W-:Y:S02]  /*6ec0*/  IMAD.IADD R3, R3, 0x1, R5 ;  /* 0x0000000103037824 */ /* 0x000fe400078e0205 */
[----:B------:R-:W-:Y:S02]  /*6ed0*/  IMAD R5, R0, c[0x0][0x1a8], RZ ;  /* 0x00006a0000057a24 */ /* 0x000fe400078e02ff */
[----:B------:R-:W-:Y:S02]  /*6ee0*/  IMAD.SHL.U32 R0, R106, 0x40, RZ ;  /* 0x000000406a007824 */ /* 0x000fe400078e00ff */
[----:B------:R-:W-:Y:S02]  /*6ef0*/  IMAD.IADD R123, R109, 0x1, -R6 ;  /* 0x000000016d7b7824 */ /* 0x000fe400078e0a06 */
[----:B------:R-:W-:Y:S01]  /*6f00*/  IMAD.SHL.U32 R226, R124, 0x8, RZ ;  /* 0x000000087ce27824 */ /* 0x000fe200078e00ff */
[----:B------:R-:W-:Y:S01]  /*6f10*/  LOP3.LUT R0, R0, 0xc0, RZ, 0xc0, !PT ;  /* 0x000000c000007812 */ /* 0x000fe200078ec0ff */
[C---:B------:R-:W-:Y:S01]  /*6f20*/  IMAD R7, R4.reuse, c[0x0][0x1ac], R5 ;  /* 0x00006b0004077a24 */ /* 0x040fe200078e0205 */
[----:B------:R-:W-:Y:S01]  /*6f30*/  LEA.HI R102, R123, R123, RZ, 0x1 ;  /* 0x0000007b7b667211 */ /* 0x000fe200078f08ff */
[----:B------:R-:W-:Y:S01]  /*6f40*/  IMAD.WIDE.U32 R2, R4, c[0x0][0x1a8], R2 ;  /* 0x00006a0004027a25 */ /* 0x000fe200078e0002 */
[----:B------:R-:W-:-:S02]  /*6f50*/  SHF.R.U32.HI R5, RZ, 0x3, R0 ;  /* 0x00000003ff057819 */ /* 0x000fc40000011600 */
[----:B------:R-:W-:Y:S01]  /*6f60*/  LOP3.LUT R4, R0, 0x18, R226, 0xf8, !PT ;  /* 0x0000001800047812 */ /* 0x000fe200078ef8e2 */
[----:B------:R-:W-:Y:S01]  /*6f70*/  IMAD.IADD R0, R3, 0x1, R7 ;  /* 0x0000000103007824 */ /* 0x000fe200078e0207 */
[C---:B------:R-:W-:Y:S02]  /*6f80*/  LEA R13, P0, R2.reuse, c[0x0][0x160], 0x1 ;  /* 0x00005800020d7a11 */ /* 0x040fe400078008ff */
[--C-:B------:R-:W-:Y:S02]  /*6f90*/  SHF.R.S32.HI R6, RZ, 0x1, R102.reuse ;  /* 0x00000001ff067819 */ /* 0x100fe40000011466 */
[----:B------:R-:W-:Y:S02]  /*6fa0*/  SHF.R.S32.HI R3, RZ, 0x1f, R102 ;  /* 0x0000001fff037819 */ /* 0x000fe40000011466 */
[----:B------:R-:W-:Y:S02]  /*6fb0*/  LEA.HI.X R12, R2, c[0x0][0x164], R0, 0x1, P0 ;  /* 0x00005900020c7a11 */ /* 0x000fe400000f0c00 */
[----:B------:R-:W-:Y:S01]  /*6fc0*/  LOP3.LUT R7, R4, R5, RZ, 0x3c, !PT ;  /* 0x0000000504077212 */ /* 0x000fe200078e3cff */
[----:B------:R1:W3:Y:S01]  /*6fd0*/  SHFL.IDX PT, R2, R13, RZ, 0x1c1f ;  /* 0x001c1fff0d027589 */ /* 0x0002e200000e0000 */
[----:B------:R-:W-:-:S02]  /*6fe0*/  LEA.HI R0, R3, R6, RZ, 0x2 ;  /* 0x0000000603007211 */ /* 0x000fc400078f10ff */
[----:B------:R-:W-:Y:S01]  /*6ff0*/  LEA.HI R5, R111, R111, RZ, 0x1 ;  /* 0x0000006f6f057211 */ /* 0x000fe200078f08ff */
[----:B------:R1:W4:Y:S01]  /*7000*/  SHFL.IDX PT, R3, R12, RZ, 0x1c1f ;  /* 0x001c1fff0c037589 */ /* 0x00032200000e0000 */
[----:B------:R-:W-:Y:S02]  /*7010*/  LOP3.LUT R4, R0, 0xfffffffc, RZ, 0xc0, !PT ;  /* 0xfffffffc00047812 */ /* 0x000fe400078ec0ff */
[----:B------:R-:W-:Y:S02]  /*7020*/  LOP3.LUT R0, R5, 0x7fffffe, RZ, 0xc0, !PT ;  /* 0x07fffffe05007812 */ /* 0x000fe400078ec0ff */
[----:B------:R-:W-:Y:S01]  /*7030*/  IADD3 R108, R226, 0x40, RZ ;  /* 0x00000040e26c7810 */ /* 0x000fe20007ffe0ff */
[----:B------:R-:W-:Y:S01]  /*7040*/  IMAD.IADD R105, R6, 0x1, -R4 ;  /* 0x0000000106697824 */ /* 0x000fe200078e0a04 */
[C---:B------:R-:W-:Y:S01]  /*7050*/  IADD3 R110, R226.reuse, 0x20, RZ ;  /* 0x00000020e26e7810 */ /* 0x040fe20007ffe0ff */
[----:B------:R-:W-:Y:S01]  /*7060*/  IMAD.IADD R0, R111, 0x1, -R0 ;  /* 0x000000016f007824 */ /* 0x000fe200078e0a00 */
[----:B------:R-:W-:Y:S01]  /*7070*/  ISETP.GE.AND P1, PT, R226, c[0x0][0x198], PT ;  /* 0x00006600e2007a0c */ /* 0x000fe20003f26270 */
[----:B------:R-:W-:Y:S01]  /*7080*/  IMAD.MOV.U32 R4, RZ, RZ, 0x10 ;  /* 0x00000010ff047424 */ /* 0x000fe200078e00ff */
[----:B------:R-:W-:Y:S01]  /*7090*/  LOP3.LUT P0, RZ, R105, 0x2, RZ, 0xc0, !PT ;  /* 0x0000000269ff7812 */ /* 0x000fe2000780c0ff */
[----:B------:R-:W-:Y:S01]  /*70a0*/  IMAD R0, R127, 0x8, R0 ;  /* 0x000000087f007824 */ /* 0x000fe200078e0200 */
[----:B------:R-:W-:-:S02]  /*70b0*/  ISETP.GE.AND P3, PT, R108, c[0x0][0x198], PT ;  /* 0x000066006c007a0c */ /* 0x000fc40003f66270 */
[----:B------:R-:W-:Y:S01]  /*70c0*/  SEL R4, R4, 0xfffffff0, !P0 ;  /* 0xfffffff004047807 */ /* 0x000fe20004000000 */
[----:B------:R-:W-:Y:S02]  /*70d0*/  IMAD.U32 R218, R0, 0x20, R7 ;  /* 0x0000002000da7824 */ /* 0x000fe400078e0007 */
[----:B------:R-:W-:Y:S01]  /*70e0*/  @!P2 IMAD.MOV.U32 R14, RZ, RZ, R10 ;  /* 0x000000ffff0ea224 */ /* 0x000fe200078e000a */
[----:B------:R-:W-:Y:S01]  /*70f0*/  ISETP.GE.AND P2, PT, R110, c[0x0][0x198], PT ;  /* 0x000066006e007a0c */ /* 0x000fe20003f46270 */
[----:B--2---:R-:W-:Y:S02]  /*7100*/  IMAD R40, R11, c[0x0][0x2c4], RZ ;  /* 0x0000b1000b287a24 */ /* 0x004fe400078e02ff */
[----:B------:R-:W-:-:S05]  /*7110*/  IMAD.IADD R11, R199, 0x1, R111 ;  /* 0x00000001c70b7824 */ /* 0x000fca00078e026f */
[----:B------:R-:W-:-:S13]  /*7120*/  ISETP.GE.AND P4, PT, R11, R40, PT ;  /* 0x000000280b00720c */ /* 0x000fda0003f86270 */
[----:B------:R-:W-:Y:S05]  /*7130*/  @P4 BRA `(.L_x_441) ;  /* 0x000000e000004947 */ /* 0x000fea0003800000 */
[----:B-1-34-:R-:W-:Y:S01]  /*7140*/  SHF.R.S32.HI R5, RZ, 0x1f, R110 ;  /* 0x0000001fff057819 */ /* 0x01afe2000001146e */
[----:B------:R-:W-:Y:S01]  /*7150*/  IMAD.WIDE R8, R226, 0x2, R2 ;  /* 0x00000002e2087825 */ /* 0x000fe200078e0202 */
        /* <DEDUP_REMOVED lines=12> */
.L_x_441:
[----:B-1-34-:R-:W-:Y:S05]  /*7220*/  BSYNC B0 ;  /* 0x0000000000007941 */ /* 0x01afea0003800000 */
.L_x_440:
        /* <DEDUP_REMOVED lines=20> */
.L_x_443:
[----:B------:R-:W-:Y:S05]  /*7370*/  BSYNC B0 ;  /* 0x0000000000007941 */ /* 0x000fea0003800000 */
.L_x_442:
        /* <DEDUP_REMOVED lines=20> */
.L_x_445:
[----:B------:R-:W-:Y:S05]  /*74c0*/  BSYNC B0 ;  /* 0x0000000000007941 */ /* 0x000fea0003800000 */
.L_x_444:
[----:B--2---:R-:W2:Y:S04]  /*74d0*/  LDL R16, [R1+0x14] ;  /* 0x0000140001107983 */ /* 0x004ea80000100800 */
[----:B---3--:R-:W3:Y:S04]  /*74e0*/  LDL R9, [R1+0x3c] ;  /* 0x00003c0001097983 */ /* 0x008ee80000100800 */
[----:B------:R-:W-:Y:S04]  /*74f0*/  SHFL.IDX PT, R2, R13, 0x3, 0x1c1f ;  /* 0x007c1f000d027f89 */ /* 0x000fe800000e0000 */
[----:B----4-:R-:W4:Y:S01]  /*7500*/  SHFL.IDX PT, R3, R12, 0x3, 0x1c1f ;  /* 0x007c1f000c037f89 */ /* 0x010f2200000e0000 */
[----:B------:R-:W-:-:S04]  /*7510*/  IADD3 R0, R11, 0x60, RZ ;  /* 0x000000600b007810 */ /* 0x000fc80007ffe0ff */
[----:B------:R-:W-:Y:S01]  /*7520*/  ISETP.GE.AND P0, PT, R0, R40, PT ;  /* 0x000000280000720c */ /* 0x000fe20003f06270 */
[----:B------:R-:W-:-:S05]  /*7530*/  IMAD.MOV.U32 R5, RZ, RZ, c[0x0][0x2b8] ;  /* 0x0000ae00ff057624 */ /* 0x000fca00078e00ff */
[----:B------:R-:W-:-:S07]  /*7540*/  ISETP.NE.AND P4, PT, R5, 0x1, PT ;  /* 0x000000010500780c */ /* 0x000fce0003f85270 */
[----:B------:R-:W-:Y:S01]  /*7550*/  @!P0 IMAD.SHL.U32 R11, R218, 0x2, RZ ;  /* 0x00000002da0b8824 */ /* 0x000fe200078e00ff */
[----:B------:R-:W-:Y:S01]  /*7560*/  @!P0 SHF.R.S32.HI R5, RZ, 0x1f, R110 ;  /* 0x0000001fff058819 */ /* 0x000fe2000001146e */
[----:B----4-:R-:W-:Y:S01]  /*7570*/  @!P0 IMAD.WIDE R6, R226, 0x2, R2 ;  /* 0x00000002e2068825 */ /* 0x010fe200078e0202 */
[----:B-----5:R-:W-:-:S04]  /*7580*/  SHF.R.S32.HI R8, RZ, 0x1f, R14 ;  /* 0x0000001fff087819 */ /* 0x020fc8000001140e */
[----:B------:R-:W-:Y:S01]  /*7590*/  @!PT LDS RZ, [RZ] ;  /* 0x00000000fffff984 */ /* 0x000fe20000000800 */
[----:B------:R4:W-:Y:S01]  /*75a0*/  @!P0 LDGSTS.E.BYPASS.LTC128B.128 [R11+0x7880], [R6.64], !P1 ;  /* 0x07880000060b8fae */ /* 0x0009e2000c901d4c */
[----:B------:R-:W-:-:S04]  /*75b0*/  IMAD.MOV.U32 R120, RZ, RZ, 0x30 ;  /* 0x00000030ff787424 */ /* 0x000fc800078e00ff */
[----:B------:R-:W-:-:S04]  /*75c0*/  IMAD R126, R252, R120, -0x30 ;  /* 0xffffffd0fc7e7424 */ /* 0x000fc800078e0278 */
[----:B------:R-:W-:Y:S01]  /*75d0*/  IMAD.IADD R0, R15, 0x1, R126 ;  /* 0x000000010f007824 */ /* 0x000fe200078e027e */
[----:B----4-:R-:W-:Y:S01]  /*75e0*/  @!P0 LEA.HI R6, R5, R110, RZ, 0x3 ;  /* 0x0000006e05068211 */ /* 0x010fe200078f18ff */
[----:B------:R-:W-:-:S03]  /*75f0*/  IMAD R5, R8, c[0x0][0x2b0], RZ ;  /* 0x0000ac0008057a24 */ /* 0x000fc600078e02ff */
[----:B------:R-:W-:Y:S02]  /*7600*/  @!P0 LOP3.LUT R6, R6, 0xfffffff8, RZ, 0xc0, !PT ;  /* 0xfffffff806068812 */ /* 0x000fe400078ec0ff */
[----:B------:R-:W-:-:S03]  /*7610*/  @!P0 SHF.R.S32.HI R8, RZ, 0x1f, R108 ;  /* 0x0000001fff088819 */ /* 0x000fc6000001146c */
[----:B------:R-:W-:Y:S01]  /*7620*/  @!P0 IMAD.WIDE R6, R6, 0x2, R2 ;  /* 0x0000000206068825 */ /* 0x000fe200078e0202 */
[----:B------:R-:W-:-:S04]  /*7630*/  @!P0 LEA.HI R8, R8, R108, RZ, 0x3 ;  /* 0x0000006c08088211 */ /* 0x000fc800078f18ff */
[----:B------:R4:W-:Y:S01]  /*7640*/  @!P0 LDGSTS.E.BYPASS.LTC128B.128 [R11+0x9880], [R6.64], !P2 ;  /* 0x09880000060b8fae */ /* 0x0009e2000d101d4c */
[C---:B------:R-:W-:Y:S02]  /*7650*/  IMAD R10, R14.reuse, c[0x0][0x2b4], R5 ;  /* 0x0000ad000e0a7a24 */ /* 0x040fe400078e0205 */
[----:B------:R-:W-:Y:S01]  /*7660*/  IMAD.WIDE.U32 R18, R14, c[0x0][0x2b0], RZ ;  /* 0x0000ac000e127a25 */ /* 0x000fe200078e00ff */
[----:B----4-:R-:W-:-:S05]  /*7670*/  @!P0 LOP3.LUT R7, R8, 0xfffffff8, RZ, 0xc0, !PT ;  /* 0xfffffff808078812 */ /* 0x010fca00078ec0ff */
[----:B------:R-:W-:-:S05]  /*7680*/  @!P0 IMAD.WIDE R2, R7, 0x2, R2 ;  /* 0x0000000207028825 */ /* 0x000fca00078e0202 */
[----:B------:R4:W-:Y:S04]  /*7690*/  @!P0 LDGSTS.E.BYPASS.LTC128B.128 [R11+0xb880], [R2.64], !P3 ;  /* 0x0b880000020b8fae */ /* 0x0009e8000d901d4c */
[----:B------:R-:W0:Y:S01]  /*76a0*/  LDGDEPBAR ;  /* 0x00000000000079af */ /* 0x000e220000000000 */
[----:B-1----:R-:W-:Y:S02]  /*76b0*/  IMAD.IADD R12, R19, 0x1, R10 ;  /* 0x00000001130c7824 */ /* 0x002fe400078e020a */
[----:B------:R-:W-:Y:S01]  /*76c0*/  IMAD.MOV.U32 R224, RZ, RZ, RZ ;  /* 0x000000ffffe07224 */ /* 0x000fe200078e00ff */
[C---:B--2---:R-:W-:Y:S01]  /*76d0*/  ISETP.GE.AND P1, PT, R0.reuse, R16, PT ;  /* 0x000000100000720c */ /* 0x044fe20003f26270 */
[----:B---3--:R-:W-:-:S03]  /*76e0*/  IMAD.IADD R9, R0, 0x1, R9 ;  /* 0x0000000100097824 */ /* 0x008fc600078e0209 */
[----:B------:R-:W-:Y:S01]  /*76f0*/  ISETP.GT.OR P1, PT, R15, 0x2f, P1 ;  /* 0x0000002f0f00780c */ /* 0x000fe20000f24670 */
[----:B------:R-:W-:-:S04]  /*7700*/  @P4 IMAD.HI.U32 R5, R9, c[0x0][0x2bc], RZ ;  /* 0x0000af0009054a27 */ /* 0x000fc800078e00ff */
[----:B------:R-:W-:Y:S01]  /*7710*/  IMAD.MOV.U32 R0, RZ, RZ, R9 ;  /* 0x000000ffff007224 */ /* 0x000fe200078e0009 */
[----:B------:R-:W-:Y:S01]  /*7720*/  @P4 SHF.R.U32.HI R0, RZ, c[0x0][0x2c0], R5 ;  /* 0x0000b000ff004a19 */ /* 0x000fe20000011605 */
[----:B------:R-:W-:Y:S06]  /*7730*/  BAR.SYNC.DEFER_BLOCKING 0x0 ;  /* 0x0000000000007b1d */ /* 0x000fec0000010000 */
[----:B------:R-:W-:-:S04]  /*7740*/  @!P1 IADD3 R5, P2, R0, R18, RZ ;  /* 0x0000001200059210 */ /* 0x000fc80007f5e0ff */
[----:B------:R-:W-:Y:S02]  /*7750*/  @!P1 LEA.HI.X.SX32 R8, R0, R12, 0x1, P2 ;  /* 0x0000000c00089211 */ /* 0x000fe400010f0eff */
[----:B------:R-:W-:-:S04]  /*7760*/  @!P1 LEA R6, P2, R5, c[0x0][0x2a0], 0x2 ;  /* 0x0000a80005069a11 */ /* 0x000fc800078410ff */
[----:B------:R-:W-:-:S05]  /*7770*/  @!P1 LEA.HI.X R7, R5, c[0x0][0x2a4], R8, 0x2, P2 ;  /* 0x0000a90005079a11 */ /* 0x000fca00010f1408 */
[----:B------:R1:W2:Y:S01]  /*7780*/  @!P1 LDG.E R224, [R6.64] ;  /* 0x0000000c06e09981 */ /* 0x0002a2000c1e1900 */
[----:B------:R-:W-:-:S04]  /*7790*/  IMAD.MOV R0, RZ, RZ, -R0 ;  /* 0x000000ffff007224 */ /* 0x000fc800078e0a00 */
[----:B------:R-:W-:-:S05]  /*77a0*/  IMAD R225, R0, c[0x0][0x2b8], R9 ;  /* 0x0000ae0000e17a24 */ /* 0x000fca00078e0209 */
[----:B------:R-:W-:Y:S01]  /*77b0*/  SHF.R.S32.HI R103, RZ, 0x1f, R225 ;  /* 0x0000001fff677819 */ /* 0x000fe200000114e1 */
[----:B----4-:R-:W-:-:S04]  /*77c0*/  IMAD.WIDE.U32 R2, R225, c[0x0][0x1e0], RZ ;  /* 0x00007800e1027a25 */ /* 0x010fc800078e00ff */
[----:B------:R-:W-:-:S04]  /*77d0*/  IMAD R0, R103, c[0x0][0x1e0], RZ ;  /* 0x0000780067007a24 */ /* 0x000fc800078e02ff */
[----:B------:R-:W-:Y:S01]  /*77e0*/  IMAD R0, R225, c[0x0][0x1e4], R0 ;  /* 0x00007900e1007a24 */ /* 0x000fe200078e0200 */
[----:B------:R-:W-:Y:S03]  /*77f0*/  STL.64 [R1+0x30], R18 ;  /* 0x0000301201007387 */ /* 0x000fe60000100a00 */
[----:B------:R-:W-:Y:S02]  /*7800*/  IMAD.IADD R3, R3, 0x1, R0 ;  /* 0x0000000103037824 */ /* 0x000fe400078e0200 */
[----:B------:R-:W-:Y:S01]  /*7810*/  IMAD R0, R48, c[0x0][0x1e8], RZ ;  /* 0x00007a0030007a24 */ /* 0x000fe200078e02ff */
[----:B------:R3:W-:Y:S01]  /*7820*/  STL [R1+0x38], R12 ;  /* 0x0000380c01007387 */ /* 0x0007e20000100800 */
[----:B------:R-:W-:Y:S02]  /*7830*/  IMAD R120, R252, -0x30, R120 ;  /* 0xffffffd0fc787824 */ /* 0x000fe400078e0278 */
[----:B------:R-:W-:-:S02]  /*7840*/  IMAD R0, R29, c[0x0][0x1ec], R0 ;  /* 0x00007b001d007a24 */ /* 0x000fc400078e0200 */
[----:B------:R-:W-:-:S05]  /*7850*/  IMAD.IADD R125, R16, 0x1, R120 ;  /* 0x00000001107d7824 */ /* 0x000fca00078e0278 */
[----:B-1----:R-:W-:Y:S01]  /*7860*/  IMNMX R6, R125, 0x30, PT ;  /* 0x000000307d067817 */ /* 0x002fe20003800200 */
[----:B---3--:R-:W-:-:S04]  /*7870*/  IMAD.WIDE.U32 R12, R29, c[0x0][0x1e8], RZ ;  /* 0x00007a001d0c7a25 */ /* 0x008fc800078e00ff */
[----:B------:R-:W-:Y:S02]  /*7880*/  IMAD.IADD R10, R13, 0x1, R0 ;  /* 0x000000010d0a7824 */ /* 0x000fe400078e0200 */
[----:B------:R-:W-:Y:S01]  /*7890*/  IMAD.IADD R14, R6, 0x1, -R111 ;  /* 0x00000001060e7824 */ /* 0x000fe200078e0a6f */
[----:B------:R-:W-:Y:S02]  /*78a0*/  LOP3.LUT R155, R155, 0xfffff7ff, RZ, 0xc0, !PT ;  /* 0xfffff7ff9b9b7812 */ /* 0x000fe400078ec0ff */
[----:B------:R-:W-:Y:S02]  /*78b0*/  ISETP.GE.AND P2, PT, R226, c[0x0][0x1d4], PT ;  /* 0x00007500e2007a0c */ /* 0x000fe40003f46270 */
[----:B------:R-:W-:Y:S02]  /*78c0*/  @P4 LOP3.LUT R155, R155, 0x800, RZ, 0xfc, !PT ;  /* 0x000008009b9b4812 */ /* 0x000fe400078efcff */
[----:B------:R-:W-:Y:S02]  /*78d0*/  ISETP.GE.AND P6, PT, R110, c[0x0][0x1d4], PT ;  /* 0x000075006e007a0c */ /* 0x000fe40003fc6270 */
[----:B------:R-:W-:-:S02]  /*78e0*/  ISETP.GE.AND P4, PT, R108, c[0x0][0x1d4], PT ;  /* 0x000075006c007a0c */ /* 0x000fc40003f86270 */
[----:B------:R-:W-:-:S05]  /*78f0*/  LOP3.LUT R155, R155, 0xfffffdff, RZ, 0xc0, !PT ;  /* 0xfffffdff9b9b7812 */ /* 0x000fca00078ec0ff */
[----:B------:R-:W-:-:S04]  /*7900*/  @P2 LOP3.LUT R155, R155, 0x200, RZ, 0xfc, !PT ;  /* 0x000002009b9b2812 */ /* 0x000fc800078efcff */
[----:B------:R-:W-:-:S04]  /*7910*/  LOP3.LUT R155, R155, 0xfffffeff, RZ, 0xc0, !PT ;  /* 0xfffffeff9b9b7812 */ /* 0x000fc800078ec0ff */
[----:B------:R-:W-:-:S04]  /*7920*/  @P6 LOP3.LUT R155, R155, 0x100, RZ, 0xfc, !PT ;  /* 0x000001009b9b6812 */ /* 0x000fc800078efcff */
[----:B------:R-:W-:-:S04]  /*7930*/  LOP3.LUT R155, R155, 0xffffff7f, RZ, 0xc0, !PT ;  /* 0xffffff7f9b9b7812 */ /* 0x000fc800078ec0ff */
[----:B------:R-:W-:-:S04]  /*7940*/  @P4 LOP3.LUT R155, R155, 0x80, RZ, 0xfc, !PT ;  /* 0x000000809b9b4812 */ /* 0x000fc800078efcff */
[----:B------:R-:W-:Y:S01]  /*7950*/  LOP3.LUT R155, R155, 0xffffffbf, RZ, 0xc0, !PT ;  /* 0xffffffbf9b9b7812 */ /* 0x000fe200078ec0ff */
[----:B------:R-:W-:Y:S01]  /*7960*/  IMAD.WIDE.U32 R114, R29, c[0x0][0x210], RZ ;  /* 0x000084001d727a25 */ /* 0x000fe200078e00ff */
[----:B------:R-:W-:Y:S02]  /*7970*/  IADD3 R128, R252, -0x1, RZ ;  /* 0xfffffffffc807810 */ /* 0x000fe40007ffe0ff */
        /* <DEDUP_REMOVED lines=8> */
[----:B------:R-:W-:Y:S01]  /*7a00*/  ISETP.GE.AND P0, PT, R14, 0x1, PT ;  /* 0x000000010e00780c */ /* 0x000fe20003f06270 */
[----:B------:R-:W-:Y:S04]  /*7a10*/  SHFL.IDX PT, R2, R13, RZ, 0x1c1f ;  /* 0x001c1fff0d027589 */ /* 0x000fe800000e0000 */
[----:B------:R-:W1:Y:S08]  /*7a20*/  SHFL.IDX PT, R3, R12, RZ, 0x1c1f ;  /* 0x001c1fff0c037589 */ /* 0x000e7000000e0000 */
[----:B------:R-:W-:-:S02]  /*7a30*/  @P0 SHF.R.S32.HI R5, RZ, 0x1f, R110 ;  /* 0x0000001fff050819 */ /* 0x000fc4000001146e */
[----:B------:R-:W-:Y:S02]  /*7a40*/  @P0 SHF.R.S32.HI R0, RZ, 0x1f, R108 ;  /* 0x0000001fff000819 */ /* 0x000fe4000001146c */
[----:B------:R-:W-:Y:S02]  /*7a50*/  @P0 LEA.HI R5, R5, R110, RZ, 0x3 ;  /* 0x0000006e05050211 */ /* 0x000fe400078f18ff */
[----:B------:R-:W-:Y:S02]  /*7a60*/  @P0 LEA.HI R0, R0, R108, RZ, 0x3 ;  /* 0x0000006c00000211 */ /* 0x000fe400078f18ff */
[----:B------:R-:W-:Y:S02]  /*7a70*/  @P0 LOP3.LUT R8, R5, 0xfffffff8, RZ, 0xc0, !PT ;  /* 0xfffffff805080812 */ /* 0x000fe400078ec0ff */
[----:B------:R-:W-:Y:S01]  /*7a80*/  @P0 LOP3.LUT R0, R0, 0xfffffff8, RZ, 0xc0, !PT ;  /* 0xfffffff800000812 */ /* 0x000fe200078ec0ff */
[----:B------:R-:W-:Y:S02]  /*7a90*/  @P0 IMAD.SHL.U32 R5, R218, 0x2, RZ ;  /* 0x00000002da050824 */ /* 0x000fe400078e00ff */
[----:B-1----:R-:W-:-:S04]  /*7aa0*/  @P0 IMAD.WIDE R10, R226, 0x2, R2 ;  /* 0x00000002e20a0825 */ /* 0x002fc800078e0202 */
[--C-:B------:R-:W-:Y:S01]  /*7ab0*/  @P0 IMAD.WIDE R8, R8, 0x2, R2.reuse ;  /* 0x0000000208080825 */ /* 0x100fe200078e0202 */
[----:B------:R-:W-:Y:S01]  /*7ac0*/  @!PT LDS RZ, [RZ] ;  /* 0x00000000fffff984 */ /* 0x000fe20000000800 */
[----:B------:R1:W-:Y:S03]  /*7ad0*/  @P0 LDGSTS.E.BYPASS.LTC128B.128 [R5+0x3c80], [R10.64], !P2 ;  /* 0x03c800000a050fae */ /* 0x0003e6000d101d4c */
[----:B------:R-:W-:Y:S01]  /*7ae0*/  @P0 IMAD.WIDE R6, R0, 0x2, R2 ;  /* 0x0000000200060825 */ /* 0x000fe200078e0202 */
[----:B------:R1:W-:Y:S04]  /*7af0*/  @P0 LDGSTS.E.BYPASS.LTC128B.128 [R5+0x4880], [R8.64], !P6 ;  /* 0x0488000008050fae */ /* 0x0003e8000f101d4c */
[----:B------:R1:W-:Y:S01]  /*7b00*/  @P0 LDGSTS.E.BYPASS.LTC128B.128 [R5+0x5480], [R6.64], !P4 ;  /* 0x0548000006050fae */ /* 0x0003e2000e101d4c */
[----:B------:R-:W-:-:S03]  /*7b10*/  ISETP.GE.AND P0, PT, R14, 0x21, PT ;  /* 0x000000210e00780c */ /* 0x000fc60003f06270 */
[----:B------:R-:W-:Y:S04]  /*7b20*/  SHFL.IDX PT, R2, R13, 0x1, 0x1c1f ;  /* 0x003c1f000d027f89 */ /* 0x000fe800000e0000 */
[----:B------:R-:W2:Y:S06]  /*7b30*/  SHFL.IDX PT, R3, R12, 0x1, 0x1c1f ;  /* 0x003c1f000c037f89 */ /* 0x000eac00000e0000 */
[----:B------:R-:W-:-:S02]  /*7b40*/  @P0 SHF.R.S32.HI R0, RZ, 0x1f, R108 ;  /* 0x0000001fff000819 */ /* 0x000fc4000001146c */
[----:B-1----:R-:W-:-:S04]  /*7b50*/  @P0 SHF.R.S32.HI R5, RZ, 0x1f, R110 ;  /* 0x0000001fff050819 */ /* 0x002fc8000001146e */
[----:B------:R-:W-:Y:S02]  /*7b60*/  @P0 LEA.HI R6, R5, R110, RZ, 0x3 ;  /* 0x0000006e05060211 */ /* 0x000fe400078f18ff */
[----:B------:R-:W-:Y:S02]  /*7b70*/  @P0 LEA.HI R5, R0, R108, RZ, 0x3 ;  /* 0x0000006c00050211 */ /* 0x000fe400078f18ff */
[----:B------:R-:W-:Y:S02]  /*7b80*/  @P0 LOP3.LUT R6, R6, 0xfffffff8, RZ, 0xc0, !PT ;  /* 0xfffffff806060812 */ /* 0x000fe400078ec0ff */
[----:B------:R-:W-:Y:S01]  /*7b90*/  @P0 LOP3.LUT R5, R5, 0xfffffff8, RZ, 0xc0, !PT ;  /* 0xfffffff805050812 */ /* 0x000fe200078ec0ff */
[----:B------:R-:W-:Y:S02]  /*7ba0*/  @P0 IMAD.SHL.U32 R0, R218, 0x2, RZ ;  /* 0x00000002da000824 */ /* 0x000fe400078e00ff */
[----:B--2---:R-:W-:-:S04]  /*7bb0*/  @P0 IMAD.WIDE R8, R226, 0x2, R2 ;  /* 0x00000002e2080825 */ /* 0x004fc800078e0202 */
[--C-:B------:R-:W-:Y:S01]  /*7bc0*/  @P0 IMAD.WIDE R6, R6, 0x2, R2.reuse ;  /* 0x0000000206060825 */ /* 0x100fe200078e0202 */
[----:B------:R1:W-:Y:S03]  /*7bd0*/  @P0 LDGSTS.E.BYPASS.LTC128B.128 [R0+0x4480], [R8.64], !P2 ;  /* 0x0448000008000fae */ /* 0x0003e6000d101d4c */
[----:B------:R-:W-:Y:S01]  /*7be0*/  @P0 IMAD.WIDE R2, R5, 0x2, R2 ;  /* 0x0000000205020825 */ /* 0x000fe200078e0202 */
[----:B------:R1:W-:Y:S04]  /*7bf0*/  @P0 LDGSTS.E.BYPASS.LTC128B.128 [R0+0x5080], [R6.64], !P6 ;  /* 0x0508000006000fae */ /* 0x0003e8000f101d4c */
[----:B------:R1:W-:Y:S01]  /*7c00*/  @P0 LDGSTS.E.BYPASS.LTC128B.128 [R0+0x5c80], [R2.64], !P4 ;  /* 0x05c8000002000fae */ /* 0x0003e2000e101d4c */
[----:B------:R-:W-:-:S02]  /*7c10*/  ISETP.GT.AND P0, PT, R15, 0x2f, PT ;  /* 0x0000002f0f00780c */ /* 0x000fc40003f04270 */
[----:B------:R-:W-:Y:S01]  /*7c20*/  SHF.R.S32.HI R5, RZ, 0x1f, R109 ;  /* 0x0000001fff057819 */ /* 0x000fe2000001146d */
[----:B------:R-:W0:Y:S10]  /*7c30*/  LDGDEPBAR ;  /* 0x00000000000079af */ /* 0x000e340000000000 */
[----:B------:R-:W-:-:S02]  /*7c40*/  @P0 LOP3.LUT R155, R155, 0x40, RZ, 0xfc, !PT ;  /* 0x000000409b9b0812 */ /* 0x000fc400078efcff */
[----:B------:R-:W-:Y:S01]  /*7c50*/  ISETP.LT.AND P0, PT, RZ, c[0x0][0x27c], PT ;  /* 0x00009f00ff007a0c */ /* 0x000fe20003f01270 */
[----:B-1----:R-:W-:Y:S01]  /*7c60*/  IMAD R0, R48, c[0x0][0x210], RZ ;  /* 0x0000840030007a24 */ /* 0x002fe200078e02ff */
[----:B------:R-:W-:-:S03]  /*7c70*/  LEA.HI R2, R5, R109, RZ, 0x4 ;  /* 0x0000006d05027211 */ /* 0x000fc600078f20ff */
[----:B------:R-:W-:Y:S01]  /*7c80*/  IMAD R0, R29, c[0x0][0x214], R0 ;  /* 0x000085001d007a24 */ /* 0x000fe200078e0200 */
[----:B------:R-:W-:-:S03]  /*7c90*/  SHF.R.S32.HI R89, RZ, 0x4, R2 ;  /* 0x00000004ff597819 */ /* 0x000fc60000011402 */
[----:B------:R-:W-:-:S04]  /*7ca0*/  IMAD.IADD R112, R115, 0x1, R0 ;  /* 0x0000000173707824 */ /* 0x000fc800078e0200 */
[----:B------:R-:W-:Y:S05]  /*7cb0*/  @P0 BRA `(.L_x_446) ;  /* 0x0000002000000947 */ /* 0x000fea0003800000 */
[----:B------:R-:W-:-:S04]  /*7cc0*/  DEPBAR.LE SB0, 0x1 ;  /* 0x000080400000791a */ /* 0x000fc80000000000 */
[----:B------:R-:W-:Y:S05]  /*7cd0*/  BRA `(.L_x_447) ;  /* 0x000075a000007947 */ /* 0x000fea0003800000 */
.L_x_446:
[----:B------:R-:W-:Y:S01]  /*7ce0*/  ULDC.U8 UR4, c[0x0][0x298] ;  /* 0x0000a60000047ab9 */ /* 0x000fe20000000000 */
[----:B------:R-:W-:Y:S01]  /*7cf0*/  SHF.R.S32.HI R0, RZ, 0x1f, R157 ;  /* 0x0000001fff007819 */ /* 0x000fe2000001149d */
[----:B------:R-:W-:Y:S01]  /*7d00*/  IMAD.WIDE.U32 R10, R157, c[0x0][0x280], RZ ;  /* 0x0000a0009d0a7a25 */ /* 0x000fe200078e00ff */
[----:B------:R-:W-:Y:S01]  /*7d10*/  ISETP.NE.AND P0, PT, RZ, UR4, PT ;  /* 0x00000004ff007c0c */ /* 0x000fe2000bf05270 */
[----:B------:R-:W-:Y:S01]  /*7d20*/  BSSY B2, `(.L_x_447) ;  /* 0x0000755000027945 */ /* 0x000fe20003800000 */
[-C--:B------:R-:W-:Y:S01]  /*7d30*/  LEA.HI R3, R109, R109.reuse, RZ, 0x1 ;  /* 0x0000006d6d037211 */ /* 0x080fe200078f08ff */
[C---:B------:R-:W-:Y:S02]  /*7d40*/  IMAD R2, R0.reuse, c[0x0][0x280], RZ ;  /* 0x0000a00000027a24 */ /* 0x040fe400078e02ff */
[----:B------:R-:W-:Y:S01]  /*7d50*/  IMAD R0, R0, c[0x0][0x290], RZ ;  /* 0x0000a40000007a24 */ /* 0x000fe200078e02ff */
[----:B------:R-:W-:Y:S01]  /*7d60*/  SHF.R.S32.HI R56, RZ, 0x1, R3 ;  /* 0x00000001ff387819 */ /* 0x000fe20000011403 */
[----:B------:R-:W-:Y:S01]  /*7d70*/  IMAD R2, R157, c[0x0][0x284], R2 ;  /* 0x0000a1009d027a24 */ /* 0x000fe200078e0202 */
[----:B------:R-:W-:Y:S01]  /*7d80*/  LOP3.LUT R3, R3, 0xfffffffe, RZ, 0xc0, !PT ;  /* 0xfffffffe03037812 */ /* 0x000fe200078ec0ff */
[----:B------:R-:W-:Y:S01]  /*7d90*/  IMAD R0, R157, c[0x0][0x294], R0 ;  /* 0x0000a5009d007a24 */ /* 0x000fe200078e0200 */
[----:B------:R-:W-:Y:S01]  /*7da0*/  IADD3 R28, R199, R56, RZ ;  /* 0x00000038c71c7210 */ /* 0x000fe20007ffe0ff */
[----:B------:R-:W-:Y:S01]  /*7db0*/  IMAD.WIDE.U32 R8, R157, c[0x0][0x290], RZ ;  /* 0x0000a4009d087a25 */ /* 0x000fe200078e00ff */
[----:B------:R-:W-:-:S02]  /*7dc0*/  IADD3 R45, -R3, R109, RZ ;  /* 0x0000006d032d7210 */ /* 0x000fc40007ffe1ff */
[----:B------:R-:W-:Y:S01]  /*7dd0*/  IADD3 R7, R2, R11, RZ ;  /* 0x0000000b02077210 */ /* 0x000fe20007ffe0ff */
[----:B------:R-:W-:Y:S01]  /*7de0*/  IMAD.IADD R3, R0, 0x1, R9 ;  /* 0x0000000100037824 */ /* 0x000fe200078e0209 */
[C---:B------:R-:W-:Y:S01]  /*7df0*/  SHF.L.U32 R57, R45.reuse, 0x3, RZ ;  /* 0x000000032d397819 */ /* 0x040fe200000006ff */
[----:B------:R-:W-:Y:S01]  /*7e00*/  IMAD R0, R45, 0x40, R28 ;  /* 0x000000402d007824 */ /* 0x000fe200078e021c */
[----:B------:R-:W-:Y:S05]  /*7e10*/  @!P0 BRA `(.L_x_448) ;  /* 0x0000381000008947 */ /* 0x000fea0003800000 */
[----:B------:R-:W-:Y:S01]  /*7e20*/  @P5 IMAD.HI.U32 R2, R0, c[0x0][0x2c8], RZ ;  /* 0x0000b20000025a27 */ /* 0x000fe200078e00ff */
[----:B------:R-:W-:Y:S01]  /*7e30*/  MOV R6, R10 ;  /* 0x0000000a00067202 */ /* 0x000fe20000000f00 */
[----:B------:R-:W-:Y:S01]  /*7e40*/  BSSY B0, `(.L_x_449) ;  /* 0x0000062000007945 */ /* 0x000fe20003800000 */
[----:B------:R-:W-:Y:S01]  /*7e50*/  CS2R R68, SRZ ;  /* 0x0000000000447805 */ /* 0x000fe2000001ff00 */
[----:B------:R-:W-:Y:S01]  /*7e60*/  IMAD.SHL.U32 R18, R45, 0x4, RZ ;  /* 0x000000042d127824 */ /* 0x000fe200078e00ff */
[----:B------:R-:W-:Y:S01]  /*7e70*/  @P5 SHF.R.U32.HI R0, RZ, c[0x0][0x2cc], R2 ;  /* 0x0000b300ff005a19 */ /* 0x000fe20000011602 */
[----:B------:R-:W-:Y:S01]  /*7e80*/  CS2R R38, SRZ ;  /* 0x0000000000267805 */ /* 0x000fe2000001ff00 */
[----:B------:R-:W-:Y:S01]  /*7e90*/  CS2R R34, SRZ ;  /* 0x0000000000227805 */ /* 0x000fe2000001ff00 */
[----:B------:R-:W-:Y:S01]  /*7ea0*/  CS2R R30, SRZ ;  /* 0x00000000001e7805 */ /* 0x000fe2000001ff00 */
[----:B------:R-:W-:Y:S01]  /*7eb0*/  SHF.R.S32.HI R5, RZ, 0x1f, R0 ;  /* 0x0000001fff057819 */ /* 0x000fe20000011400 */
[----:B------:R-:W-:Y:S01]  /*7ec0*/  IMAD.WIDE.U32 R6, R0, c[0x0][0x280], R6 ;  /* 0x0000a00000067a25 */ /* 0x000fe200078e0006 */
[----:B------:R-:W-:Y:S01]  /*7ed0*/  CS2R R24, SRZ ;  /* 0x0000000000187805 */ /* 0x000fe2000001ff00 */
[----:B------:R-:W-:Y:S01]  /*7ee0*/  CS2R R20, SRZ ;  /* 0x0000000000147805 */ /* 0x000fe2000001ff00 */
[----:B------:R-:W-:Y:S01]  /*7ef0*/  CS2R R12, SRZ ;  /* 0x00000000000c7805 */ /* 0x000fe2000001ff00 */
[C---:B------:R-:W-:Y:S01]  /*7f00*/  IMAD R2, R5.reuse, c[0x0][0x280], RZ ;  /* 0x0000a00005027a24 */ /* 0x040fe200078e02ff */
[----:B------:R-:W-:Y:S01]  /*7f10*/  LEA R29, P0, R6, c[0x0][0x270], 0x1 ;  /* 0x00009c00061d7a11 */ /* 0x000fe200078008ff */
[----:B------:R-:W-:Y:S01]  /*7f20*/  IMAD R5, R5, c[0x0][0x290], RZ ;  /* 0x0000a40005057a24 */ /* 0x000fe200078e02ff */
[----:B------:R-:W-:Y:S01]  /*7f30*/  CS2R R42, SRZ ;  /* 0x00000000002a7805 */ /* 0x000fe2000001ff00 */
[----:B------:R-:W-:Y:S01]  /*7f40*/  IMAD R2, R0, c[0x0][0x284], R2 ;  /* 0x0000a10000027a24 */ /* 0x000fe200078e0202 */
[----:B------:R-:W-:Y:S01]  /*7f50*/  CS2R R36, SRZ ;  /* 0x0000000000247805 */ /* 0x000fe2000001ff00 */
[----:B------:R-:W-:Y:S01]  /*7f60*/  CS2R R32, SRZ ;  /* 0x0000000000207805 */ /* 0x000fe2000001ff00 */
[----:B------:R-:W-:Y:S01]  /*7f70*/  CS2R R26, SRZ ;  /* 0x00000000001a7805 */ /* 0x000fe2000001ff00 */
[----:B------:R-:W-:Y:S01]  /*7f80*/  CS2R R22, SRZ ;  /* 0x0000000000167805 */ /* 0x000fe2000001ff00 */
[----:B------:R-:W-:Y:S01]  /*7f90*/  IADD3 R2, R7, R2, RZ ;  /* 0x0000000207027210 */ /* 0x000fe20007ffe0ff */
[----:B------:R-:W-:-:S03]  /*7fa0*/  CS2R R14, SRZ ;  /* 0x00000000000e7805 */ /* 0x000fc6000001ff00 */
[----:B------:R-:W-:Y:S01]  /*7fb0*/  LEA.HI.X R19, R6, c[0x0][0x274], R2, 0x1, P0 ;  /* 0x00009d0006137a11 */ /* 0x000fe200000f0c02 */
[----:B------:R-:W-:Y:S02]  /*7fc0*/  IMAD.MOV.U32 R2, RZ, RZ, R8 ;  /* 0x000000ffff027224 */ /* 0x000fe400078e0008 */
[----:B------:R1:W2:Y:S02]  /*7fd0*/  SHFL.IDX PT, R8, R29, RZ, 0x1e1f ;  /* 0x001e1fff1d087589 */ /* 0x0002a400000e0000 */
[C---:B------:R-:W-:Y:S02]  /*7fe0*/  IMAD.WIDE.U32 R2, R0.reuse, c[0x0][0x290], R2 ;  /* 0x0000a40000027a25 */ /* 0x040fe400078e0002 */
[----:B------:R1:W3:Y:S02]  /*7ff0*/  SHFL.IDX PT, R9, R19, RZ, 0x1e1f ;  /* 0x001e1fff13097589 */ /* 0x0002e400000e0000 */
[----:B------:R-:W-:Y:S01]  /*8000*/  IMAD R0, R0, c[0x0][0x294], R5 ;  /* 0x0000a50000007a24 */ /* 0x000fe200078e0205 */
[----:B------:R-:W-:-:S04]  /*8010*/  LEA R17, P0, R2, c[0x0][0x288], 0x1 ;  /* 0x0000a20002117a11 */ /* 0x000fc800078008ff */
[----:B------:R-:W-:Y:S01]  /*8020*/  IADD3 R0, R3, R0, RZ ;  /* 0x0000000003007210 */ /* 0x000fe20007ffe0ff */
[----:B------:R1:W4:Y:S03]  /*8030*/  SHFL.IDX PT, R10, R17, RZ, 0x1e1f ;  /* 0x001e1fff110a7589 */ /* 0x00032600000e0000 */
[----:B------:R-:W-:Y:S02]  /*8040*/  LEA.HI.X R16, R2, c[0x0][0x28c], R0, 0x1, P0 ;  /* 0x0000a30002107a11 */ /* 0x000fe400000f0c00 */
[----:B------:R-:W-:-:S03]  /*8050*/  ISETP.GE.AND P0, PT, R28, R40, PT ;  /* 0x000000281c00720c */ /* 0x000fc60003f06270 */
[----:B------:R1:W1:Y:S10]  /*8060*/  SHFL.IDX PT, R11, R16, RZ, 0x1e1f ;  /* 0x001e1fff100b7589 */ /* 0x00027400000e0000 */
[----:B------:R-:W-:Y:S05]  /*8070*/  @P0 BRA `(.L_x_450) ;  /* 0x000003e000000947 */ /* 0x000fea0003800000 */
[----:B--23--:R-:W-:Y:S01]  /*8080*/  ISETP.GE.AND P0, PT, R18, c[0x0][0x27c], PT ;  /* 0x00009f0012007a0c */ /* 0x00cfe20003f06270 */
[----:B------:R-:W-:Y:S01]  /*8090*/  CS2R R14, SRZ ;  /* 0x00000000000e7805 */ /* 0x000fe2000001ff00 */
[----:B------:R-:W-:-:S11]  /*80a0*/  CS2R R12, SRZ ;  /* 0x00000000000c7805 */ /* 0x000fd6000001ff00 */
[----:B-1--4-:R-:W-:-:S04]  /*80b0*/  @!P0 IMAD.WIDE R2, R18, 0x2, R10 ;  /* 0x0000000212028825 */ /* 0x012fc800078e020a */
[C---:B------:R-:W-:Y:S01]  /*80c0*/  @!P0 IMAD.WIDE R6, R18.reuse, 0x2, R8 ;  /* 0x0000000212068825 */ /* 0x040fe200078e0208 */
[----:B------:R1:W5:Y:S04]  /*80d0*/  @!P0 LD.E.64 R14, [R2.64] ;  /* 0x0000000c020e8980 */ /* 0x000368000c101b00 */
[----:B------:R2:W5:Y:S01]  /*80e0*/  @!P0 LD.E.64 R12, [R6.64] ;  /* 0x0000000c060c8980 */ /* 0x000562000c101b00 */
[----:B-1----:R-:W-:-:S04]  /*80f0*/  IADD3 R2, R18, 0x8, RZ ;  /* 0x0000000812027810 */ /* 0x002fc80007ffe0ff */
[----:B------:R-:W-:Y:S01]  /*8100*/  ISETP.GE.AND P0, PT, R2, c[0x0][0x27c], PT ;  /* 0x00009f0002007a0c */ /* 0x000fe20003f06270 */
[----:B------:R-:W-:-:S12]  /*8110*/  CS2R R22, SRZ ;  /* 0x0000000000167805 */ /* 0x000fd8000001ff00 */
[----:B------:R-:W-:-:S04]  /*8120*/  @!P0 SHF.R.S32.HI R0, RZ, 0x1f, R2 ;  /* 0x0000001fff008819 */ /* 0x000fc80000011402 */
[----:B------:R-:W-:-:S04]  /*8130*/  @!P0 LEA.HI R0, R0, R2, RZ, 0x2 ;  /* 0x0000000200008211 */ /* 0x000fc800078f10ff */
[----:B------:R-:W-:Y:S01]  /*8140*/  @!P0 LOP3.LUT R0, R0, 0xfffffffc, RZ, 0xc0, !PT ;  /* 0xfffffffc00008812 */ /* 0x000fe200078ec0ff */
[----:B------:R-:W-:-:S04]  /*8150*/  CS2R R20, SRZ ;  /* 0x0000000000147805 */ /* 0x000fc8000001ff00 */
[----:B------:R-:W-:-:S04]  /*8160*/  @!P0 IMAD.WIDE R2, R0, 0x2, R10 ;  /* 0x0000000200028825 */ /* 0x000fc800078e020a */
[----:B--2---:R-:W-:Y:S01]  /*8170*/  @!P0 IMAD.WIDE R6, R0, 0x2, R8 ;  /* 0x0000000200068825 */ /* 0x004fe200078e0208 */
        /* <DEDUP_REMOVED lines=42> */
[----:B--2---:R-:W-:-:S04]  /*8420*/  @!P0 IMAD.WIDE R6, R0, 0x2, R8 ;  /* 0x0000000200068825 */ /* 0x004fc800078e0208 */
[----:B------:R-:W-:Y:S01]  /*8430*/  @!P0 IMAD.WIDE R2, R0, 0x2, R10 ;  /* 0x0000000200028825 */ /* 0x000fe200078e020a */
[----:B------:R1:W5:Y:S04]  /*8440*/  @!P0 LD.E.64 R38, [R6.64] ;  /* 0x0000000c06268980 */ /* 0x000368000c101b00 */
[----:B------:R1:W5:Y:S02]  /*8450*/  @!P0 LD.E.64 R42, [R2.64] ;  /* 0x0000000c022a8980 */ /* 0x000364000c101b00 */
.L_x_450:
[----:B--23--:R-:W-:Y:S05]  /*8460*/  BSYNC B0 ;  /* 0x0000000000007941 */ /* 0x00cfea0003800000 */
.L_x_449:
[----:B-1---5:R-:W-:Y:S01]  /*8470*/  IMAD.MOV.U32 R2, RZ, RZ, R38 ;  /* 0x000000ffff027224 */ /* 0x022fe200078e0026 */
[----:B------:R1:W2:Y:S01]  /*8480*/  SHFL.IDX PT, R11, R16, 0x1, 0x1e1f ;  /* 0x003e1f00100b7f89 */ /* 0x0002a200000e0000 */
[----:B------:R-:W-:Y:S01]  /*8490*/  IMAD.MOV.U32 R0, RZ, RZ, R39 ;  /* 0x000000ffff007224 */ /* 0x000fe200078e0027 */
[----:B------:R-:W-:Y:S01]  /*84a0*/  BSSY B0, `(.L_x_451) ;  /* 0x0000072000007945 */ /* 0x000fe20003800000 */
[----:B------:R-:W-:Y:S01]  /*84b0*/  IMAD.MOV.U32 R5, RZ, RZ, R34 ;  /* 0x000000ffff057224 */ /* 0x000fe200078e0022 */
[----:B------:R3:W4:Y:S01]  /*84c0*/  SHFL.IDX PT, R9, R19, 0x1, 0x1e1f ;  /* 0x003e1f0013097f89 */ /* 0x00072200000e0000 */
[----:B------:R-:W-:Y:S01]  /*84d0*/  IMAD.MOV.U32 R3, RZ, RZ, R35 ;  /* 0x000000ffff037224 */ /* 0x000fe200078e0023 */
[----:B------:R-:W-:Y:S01]  /*84e0*/  PRMT R82, R0, 0x5410, R2 ;  /* 0x0000541000527816 */ /* 0x000fe20000000002 */
[----:B------:R-:W-:Y:S01]  /*84f0*/  IMAD.MOV.U32 R0, RZ, RZ, R31 ;  /* 0x000000ffff007224 */ /* 0x000fe200078e001f */
[----:B------:R-:W-:Y:S01]  /*8500*/  MOV R2, R30 ;  /* 0x0000001e00027202 */ /* 0x000fe20000000f00 */
[----:B------:R3:W1:Y:S01]  /*8510*/  SHFL.IDX PT, R8, R29, 0x1, 0x1e1f ;  /* 0x003e1f001d087f89 */ /* 0x00066200000e0000 */
[----:B------:R-:W-:Y:S01]  /*8520*/  PRMT R78, R3, 0x5410, R5 ;  /* 0x00005410034e7816 */ /* 0x000fe20000000005 */
[----:B------:R-:W-:Y:S01]  /*8530*/  IMAD.MOV.U32 R5, RZ, RZ, R24 ;  /* 0x000000ffff057224 */ /* 0x000fe200078e0018 */
[----:B------:R-:W-:Y:S01]  /*8540*/  PRMT R75, R0, 0x5410, R2 ;  /* 0x00005410004b7816 */ /* 0x000fe20000000002 */
[----:B------:R-:W-:Y:S01]  /*8550*/  IMAD.MOV.U32 R0, RZ, RZ, R21 ;  /* 0x000000ffff007224 */ /* 0x000fe200078e0015 */
[----:B------:R-:W-:Y:S01]  /*8560*/  MOV R2, R20 ;  /* 0x0000001400027202 */ /* 0x000fe20000000f00 */
[----:B------:R-:W-:Y:S01]  /*8570*/  IMAD.MOV.U32 R3, RZ, RZ, R25 ;  /* 0x000000ffff037224 */ /* 0x000fe200078e0019 */
[----:B----4-:R3:W4:Y:S01]  /*8580*/  SHFL.IDX PT, R10, R17, 0x1, 0x1e1f ;  /* 0x003e1f00110a7f89 */ /* 0x01072200000e0000 */
[----:B------:R-:W-:Y:S01]  /*8590*/  CS2R R62, SRZ ;  /* 0x00000000003e7805 */ /* 0x000fe2000001ff00 */
[----:B------:R-:W-:Y:S01]  /*85a0*/  PRMT R71, R0, 0x5410, R2 ;  /* 0x0000541000477816 */ /* 0x000fe20000000002 */
[----:B------:R-:W-:Y:S01]  /*85b0*/  IMAD.MOV.U32 R0, RZ, RZ, R43 ;  /* 0x000000ffff007224 */ /* 0x000fe200078e002b */
[----:B------:R-:W-:Y:S01]  /*85c0*/  MOV R2, R42 ;  /* 0x0000002a00027202 */ /* 0x000fe20000000f00 */
[----:B------:R-:W-:Y:S01]  /*85d0*/  CS2R R58, SRZ ;  /* 0x00000000003a7805 */ /* 0x000fe2000001ff00 */
[----:B------:R-:W-:Y:S01]  /*85e0*/  PRMT R73, R3, 0x5410, R5 ;  /* 0x0000541003497816 */ /* 0x000fe20000000005 */
[----:B------:R-:W-:Y:S01]  /*85f0*/  IMAD.MOV.U32 R5, RZ, RZ, R12 ;  /* 0x000000ffff057224 */ /* 0x000fe200078e000c */
[----:B------:R-:W-:Y:S01]  /*8600*/  PRMT R80, R0, 0x5410, R2 ;  /* 0x0000541000507816 */ /* 0x000fe20000000002 */
[----:B------:R-:W-:Y:S01]  /*8610*/  IMAD.MOV.U32 R0, RZ, RZ, R33 ;  /* 0x000000ffff007224 */ /* 0x000fe200078e0021 */
[----:B------:R-:W-:Y:S01]  /*8620*/  MOV R2, R32 ;  /* 0x0000002000027202 */ /* 0x000fe20000000f00 */
[----:B------:R-:W-:Y:S01]  /*8630*/  IMAD.MOV.U32 R3, RZ, RZ, R13 ;  /* 0x000000ffff037224 */ /* 0x000fe200078e000d */
[----:B------:R-:W-:Y:S01]  /*8640*/  CS2R R52, SRZ ;  /* 0x0000000000347805 */ /* 0x000fe2000001ff00 */
        /* <DEDUP_REMOVED lines=13> */
[----:B-1----:R-:W-:Y:S01]  /*8720*/  PRMT R16, R0, 0x5410, R2 ;  /* 0x0000541000107816 */ /* 0x002fe20000000002 */
[----:B------:R-:W-:Y:S01]  /*8730*/  CS2R R60, SRZ ;  /* 0x00000000003c7805 */ /* 0x000fe2000001ff00 */
[----:B------:R-:W-:Y:S01]  /*8740*/  IADD3 R0, R28, 0x40, RZ ;  /* 0x000000401c007810 */ /* 0x000fe20007ffe0ff */
[----:B------:R-:W-:Y:S01]  /*8750*/  CS2R R54, SRZ ;  /* 0x0000000000367805 */ /* 0x000fe2000001ff00 */
[----:B------:R-:W-:Y:S01]  /*8760*/  PRMT R76, R3, 0x5410, R5 ;  /* 0x00005410034c7816 */ /* 0x000fe20000000005 */
[----:B------:R-:W-:Y:S01]  /*8770*/  IMAD.MOV.U32 R5, RZ, RZ, R22 ;  /* 0x000000ffff057224 */ /* 0x000fe200078e0016 */
[----:B------:R-:W-:Y:S01]  /*8780*/  ISETP.GE.AND P0, PT, R0, R40, PT ;  /* 0x000000280000720c */ /* 0x000fe20003f06270 */
[----:B------:R-:W-:Y:S01]  /*8790*/  IMAD.MOV.U32 R3, RZ, RZ, R23 ;  /* 0x000000ffff037224 */ /* 0x000fe200078e0017 */
[----:B------:R-:W-:Y:S01]  /*87a0*/  CS2R R50, SRZ ;  /* 0x0000000000327805 */ /* 0x000fe2000001ff00 */
[----:B------:R-:W-:-:S03]  /*87b0*/  CS2R R46, SRZ ;  /* 0x00000000002e7805 */ /* 0x000fc6000001ff00 */
[----:B------:R-:W-:-:S07]  /*87c0*/  PRMT R70, R3, 0x5410, R5 ;  /* 0x0000541003467816 */ /* 0x000fce0000000005 */
[----:B------:R-:W-:Y:S05]  /*87d0*/  @P0 BRA `(.L_x_452) ;  /* 0x000003e000000947 */ /* 0x000fea0003800000 */
[----:B--234-:R-:W-:Y:S01]  /*87e0*/  ISETP.GE.AND P0, PT, R18, c[0x0][0x27c], PT ;  /* 0x00009f0012007a0c */ /* 0x01cfe20003f06270 */
[----:B------:R-:W-:Y:S01]  /*87f0*/  CS2R R46, SRZ ;  /* 0x00000000002e7805 */ /* 0x000fe2000001ff00 */
[----:B------:R-:W-:-:S11]  /*8800*/  CS2R R44, SRZ ;  /* 0x00000000002c7805 */ /* 0x000fd6000001ff00 */
[----:B------:R-:W-:-:S04]  /*8810*/  @!P0 IMAD.WIDE R2, R18, 0x2, R10 ;  /* 0x0000000212028825 */ /* 0x000fc800078e020a */
        /* <DEDUP_REMOVED lines=58> */
.L_x_452:
[----:B--234-:R-:W-:Y:S05]  /*8bc0*/  BSYNC B0 ;  /* 0x0000000000007941 */ /* 0x01cfea0003800000 */
.L_x_451:
[----:B------:R-:W-:Y:S01]  /*8bd0*/  SHF.R.S32.HI R0, RZ, 0x1f, R111 ;  /* 0x0000001fff007819 */ /* 0x000fe2000001146f */
[----:B------:R-:W-:-:S04]  /*8be0*/  DEPBAR.LE SB0, 0x1 ;  /* 0x000080400000791a */ /* 0x000fc80000000000 */
[----:B------:R-:W-:Y:S01]  /*8bf0*/  LEA.HI R0, R0, R111, RZ, 0x2 ;  /* 0x0000006f00007211 */ /* 0x000fe200078f10ff */
[----:B------:R-:W-:Y:S01]  /*8c00*/  BSSY B1, `(.L_x_453) ;  /* 0x000016f000017945 */ /* 0x000fe20003800000 */
[----:B-1----:R-:W-:Y:S02]  /*8c10*/  LEA.HI R2, R56, R56, RZ, 0x1 ;  /* 0x0000003838027211 */ /* 0x002fe400078f08ff */
[----:B------:R-:W-:Y:S02]  /*8c20*/  LOP3.LUT R0, R0, 0xfffffffc, RZ, 0xc0, !PT ;  /* 0xfffffffc00007812 */ /* 0x000fe400078ec0ff */
[----:B------:R-:W-:-:S03]  /*8c30*/  LOP3.LUT R2, R2, 0x7fffffe, RZ, 0xc0, !PT ;  /* 0x07fffffe02027812 */ /* 0x000fc600078ec0ff */
[----:B------:R-:W-:Y:S02]  /*8c40*/  IMAD.IADD R3, R111, 0x1, -R0 ;  /* 0x000000016f037824 */ /* 0x000fe400078e0a00 */
[----:B------:R-:W-:Y:S02]  /*8c50*/  IMAD.IADD R2, R56, 0x1, -R2 ;  /* 0x0000000138027824 */ /* 0x000fe400078e0a02 */
[----:B------:R-:W-:Y:S01]  /*8c60*/  IMAD.SHL.U32 R0, R3, 0x40, RZ ;  /* 0x0000004003007824 */ /* 0x000fe200078e00ff */
[----:B------:R-:W-:Y:S01]  /*8c70*/  BAR.SYNC.DEFER_BLOCKING 0x0 ;  /* 0x0000000000007b1d */ /* 0x000fe20000010000 */
[----:B------:R-:W-:Y:S01]  /*8c80*/  IMAD R2, R89, 0x8, R2 ;  /* 0x0000000859027824 */ /* 0x000fe200078e0202 */
[----:B------:R-:W-:Y:S01]  /*8c90*/  LOP3.LUT P0, RZ, R3, 0x2, RZ, 0xc0, !PT ;  /* 0x0000000203ff7812 */ /* 0x000fe2000780c0ff */
[----:B-----5:R-:W-:Y:S01]  /*8ca0*/  IMAD.MOV.U32 R3, RZ, RZ, R62 ;  /* 0x000000ffff037224 */ /* 0x020fe200078e003e */
[----:B------:R-:W-:-:S04]  /*8cb0*/  LOP3.LUT R0, R0, 0xc0, RZ, 0xc0, !PT ;  /* 0x000000c000007812 */ /* 0x000fc800078ec0ff */
[----:B------:R-:W-:Y:S02]  /*8cc0*/  LOP3.LUT R5, R0, 0x8, R57, 0xf8, !PT ;  /* 0x0000000800057812 */ /* 0x000fe400078ef839 */
[----:B------:R-:W-:-:S04]  /*8cd0*/  SHF.R.U32.HI R0, RZ, 0x3, R0 ;  /* 0x00000003ff007819 */ /* 0x000fc80000011600 */
[----:B------:R-:W-:Y:S01]  /*8ce0*/  LOP3.LUT R0, R5, R0, RZ, 0x3c, !PT ;  /* 0x0000000005007212 */ /* 0x000fe200078e3cff */
[----:B------:R-:W-:-:S04]  /*8cf0*/  IMAD.MOV.U32 R5, RZ, RZ, R69 ;  /* 0x000000ffff057224 */ /* 0x000fc800078e0045 */
[----:B------:R-:W-:Y:S02]  /*8d00*/  IMAD.U32 R6, R2, 0x20, R0 ;  /* 0x0000002002067824 */ /* 0x000fe400078e0000 */
[----:B------:R-:W-:Y:S02]  /*8d10*/  IMAD.MOV.U32 R0, RZ, RZ, R68 ;  /* 0x000000ffff007224 */ /* 0x000fe400078e0044 */
[----:B------:R-:W-:Y:S01]  /*8d20*/  IMAD.MOV.U32 R2, RZ, RZ, R63 ;  /* 0x000000ffff027224 */ /* 0x000fe200078e003f */
[----:B------:R-:W-:Y:S02]  /*8d30*/  IADD3 R7, R6, 0x10, RZ ;  /* 0x0000001006077810 */ /* 0x000fe40007ffe0ff */
[----:B------:R-:W-:Y:S01]  /*8d40*/  PRMT R91, R5, 0x5410, R0 ;  /* 0x00005410055b7816 */ /* 0x000fe20000000000 */
[----:B------:R-:W-:Y:S01]  /*8d50*/  IMAD.MOV.U32 R0, RZ, RZ, R58 ;  /* 0x000000ffff007224 */ /* 0x000fe200078e003a */
[----:B------:R-:W-:Y:S01]  /*8d60*/  PRMT R88, R2, 0x5410, R3 ;  /* 0x0000541002587816 */ /* 0x000fe20000000003 */
[----:B------:R-:W-:Y:S01]  /*8d70*/  IMAD.MOV.U32 R5, RZ, RZ, R59 ;  /* 0x000000ffff057224 */ /* 0x000fe200078e003b */
[----:B------:R-:W-:Y:S01]  /*8d80*/  @P0 IADD3 R7, R6, -0x10, RZ ;  /* 0xfffffff006070810 */ /* 0x000fe20007ffe0ff */
[----:B------:R-:W-:Y:S01]  /*8d90*/  IMAD.MOV.U32 R3, RZ, RZ, R52 ;  /* 0x000000ffff037224 */ /* 0x000fe200078e0034 */
[----:B------:R-:W-:Y:S01]  /*8da0*/  PRMT R86, R86, 0x5410, R0 ;  /* 0x0000541056567816 */ /* 0x000fe20000000000 */
[----:B------:R-:W-:Y:S01]  /*8db0*/  IMAD.MOV.U32 R0, RZ, RZ, R48 ;  /* 0x000000ffff007224 */ /* 0x000fe200078e0030 */
[----:B------:R-:W-:Y:S01]  /*8dc0*/  LEA R28, R6, 0x6080, 0x1 ;  /* 0x00006080061c7811 */ /* 0x000fe200078e08ff */
[----:B------:R-:W-:Y:S01]  /*8dd0*/  IMAD.MOV.U32 R2, RZ, RZ, R53 ;  /* 0x000000ffff027224 */ /* 0x000fe200078e0035 */
[----:B------:R-:W-:Y:S01]  /*8de0*/  PRMT R86, R5, 0x7610, R86 ;  /* 0x0000761005567816 */ /* 0x000fe20000000056 */
        /* <DEDUP_REMOVED lines=18> */
[----:B------:R-:W-:Y:S01]  /*8f10*/  IMAD.IADD R5, R40, 0x1, -R199 ;  /* 0x0000000128057824 */ /* 0x000fe200078e0ac7 */
[----:B------:R-:W-:Y:S01]  /*8f20*/  PRMT R79, R79, 0x5410, R0 ;  /* 0x000054104f4f7816 */ /* 0x000fe20000000000 */
[----:B------:R-:W-:-:S02]  /*8f30*/  IMAD.MOV.U32 R2, RZ, RZ, R65 ;  /* 0x000000ffff027224 */ /* 0x000fc400078e0041 */
[----:B------:R-:W-:Y:S01]  /*8f40*/  IMAD.MOV.U32 R0, RZ, RZ, R47 ;  /* 0x000000ffff007224 */ /* 0x000fe200078e002f */
[----:B------:R-:W-:Y:S02]  /*8f50*/  IMNMX R40, R5, 0x80, PT ;  /* 0x0000008005287817 */ /* 0x000fe40003800200 */
[----:B------:R-:W-:Y:S01]  /*8f60*/  PRMT R87, R2, 0x5410, R3 ;  /* 0x0000541002577816 */ /* 0x000fe20000000003 */
[----:B------:R-:W-:Y:S01]  /*8f70*/  IMAD.MOV.U32 R3, RZ, RZ, R54 ;  /* 0x000000ffff037224 */ /* 0x000fe200078e0036 */
[----:B------:R-:W-:Y:S01]  /*8f80*/  ISETP.GE.AND P0, PT, R56, R40, PT ;  /* 0x000000283800720c */ /* 0x000fe20003f06270 */
[----:B------:R-:W-:-:S05]  /*8f90*/  IMAD.MOV.U32 R2, RZ, RZ, R55 ;  /* 0x000000ffff027224 */ /* 0x000fca00078e0037 */
[----:B------:R-:W-:Y:S01]  /*8fa0*/  PRMT R83, R2, 0x5410, R3 ;  /* 0x0000541002537816 */ /* 0x000fe20000000003 */
[----:B------:R-:W-:Y:S02]  /*8fb0*/  IMAD.MOV.U32 R3, RZ, RZ, R51 ;  /* 0x000000ffff037224 */ /* 0x000fe400078e0033 */
[----:B------:R-:W-:-:S03]  /*8fc0*/  IMAD.MOV.U32 R2, RZ, RZ, R46 ;  /* 0x000000ffff027224 */ /* 0x000fc600078e002e */
[----:B------:R-:W-:Y:S02]  /*8fd0*/  PRMT R79, R3, 0x7610, R79 ;  /* 0x00007610034f7816 */ /* 0x000fe4000000004f */
[----:B------:R-:W-:Y:S01]  /*8fe0*/  PRMT R57, R0, 0x5410, R2 ;  /* 0x0000541000397816 */ /* 0x000fe20000000002 */
[----:B------:R-:W-:Y:S05]  /*8ff0*/  @P0 BRA `(.L_x_454) ;  /* 0x000012f000000947 */ /* 0x000fea0003800000 */
[----:B------:R-:W-:Y:S01]  /*9000*/  ISETP.GE.AND P0, PT, R18, c[0x0][0x27c], PT ;  /* 0x00009f0012007a0c */ /* 0x000fe20003f06270 */
[----:B------:R-:W-:-:S12]  /*9010*/  BSSY B0, `(.L_x_455) ;  /* 0x0000030000007945 */ /* 0x000fd80003800000 */
[----:B------:R-:W-:Y:S05]  /*9020*/  @P0 BRA `(.L_x_456) ;  /* 0x000002e000000947 */ /* 0x000fea0003800000 */
[----:B------:R-:W1:Y:S01]  /*9030*/  LDS.128 R8, [R28] ;  /* 0x000000001c087984 */ /* 0x000e620000000c00 */
[----:B------:R-:W-:Y:S02]  /*9040*/  SHF.R.U64 R0, R12, 0x10, R13 ;  /* 0x000000100c007819 */ /* 0x000fe4000000120d */
[----:B------:R-:W-:Y:S02]  /*9050*/  SHF.R.U32.HI R5, RZ, 0x10, R15 ;  /* 0x00000010ff057819 */ /* 0x000fe4000001160f */
[----:B------:R-:W-:Y:S02]  /*9060*/  SHF.R.U32.HI R2, RZ, 0x10, R13 ;  /* 0x00000010ff027819 */ /* 0x000fe4000001160d */
[----:B------:R-:W-:Y:S02]  /*9070*/  SHF.R.U64 R3, R14, 0x10, R15 ;  /* 0x000000100e037819 */ /* 0x000fe4000000120f */
[----:B------:R-:W-:Y:S02]  /*9080*/  PRMT R13, R41, 0x5432, R0 ;  /* 0x00005432290d7816 */ /* 0x000fe40000000000 */
[----:B------:R-:W-:-:S02]  /*9090*/  PRMT R0, R16, 0x5410, R5 ;  /* 0x0000541010007816 */ /* 0x000fc40000000005 */
[----:B------:R-:W-:Y:S02]  /*90a0*/  PRMT R2, R41, 0x5410, R2 ;  /* 0x0000541029027816 */ /* 0x000fe40000000002 */
[----:B------:R-:W-:Y:S01]  /*90b0*/  PRMT R12, R16, 0x5432, R3 ;  /* 0x00005432100c7816 */ /* 0x000fe20000000003 */
[C---:B------:R-:W-:Y:S01]  /*90c0*/  IMAD.U32 R16, R0.reuse, 0x10000, RZ ;  /* 0x0001000000107824 */ /* 0x040fe200078e00ff */
[----:B------:R-:W-:Y:S01]  /*90d0*/  LOP3.LUT R19, R0, 0xffff0000, RZ, 0xc0, !PT ;  /* 0xffff000000137812 */ /* 0x000fe200078ec0ff */
[----:B------:R-:W-:Y:S01]  /*90e0*/  IMAD.U32 R17, R2, 0x10000, RZ ;  /* 0x0001000002117824 */ /* 0x000fe200078e00ff */
[C---:B-1----:R-:W-:Y:S01]  /*90f0*/  LOP3.LUT R3, R10.reuse, 0xffff0000, RZ, 0xc0, !PT ;  /* 0xffff00000a037812 */ /* 0x042fe200078ec0ff */
[----:B------:R-:W-:Y:S01]  /*9100*/  IMAD.U32 R5, R10, 0x10000, RZ ;  /* 0x000100000a057824 */ /* 0x000fe200078e00ff */
[C---:B------:R-:W-:Y:S01]  /*9110*/  LOP3.LUT R10, R11.reuse, 0xffff0000, RZ, 0xc0, !PT ;  /* 0xffff00000b0a7812 */ /* 0x040fe200078ec0ff */
[----:B------:R-:W-:Y:S01]  /*9120*/  IMAD.U32 R7, R11, 0x10000, RZ ;  /* 0x000100000b077824 */ /* 0x000fe200078e00ff */
[----:B------:R-:W-:Y:S01]  /*9130*/  LOP3.LUT R11, R2, 0xffff0000, RZ, 0xc0, !PT ;  /* 0xffff0000020b7812 */ /* 0x000fe200078ec0ff */
[CC--:B------:R-:W-:Y:S01]  /*9140*/  FMUL.FTZ R0, R3.reuse, R16.reuse ;  /* 0x0000001003007220 */ /* 0x0c0fe20000410000 */
[C---:B------:R-:W-:Y:S01]  /*9150*/  SHF.L.U32 R14, R8.reuse, 0x10, RZ ;  /* 0x00000010080e7819 */ /* 0x040fe200000006ff */
[-C--:B------:R-:W-:Y:S01]  /*9160*/  FMUL.FTZ R3, R3, R17.reuse ;  /* 0x0000001103037220 */ /* 0x080fe20000410000 */
[----:B------:R-:W-:Y:S01]  /*9170*/  LOP3.LUT R6, R8, 0xffff0000, RZ, 0xc0, !PT ;  /* 0xffff000008067812 */ /* 0x000fe200078ec0ff */
[----:B------:R-:W-:Y:S01]  /*9180*/  FFMA.FTZ R17, R5, R17, -R0 ;  /* 0x0000001105117223 */ /* 0x000fe20000010800 */
[C---:B------:R-:W-:Y:S01]  /*9190*/  SHF.L.U32 R15, R9.reuse, 0x10, RZ ;  /* 0x00000010090f7819 */ /* 0x040fe200000006ff */
[C---:B------:R-:W-:Y:S01]  /*91a0*/  FMUL.FTZ R2, R10.reuse, R19 ;  /* 0x000000130a027220 */ /* 0x040fe20000410000 */
[----:B------:R-:W-:Y:S01]  /*91b0*/  LOP3.LUT R8, R9, 0xffff0000, RZ, 0xc0, !PT ;  /* 0xffff000009087812 */ /* 0x000fe200078ec0ff */
[-C--:B------:R-:W-:Y:S01]  /*91c0*/  FMUL.FTZ R0, R10, R11.reuse ;  /* 0x0000000b0a007220 */ /* 0x080fe20000410000 */
[----:B------:R-:W-:Y:S01]  /*91d0*/  SHF.L.U32 R9, R13, 0x10, RZ ;  /* 0x000000100d097819 */ /* 0x000fe200000006ff */
[C---:B------:R-:W-:Y:S01]  /*91e0*/  IMAD.U32 R10, R12.reuse, 0x10000, RZ ;  /* 0x000100000c0a7824 */ /* 0x040fe200078e00ff */
[----:B------:R-:W-:Y:S01]  /*91f0*/  LOP3.LUT R12, R12, 0xffff0000, RZ, 0xc0, !PT ;  /* 0xffff00000c0c7812 */ /* 0x000fe200078ec0ff */
[----:B------:R-:W-:Y:S01]  /*9200*/  FFMA.FTZ R16, R5, R16, R3 ;  /* 0x0000001005107223 */ /* 0x000fe20000010003 */
[----:B------:R-:W-:Y:S01]  /*9210*/  LOP3.LUT R13, R13, 0xffff0000, RZ, 0xc0, !PT ;  /* 0xffff00000d0d7812 */ /* 0x000fe200078ec0ff */
[----:B------:R-:W-:-:S02]  /*9220*/  FFMA.FTZ R5, R7, R11, -R2 ;  /* 0x0000000b07057223 */ /* 0x000fc40000010802 */
[----:B------:R-:W-:Y:S02]  /*9230*/  FFMA.FTZ R11, R7, R19, R0 ;  /* 0x00000013070b7223 */ /* 0x000fe40000010000 */
[----:B------:R-:W-:Y:S02]  /*9240*/  FMUL.FTZ R3, R6, R10 ;  /* 0x0000000a06037220 */ /* 0x000fe40000410000 */
[----:B------:R-:W-:Y:S01]  /*9250*/  FMUL.FTZ R0, R8, R12 ;  /* 0x0000000c08007220 */ /* 0x000fe20000410000 */
[----:B------:R-:W-:Y:S01]  /*9260*/  F2FP.BF16.PACK_AB R11, R11, R5 ;  /* 0x000000050b0b723e */ /* 0x000fe200000010ff */
[----:B------:R-:W-:Y:S02]  /*9270*/  FMUL.FTZ R2, R6, R9 ;  /* 0x0000000906027220 */ /* 0x000fe40000410000 */
[----:B------:R-:W-:Y:S02]  /*9280*/  FMUL.FTZ R8, R8, R13 ;  /* 0x0000000d08087220 */ /* 0x000fe40000410000 */
[----:B------:R-:W-:-:S02]  /*9290*/  FFMA.FTZ R3, R14, R9, -R3 ;  /* 0x000000090e037223 */ /* 0x000fc40000010803 */
[----:B------:R-:W-:Y:S01]  /*92a0*/  FFMA.FTZ R2, R14, R10, R2 ;  /* 0x0000000a0e027223 */ /* 0x000fe20000010002 */
[----:B------:R-:W-:Y:S01]  /*92b0*/  F2FP.BF16.PACK_AB R10, R16, R17 ;  /* 0x00000011100a723e */ /* 0x000fe200000010ff */
[C---:B------:R-:W-:Y:S02]  /*92c0*/  FFMA.FTZ R0, R15.reuse, R13, -R0 ;  /* 0x0000000d0f007223 */ /* 0x040fe40000010800 */
[----:B------:R-:W-:Y:S01]  /*92d0*/  FFMA.FTZ R9, R15, R12, R8 ;  /* 0x0000000c0f097223 */ /* 0x000fe20000010008 */
[----:B------:R-:W-:-:S04]  /*92e0*/  F2FP.BF16.PACK_AB R8, R2, R3 ;  /* 0x000000030208723e */ /* 0x000fc800000010ff */
[----:B------:R-:W-:-:S05]  /*92f0*/  F2FP.BF16.PACK_AB R9, R9, R0 ;  /* 0x000000000909723e */ /* 0x000fca00000010ff */
[----:B------:R1:W-:Y:S02]  /*9300*/  STS.128 [R28], R8 ;  /* 0x000000081c007388 */ /* 0x0003e40000000c00 */
.L_x_456:
[----:B------:R-:W-:Y:S05]  /*9310*/  BSYNC B0 ;  /* 0x0000000000007941 */ /* 0x000fea0003800000 */
.L_x_455:
[----:B------:R-:W-:Y:S01]  /*9320*/  IADD3 R0, R18, 0x8, RZ ;  /* 0x0000000812007810 */ /* 0x000fe20007ffe0ff */
[----:B------:R-:W-:Y:S03]  /*9330*/  BSSY B0, `(.L_x_457) ;  /* 0x0000031000007945 */ /* 0x000fe60003800000 */
[----:B------:R-:W-:-:S13]  /*9340*/  ISETP.GE.AND P0, PT, R0, c[0x0][0x27c], PT ;  /* 0x00009f0000007a0c */ /* 0x000fda0003f06270 */
[----:B------:R-:W-:Y:S05]  /*9350*/  @P0 BRA `(.L_x_458) ;  /* 0x000002e000000947 */ /* 0x000fea0003800000 */
[----:B-1----:R-:W1:Y:S01]  /*9360*/  LDS.128 R8, [R29] ;  /* 0x000000001d087984 */ /* 0x002e620000000c00 */
        /* <DEDUP_REMOVED lines=45> */
.L_x_458:
[----:B------:R-:W-:Y:S05]  /*9640*/  BSYNC B0 ;  /* 0x0000000000007941 */ /* 0x000fea0003800000 */
.L_x_457:
[----:B------:R-:W-:Y:S01]  /*9650*/  IADD3 R0, R18, 0x10, RZ ;  /* 0x0000001012007810 */ /* 0x000fe20007ffe0ff */
[----:B------:R-:W-:Y:S03]  /*9660*/  BSSY B0, `(.L_x_459) ;  /* 0x0000031000007945 */ /* 0x000fe60003800000 */
[----:B------:R-:W-:-:S13]  /*9670*/  ISETP.GE.AND P0, PT, R0, c[0x0][0x27c], PT ;  /* 0x00009f0000007a0c */ /* 0x000fda0003f06270 */
[----:B------:R-:W-:Y:S05]  /*9680*/  @P0 BRA `(.L_x_460) ;  /* 0x000002e000000947 */ /* 0x000fea0003800000 */
[----:B-1----:R-:W1:Y:S01]  /*9690*/  LDS.128 R8, [R28+0x2000] ;  /* 0x002000001c087984 */ /* 0x002e620000000c00 */
        /* <DEDUP_REMOVED lines=44> */
[----:B------:R1:W-:Y:S02]  /*9960*/  STS.128 [R28+0x2000], R8 ;  /* 0x002000081c007388 */ /* 0x0003e40000000c00 */
.L_x_460:
[----:B------:R-:W-:Y:S05]  /*9970*/  BSYNC B0 ;  /* 0x0000000000007941 */ /* 0x000fea0003800000 */
.L_x_459:
        /* <DEDUP_REMOVED lines=50> */
.L_x_462:
[----:B------:R-:W-:Y:S05]  /*9ca0*/  BSYNC B0 ;  /* 0x0000000000007941 */ /* 0x000fea0003800000 */
.L_x_461:
        /* <DEDUP_REMOVED lines=50> */
.L_x_464:
[----:B------:R-:W-:Y:S05]  /*9fd0*/  BSYNC B0 ;  /* 0x0000000000007941 */ /* 0x000fea0003800000 */
.L_x_463:
[----:B------:R-:W-:-:S04]  /*9fe0*/  IADD3 R0, R18, 0x28, RZ ;  /* 0x0000002812007810 */ /* 0x000fc80007ffe0ff */
        /* <DEDUP_REMOVED lines=48> */
.L_x_454:
[----:B------:R-:W-:Y:S05]  /*a2f0*/  BSYNC B1 ;  /* 0x0000000000017941 */ /* 0x000fea0003800000 */
.L_x_453:
[----:B------:R-:W-:-:S04]  /*a300*/  IADD3 R0, R56, 0x40, RZ ;  /* 0x0000004038007810 */ /* 0x000fc80007ffe0ff */
[----:B------:R-:W-:-:S13]  /*a310*/  ISETP.GE.AND P0, PT, R0, R40, PT ;  /* 0x000000280000720c */ /* 0x000fda0003f06270 */
[----:B------:R-:W-:Y:S05]  /*a320*/  @P0 BRA `(.L_x_465) ;  /* 0x00004f4000000947 */ /* 0x000fea0003800000 */
[----:B------:R-:W-:Y:S01]  /*a330*/  ISETP.GE.AND P0, PT, R18, c[0x0][0x27c], PT ;  /* 0x00009f0012007a0c */ /* 0x000fe20003f06270 */
[----:B------:R-:W-:-:S12]  /*a340*/  BSSY B0, `(.L_x_466) ;  /* 0x0000030000007945 */ /* 0x000fd80003800000 */
        /* <DEDUP_REMOVED lines=47> */
.L_x_467:
[----:B------:R-:W-:Y:S05]  /*a640*/  BSYNC B0 ;  /* 0x0000000000007941 */ /* 0x000fea0003800000 */
.L_x_466:
        /* <DEDUP_REMOVED lines=50> */
.L_x_469:
[----:B------:R-:W-:Y:S05]  /*a970*/  BSYNC B0 ;  /* 0x0000000000007941 */ /* 0x000fea0003800000 */
.L_x_468:
        /* <DEDUP_REMOVED lines=50> */
.L_x_471:
[----:B------:R-:W-:Y:S05]  /*aca0*/  BSYNC B0 ;  /* 0x0000000000007941 */ /* 0x000fea0003800000 */
.L_x_470:
        /* <DEDUP_REMOVED lines=50> */
.L_x_473:
[----:B------:R-:W-:Y:S05]  /*afd0*/  BSYNC B0 ;  /* 0x0000000000007941 */ /* 0x000fea0003800000 */
.L_x_472:
        /* <DEDUP_REMOVED lines=50> */
.L_x_475:
[----:B------:R-:W-:Y:S05]  /*b300*/  BSYNC B0 ;  /* 0x0000000000007941 */ /* 0x000fea0003800000 */
.L_x_474:
        /* <DEDUP_REMOVED lines=48> */
[----:B------:R1:W-:Y:S01]  /*b610*/  STS.128 [R29+0x5000], R8 ;  /* 0x005000081d007388 */ /* 0x0003e20000000c00 */
[----:B------:R-:W-:Y:S05]  /*b620*/  BRA `(.L_x_465) ;  /* 0x00003c4000007947 */ /* 0x000fea0003800000 */
.L_x_448:
[----:B------:R-:W-:Y:S01]  /*b630*/  @P5 IMAD.HI.U32 R2, R0, c[0x0][0x2c8], RZ ;  /* 0x0000b20000025a27 */ /* 0x000fe200078e00ff */
[----:B------:R-:W-:Y:S01]  /*b640*/  BSSY B0, `(.L_x_476) ;  /* 0x0000047000007945 */ /* 0x000fe20003800000 */
[----:B------:R-:W-:Y:S01]  /*b650*/  CS2R R82, SRZ ;  /* 0x0000000000527805 */ /* 0x000fe2000001ff00 */
[----:B------:R-:W-:Y:S01]  /*b660*/  CS2R R50, SRZ ;  /* 0x0000000000327805 */ /* 0x000fe2000001ff00 */
[----:B------:R-:W-:Y:S01]  /*b670*/  IMAD.MOV.U32 R6, RZ, RZ, R10 ;  /* 0x000000ffff067224 */ /* 0x000fe200078e000a */
        /* <DEDUP_REMOVED lines=17> */
[----:B------:R-:W-:Y:S01]  /*b790*/  IMAD.IADD R2, R7, 0x1, R2 ;  /* 0x0000000107027824 */ /* 0x000fe200078e0202 */
[----:B------:R-:W-:-:S04]  /*b7a0*/  CS2R R20, SRZ ;  /* 0x0000000000147805 */ /* 0x000fc8000001ff00 */
[----:B------:R-:W-:Y:S02]  /*b7b0*/  LEA.HI.X R14, R6, c[0x0][0x274], R2, 0x1, P0 ;  /* 0x00009d00060e7a11 */ /* 0x000fe400000f0c02 */
[----:B------:R-:W-:Y:S01]  /*b7c0*/  MOV R2, R8 ;  /* 0x0000000800027202 */ /* 0x000fe20000000f00 */
[----:B------:R1:W2:Y:S04]  /*b7d0*/  SHFL.IDX PT, R6, R15, RZ, 0x1e1f ;  /* 0x001e1fff0f067589 */ /* 0x0002a800000e0000 */
[C---:B------:R-:W-:Y:S01]  /*b7e0*/  IMAD.WIDE.U32 R2, R0.reuse, c[0x0][0x290], R2 ;  /* 0x0000a40000027a25 */ /* 0x040fe200078e0002 */
[----:B------:R1:W3:Y:S03]  /*b7f0*/  SHFL.IDX PT, R7, R14, RZ, 0x1e1f ;  /* 0x001e1fff0e077589 */ /* 0x0002e600000e0000 */
[----:B------:R-:W-:Y:S01]  /*b800*/  IMAD R0, R0, c[0x0][0x294], R5 ;  /* 0x0000a50000007a24 */ /* 0x000fe200078e0205 */
[----:B------:R-:W-:-:S04]  /*b810*/  LEA R13, P0, R2, c[0x0][0x288], 0x1 ;  /* 0x0000a200020d7a11 */ /* 0x000fc800078008ff */
[----:B------:R-:W-:-:S04]  /*b820*/  IADD3 R0, R3, R0, RZ ;  /* 0x0000000003007210 */ /* 0x000fc80007ffe0ff */
[----:B------:R-:W-:Y:S02]  /*b830*/  LEA.HI.X R12, R2, c[0x0][0x28c], R0, 0x1, P0 ;  /* 0x0000a300020c7a11 */ /* 0x000fe400000f0c00 */
[----:B------:R-:W-:Y:S01]  /*b840*/  ISETP.GE.AND P0, PT, R28, R40, PT ;  /* 0x000000281c00720c */ /* 0x000fe20003f06270 */
[----:B------:R1:W4:Y:S04]  /*b850*/  SHFL.IDX PT, R2, R13, RZ, 0x1e1f ;  /* 0x001e1fff0d027589 */ /* 0x00032800000e0000 */
[----:B------:R1:W1:Y:S08]  /*b860*/  SHFL.IDX PT, R3, R12, RZ, 0x1e1f ;  /* 0x001e1fff0c037589 */ /* 0x00027000000e0000 */
[----:B------:R-:W-:Y:S05]  /*b870*/  @P0 BRA `(.L_x_477) ;  /* 0x0000023000000947 */ /* 0x000fea0003800000 */
[C---:B--23--:R-:W-:Y:S01]  /*b880*/  ISETP.GE.AND P0, PT, R57.reuse, c[0x0][0x27c], PT ;  /* 0x00009f0039007a0c */ /* 0x04cfe20003f06270 */
[----:B------:R-:W-:Y:S01]  /*b890*/  CS2R R18, SRZ ;  /* 0x0000000000127805 */ /* 0x000fe2000001ff00 */
[----:B------:R-:W-:Y:S01]  /*b8a0*/  CS2R R16, SRZ ;  /* 0x0000000000107805 */ /* 0x000fe2000001ff00 */
[----:B------:R-:W-:Y:S01]  /*b8b0*/  CS2R R22, SRZ ;  /* 0x0000000000167805 */ /* 0x000fe2000001ff00 */
[----:B------:R-:W-:Y:S01]  /*b8c0*/  CS2R R20, SRZ ;  /* 0x0000000000147805 */ /* 0x000fe2000001ff00 */
[----:B------:R-:W-:-:S08]  /*b8d0*/  IADD3 R5, R57, 0x10, RZ ;  /* 0x0000001039057810 */ /* 0x000fd00007ffe0ff */
[----:B------:R-:W-:-:S04]  /*b8e0*/  @!P0 IMAD.WIDE R10, R57, 0x2, R6 ;  /* 0x00000002390a8825 */ /* 0x000fc800078e0206 */
[----:B-1--4-:R-:W-:Y:S01]  /*b8f0*/  @!P0 IMAD.WIDE R8, R57, 0x2, R2 ;  /* 0x0000000239088825 */ /* 0x012fe200078e0202 */
[----:B------:R1:W5:Y:S04]  /*b900*/  @!P0 LD.E.128 R16, [R10.64] ;  /* 0x0000000c0a108980 */ /* 0x000368000c101d00 */
[----:B------:R2:W5:Y:S01]  /*b910*/  @!P0 LD.E.128 R20, [R8.64] ;  /* 0x0000000c08148980 */ /* 0x000562000c101d00 */
[----:B------:R-:W-:Y:S01]  /*b920*/  ISETP.GE.AND P0, PT, R5, c[0x0][0x27c], PT ;  /* 0x00009f0005007a0c */ /* 0x000fe20003f06270 */
[----:B------:R-:W-:Y:S01]  /*b930*/  CS2R R34, SRZ ;  /* 0x0000000000227805 */ /* 0x000fe2000001ff00 */
[----:B------:R-:W-:Y:S01]  /*b940*/  CS2R R32, SRZ ;  /* 0x0000000000207805 */ /* 0x000fe2000001ff00 */
[----:B------:R-:W-:Y:S01]  /*b950*/  CS2R R38, SRZ ;  /* 0x0000000000267805 */ /* 0x000fe2000001ff00 */
[----:B------:R-:W-:-:S09]  /*b960*/  CS2R R36, SRZ ;  /* 0x0000000000247805 */ /* 0x000fd2000001ff00 */
[----:B------:R-:W-:-:S04]  /*b970*/  @!P0 SHF.R.S32.HI R0, RZ, 0x1f, R5 ;  /* 0x0000001fff008819 */ /* 0x000fc80000011405 */
[----:B------:R-:W-:-:S04]  /*b980*/  @!P0 LEA.HI R0, R0, R5, RZ, 0x3 ;  /* 0x0000000500008211 */ /* 0x000fc800078f18ff */
[----:B------:R-:W-:Y:S02]  /*b990*/  @!P0 LOP3.LUT R0, R0, 0xfffffff8, RZ, 0xc0, !PT ;  /* 0xfffffff800008812 */ /* 0x000fe400078ec0ff */
[----:B------:R-:W-:-:S03]  /*b9a0*/  IADD3 R5, R57, 0x20, RZ ;  /* 0x0000002039057810 */ /* 0x000fc60007ffe0ff */
[----:B-1----:R-:W-:-:S04]  /*b9b0*/  @!P0 IMAD.WIDE R10, R0, 0x2, R6 ;  /* 0x00000002000a8825 */ /* 0x002fc800078e0206 */
[----:B--2---:R-:W-:Y:S01]  /*b9c0*/  @!P0 IMAD.WIDE R8, R0, 0x2, R2 ;  /* 0x0000000200088825 */ /* 0x004fe200078e0202 */
        /* <DEDUP_REMOVED lines=9> */
[----:B------:R-:W-:-:S05]  /*ba60*/  @!P0 LOP3.LUT R0, R0, 0xfffffff8, RZ, 0xc0, !PT ;  /* 0xfffffff800008812 */ /* 0x000fca00078ec0ff */
[----:B------:R-:W-:-:S04]  /*ba70*/  @!P0 IMAD.WIDE R6, R0, 0x2, R6 ;  /* 0x0000000200068825 */ /* 0x000fc800078e0206 */
[----:B------:R-:W-:Y:S01]  /*ba80*/  @!P0 IMAD.WIDE R2, R0, 0x2, R2 ;  /* 0x0000000200028825 */ /* 0x000fe200078e0202 */
[----:B------:R1:W5:Y:S04]  /*ba90*/  @!P0 LD.E.128 R48, [R6.64] ;  /* 0x0000000c06308980 */ /* 0x000368000c101d00 */
[----:B------:R1:W5:Y:S02]  /*baa0*/  @!P0 LD.E.128 R52, [R2.64] ;  /* 0x0000000c02348980 */ /* 0x000364000c101d00 */
.L_x_477:
[----:B--23--:R-:W-:Y:S05]  /*bab0*/  BSYNC B0 ;  /* 0x0000000000007941 */ /* 0x00cfea0003800000 */
.L_x_476:
[----:B-1--45:R-:W-:Y:S01]  /*bac0*/  IMAD.MOV.U32 R2, RZ, RZ, R50 ;  /* 0x000000ffff027224 */ /* 0x032fe200078e0032 */
[----:B------:R1:W2:Y:S01]  /*bad0*/  SHFL.IDX PT, R9, R14, 0x1, 0x1e1f ;  /* 0x003e1f000e097f89 */ /* 0x0002a200000e0000 */
[----:B------:R-:W-:Y:S01]  /*bae0*/  IMAD.MOV.U32 R0, RZ, RZ, R51 ;  /* 0x000000ffff007224 */ /* 0x000fe200078e0033 */
[----:B------:R-:W-:Y:S01]  /*baf0*/  BSSY B0, `(.L_x_478) ;  /* 0x0000057000007945 */ /* 0x000fe20003800000 */
[----:B------:R-:W-:Y:S01]  /*bb00*/  IMAD.MOV.U32 R5, RZ, RZ, R48 ;  /* 0x000000ffff057224 */ /* 0x000fe200078e0030 */
[----:B------:R1:W3:Y:S01]  /*bb10*/  SHFL.IDX PT, R8, R15, 0x1, 0x1e1f ;  /* 0x003e1f000f087f89 */ /* 0x0002e200000e0000 */
[----:B------:R-:W-:Y:S01]  /*bb20*/  IMAD.MOV.U32 R3, RZ, RZ, R49 ;  /* 0x000000ffff037224 */ /* 0x000fe200078e0031 */
[----:B------:R-:W-:Y:S01]  /*bb30*/  PRMT R88, R0, 0x5410, R2 ;  /* 0x0000541000587816 */ /* 0x000fe20000000002 */
[----:B------:R-:W-:Y:S01]  /*bb40*/  IMAD.MOV.U32 R0, RZ, RZ, R35 ;  /* 0x000000ffff007224 */ /* 0x000fe200078e0023 */
[----:B------:R-:W-:Y:S01]  /*bb50*/  MOV R2, R34 ;  /* 0x0000002200027202 */ /* 0x000fe20000000f00 */
[----:B------:R1:W4:Y:S01]  /*bb60*/  SHFL.IDX PT, R11, R12, 0x1, 0x1e1f ;  /* 0x003e1f000c0b7f89 */ /* 0x00032200000e0000 */
[----:B------:R-:W-:Y:S01]  /*bb70*/  PRMT R87, R3, 0x5410, R5 ;  /* 0x0000541003577816 */ /* 0x000fe20000000005 */
[----:B------:R-:W-:Y:S01]  /*bb80*/  IMAD.MOV.U32 R5, RZ, RZ, R32 ;  /* 0x000000ffff057224 */ /* 0x000fe200078e0020 */
[----:B------:R-:W-:Y:S01]  /*bb90*/  PRMT R84, R0, 0x5410, R2 ;  /* 0x0000541000547816 */ /* 0x000fe20000000002 */
[----:B------:R-:W-:Y:S01]  /*bba0*/  IMAD.MOV.U32 R0, RZ, RZ, R19 ;  /* 0x000000ffff007224 */ /* 0x000fe200078e0013 */
[----:B------:R-:W-:Y:S01]  /*bbb0*/  MOV R2, R18 ;  /* 0x0000001200027202 */ /* 0x000fe20000000f00 */
[----:B------:R-:W-:Y:S01]  /*bbc0*/  IMAD.MOV.U32 R3, RZ, RZ, R33 ;  /* 0x000000ffff037224 */ /* 0x000fe200078e0021 */
[----:B------:R1:W1:Y:S01]  /*bbd0*/  SHFL.IDX PT, R10, R13, 0x1, 0x1e1f ;  /* 0x003e1f000d0a7f89 */ /* 0x00026200000e0000 */
        /* <DEDUP_REMOVED lines=37> */
[----:B-1234-:R-:W-:Y:S01]  /*be30*/  ISETP.GE.AND P0, PT, R57, c[0x0][0x27c], PT ;  /* 0x00009f0039007a0c */ /* 0x01efe20003f06270 */
[----:B------:R-:W-:Y:S01]  /*be40*/  CS2R R66, SRZ ;  /* 0x0000000000427805 */ /* 0x000fe2000001ff00 */
[----:B------:R-:W-:Y:S01]  /*be50*/  CS2R R64, SRZ ;  /* 0x0000000000407805 */ /* 0x000fe2000001ff00 */
[----:B------:R-:W-:Y:S01]  /*be60*/  CS2R R62, SRZ ;  /* 0x00000000003e7805 */ /* 0x000fe2000001ff00 */
[----:B------:R-:W-:-:S09]  /*be70*/  CS2R R60, SRZ ;  /* 0x00000000003c7805 */ /* 0x000fd2000001ff00 */
[----:B------:R-:W-:-:S04]  /*be80*/  @!P0 IMAD.WIDE R2, R57, 0x2, R10 ;  /* 0x0000000239028825 */ /* 0x000fc800078e020a */
[C---:B------:R-:W-:Y:S01]  /*be90*/  @!P0 IMAD.WIDE R6, R57.reuse, 0x2, R8 ;  /* 0x0000000239068825 */ /* 0x040fe200078e0208 */
[----:B------:R1:W5:Y:S04]  /*bea0*/  @!P0 LD.E.128 R64, [R2.64] ;  /* 0x0000000c02408980 */ /* 0x000368000c101d00 */
[----:B------:R2:W5:Y:S01]  /*beb0*/  @!P0 LD.E.128 R60, [R6.64] ;  /* 0x0000000c063c8980 */ /* 0x000562000c101d00 */
[----:B-1----:R-:W-:-:S04]  /*bec0*/  IADD3 R2, R57, 0x10, RZ ;  /* 0x0000001039027810 */ /* 0x002fc80007ffe0ff */
[----:B------:R-:W-:Y:S01]  /*bed0*/  ISETP.GE.AND P0, PT, R2, c[0x0][0x27c], PT ;  /* 0x00009f0002007a0c */ /* 0x000fe20003f06270 */
[----:B------:R-:W-:-:S12]  /*bee0*/  CS2R R74, SRZ ;  /* 0x00000000004a7805 */ /* 0x000fd8000001ff00 */
[----:B------:R-:W-:-:S04]  /*bef0*/  @!P0 SHF.R.S32.HI R0, RZ, 0x1f, R2 ;  /* 0x0000001fff008819 */ /* 0x000fc80000011402 */
[----:B------:R-:W-:-:S04]  /*bf00*/  @!P0 LEA.HI R0, R0, R2, RZ, 0x3 ;  /* 0x0000000200008211 */ /* 0x000fc800078f18ff */
[----:B------:R-:W-:Y:S01]  /*bf10*/  @!P0 LOP3.LUT R0, R0, 0xfffffff8, RZ, 0xc0, !PT ;  /* 0xfffffff800008812 */ /* 0x000fe200078ec0ff */
[----:B------:R-:W-:Y:S01]  /*bf20*/  CS2R R72, SRZ ;  /* 0x0000000000487805 */ /* 0x000fe2000001ff00 */
[----:B------:R-:W-:-:S03]  /*bf30*/  CS2R R70, SRZ ;  /* 0x0000000000467805 */ /* 0x000fc6000001ff00 */
[----:B------:R-:W-:Y:S01]  /*bf40*/  @!P0 IMAD.WIDE R2, R0, 0x2, R10 ;  /* 0x0000000200028825 */ /* 0x000fe200078e020a */
[----:B------:R-:W-:-:S03]  /*bf50*/  CS2R R68, SRZ ;  /* 0x0000000000447805 */ /* 0x000fc6000001ff00 */
[----:B--2---:R-:W-:Y:S01]  /*bf60*/  @!P0 IMAD.WIDE R6, R0, 0x2, R8 ;  /* 0x0000000200068825 */ /* 0x004fe200078e0208 */
        /* <DEDUP_REMOVED lines=9> */
[----:B------:R-:W-:Y:S01]  /*c000*/  CS2R R78, SRZ ;  /* 0x00000000004e7805 */ /* 0x000fe2000001ff00 */
[----:B------:R-:W-:Y:S02]  /*c010*/  CS2R R76, SRZ ;  /* 0x00000000004c7805 */ /* 0x000fe4000001ff00 */
[----:B--2---:R-:W-:-:S04]  /*c020*/  @!P0 IMAD.WIDE R6, R0, 0x2, R8 ;  /* 0x0000000200068825 */ /* 0x004fc800078e0208 */
[----:B------:R-:W-:Y:S01]  /*c030*/  @!P0 IMAD.WIDE R2, R0, 0x2, R10 ;  /* 0x0000000200028825 */ /* 0x000fe200078e020a */
[----:B------:R1:W5:Y:S04]  /*c040*/  @!P0 LD.E.128 R80, [R6.64] ;  /* 0x0000000c06508980 */ /* 0x000368000c101d00 */
[----:B------:R1:W5:Y:S02]  /*c050*/  @!P0 LD.E.128 R76, [R2.64] ;  /* 0x0000000c024c8980 */ /* 0x000364000c101d00 */
.L_x_479:
[----:B-1234-:R-:W-:Y:S05]  /*c060*/  BSYNC B0 ;  /* 0x0000000000007941 */ /* 0x01efea0003800000 */
.L_x_478:
[----:B-----5:R-:W-:Y:S01]  /*c070*/  IMAD.MOV.U32 R0, RZ, RZ, R80 ;  /* 0x000000ffff007224 */ /* 0x020fe200078e0050 */
[----:B------:R-:W-:-:S04]  /*c080*/  DEPBAR.LE SB0, 0x1 ;  /* 0x000080400000791a */ /* 0x000fc80000000000 */
[----:B------:R-:W-:Y:S01]  /*c090*/  IMAD.MOV.U32 R5, RZ, RZ, R81 ;  /* 0x000000ffff057224 */ /* 0x000fe200078e0051 */
[----:B------:R-:W-:Y:S01]  /*c0a0*/  PRMT R100, R100, 0x5410, R0 ;  /* 0x0000541064647816 */ /* 0x000fe20000000000 */
[----:B------:R-:W-:Y:S01]  /*c0b0*/  IMAD.MOV.U32 R3, RZ, RZ, R82 ;  /* 0x000000ffff037224 */ /* 0x000fe200078e0052 */
[----:B------:R-:W-:Y:S01]  /*c0c0*/  MOV R0, R68 ;  /* 0x0000004400007202 */ /* 0x000fe20000000f00 */
        /* <DEDUP_REMOVED lines=11> */
[----:B------:R-:W-:Y:S01]  /*c180*/  MOV R5, R61 ;  /* 0x0000003d00057202 */ /* 0x000fe20000000f00 */
[----:B------:R-:W-:Y:S01]  /*c190*/  BSSY B1, `(.L_x_480) ;  /* 0x0000190000017945 */ /* 0x000fe20003800000 */
[----:B------:R-:W-:Y:S01]  /*c1a0*/  PRMT R97, R2, 0x5410, R3 ;  /* 0x0000541002617816 */ /* 0x000fe20000000003 */
[----:B------:R-:W-:Y:S01]  /*c1b0*/  IMAD.MOV.U32 R3, RZ, RZ, R62 ;  /* 0x000000ffff037224 */ /* 0x000fe200078e003e */
[----:B------:R-:W-:Y:S01]  /*c1c0*/  PRMT R92, R5, 0x7610, R92 ;  /* 0x00007610055c7816 */ /* 0x000fe2000000005c */
[----:B------:R-:W-:Y:S01]  /*c1d0*/  IMAD.MOV.U32 R2, RZ, RZ, R63 ;  /* 0x000000ffff027224 */ /* 0x000fe200078e003f */
[----:B------:R-:W-:Y:S01]  /*c1e0*/  PRMT R98, R98, 0x5410, R0 ;  /* 0x0000541062627816 */ /* 0x000fe20000000000 */
[----:B------:R-:W-:-:S02]  /*c1f0*/  IMAD.MOV.U32 R5, RZ, RZ, R77 ;  /* 0x000000ffff057224 */ /* 0x000fc400078e004d */
[----:B------:R-:W-:Y:S01]  /*c200*/  IMAD.MOV.U32 R0, RZ, RZ, R72 ;  /* 0x000000ffff007224 */ /* 0x000fe200078e0048 */
[----:B------:R-:W-:Y:S01]  /*c210*/  PRMT R93, R2, 0x5410, R3 ;  /* 0x00005410025d7816 */ /* 0x000fe20000000003 */
[----:B------:R-:W-:Y:S01]  /*c220*/  IMAD.MOV.U32 R3, RZ, RZ, R78 ;  /* 0x000000ffff037224 */ /* 0x000fe200078e004e */
[----:B------:R-:W-:Y:S01]  /*c230*/  PRMT R98, R5, 0x7610, R98 ;  /* 0x0000761005627816 */ /* 0x000fe20000000062 */
[----:B------:R-:W-:Y:S01]  /*c240*/  IMAD.MOV.U32 R2, RZ, RZ, R79 ;  /* 0x000000ffff027224 */ /* 0x000fe200078e004f */
[----:B------:R-:W-:Y:S02]  /*c250*/  IADD3 R5, -R199, R40, RZ ;  /* 0x00000028c7057210 */ /* 0x000fe40007ffe1ff */
[----:B------:R-:W-:Y:S01]  /*c260*/  PRMT R94, R94, 0x5410, R0 ;  /* 0x000054105e5e7816 */ /* 0x000fe20000000000 */
[----:B------:R-:W-:Y:S01]  /*c270*/  IMAD.MOV.U32 R0, RZ, RZ, R66 ;  /* 0x000000ffff007224 */ /* 0x000fe200078e0042 */
[----:B------:R-:W-:Y:S02]  /*c280*/  IMNMX R46, R5, 0x80, PT ;  /* 0x00000080052e7817 */ /* 0x000fe40003800200 */
[----:B------:R-:W-:Y:S01]  /*c290*/  PRMT R99, R2, 0x5410, R3 ;  /* 0x0000541002637816 */ /* 0x000fe20000000003 */
[----:B------:R-:W-:Y:S01]  /*c2a0*/  IMAD.MOV.U32 R2, RZ, RZ, R75 ;  /* 0x000000ffff027224 */ /* 0x000fe200078e004b */
[----:B------:R-:W-:Y:S01]  /*c2b0*/  MOV R3, R74 ;  /* 0x0000004a00037202 */ /* 0x000fe20000000f00 */
[----:B------:R-:W-:Y:S01]  /*c2c0*/  BAR.SYNC.DEFER_BLOCKING 0x0 ;  /* 0x0000000000007b1d */ /* 0x000fe20000010000 */
[----:B------:R-:W-:-:S02]  /*c2d0*/  ISETP.GE.AND P0, PT, R56, R46, PT ;  /* 0x0000002e3800720c */ /* 0x000fc40003f06270 */
[----:B------:R-:W-:Y:S01]  /*c2e0*/  PRMT R95, R2, 0x5410, R3 ;  /* 0x00005410025f7816 */ /* 0x000fe20000000003 */
[----:B------:R-:W-:Y:S01]  /*c2f0*/  IMAD.MOV.U32 R2, RZ, RZ, R73 ;  /* 0x000000ffff027224 */ /* 0x000fe200078e0049 */
[----:B------:R-:W-:Y:S01]  /*c300*/  PRMT R91, R91, 0x5410, R0 ;  /* 0x000054105b5b7816 */ /* 0x000fe20000000000 */
[----:B------:R-:W-:Y:S02]  /*c310*/  IMAD.MOV.U32 R3, RZ, RZ, R67 ;  /* 0x000000ffff037224 */ /* 0x000fe400078e0043 */
[----:B------:R-:W-:Y:S01]  /*c320*/  IMAD.MOV.U32 R0, RZ, RZ, R65 ;  /* 0x000000ffff007224 */ /* 0x000fe200078e0041 */
[----:B------:R-:W-:Y:S01]  /*c330*/  PRMT R94, R2, 0x7610, R94 ;  /* 0x00007610025e7816 */ /* 0x000fe2000000005e */
[----:B------:R-:W-:Y:S01]  /*c340*/  IMAD.MOV.U32 R2, RZ, RZ, R64 ;  /* 0x000000ffff027224 */ /* 0x000fe200078e0040 */
[----:B------:R-:W-:-:S04]  /*c350*/  PRMT R91, R3, 0x7610, R91 ;  /* 0x00007610035b7816 */ /* 0x000fc8000000005b */
[----:B------:R-:W-:Y:S01]  /*c360*/  PRMT R90, R0, 0x5410, R2 ;  /* 0x00005410005a7816 */ /* 0x000fe20000000002 */
[----:B------:R-:W-:Y:S05]  /*c370*/  @P0 BRA `(.L_x_481) ;  /* 0x0000171000000947 */ /* 0x000fea0003800000 */
[----:B------:R-:W-:Y:S01]  /*c380*/  ISETP.GE.AND P0, PT, R57, c[0x0][0x27c], PT ;  /* 0x00009f0039007a0c */ /* 0x000fe20003f06270 */
[----:B------:R-:W-:-:S12]  /*c390*/  BSSY B0, `(.L_x_482) ;  /* 0x0000075000007945 */ /* 0x000fd80003800000 */
[----:B------:R-:W-:Y:S05]  /*c3a0*/  @P0 BRA `(.L_x_483) ;  /* 0x0000073000000947 */ /* 0x000fea0003800000 */
[----:B------:R-:W-:Y:S01]  /*c3b0*/  IMAD.MOV.U32 R3, RZ, RZ, c[0x0][0x27c] ;  /* 0x00009f00ff037624 */ /* 0x000fe200078e00ff */
[----:B------:R-:W-:Y:S01]  /*c3c0*/  LEA.HI R2, R56, R56, RZ, 0x1 ;  /* 0x0000003838027211 */ /* 0x000fe200078f08ff */
[----:B------:R-:W-:-:S03]  /*c3d0*/  IMAD.SHL.U32 R0, R111, 0x40, RZ ;  /* 0x000000406f007824 */ /* 0x000fc600078e00ff */
[----:B------:R-:W-:Y:S02]  /*c3e0*/  LOP3.LUT R2, R2, 0x7fffffe, RZ, 0xc0, !PT ;  /* 0x07fffffe02027812 */ /* 0x000fe400078ec0ff */
[----:B------:R-:W-:Y:S02]  /*c3f0*/  LEA.HI R3, R3, R45, RZ, 0x1d ;  /* 0x0000002d03037211 */ /* 0x000fe400078fe8ff */
[----:B------:R-:W-:Y:S01]  /*c400*/  LOP3.LUT R0, R0, 0xc0, RZ, 0xc0, !PT ;  /* 0x000000c000007812 */ /* 0x000fe200078ec0ff */
[----:B------:R-:W-:Y:S01]  /*c410*/  IMAD.IADD R2, R56, 0x1, -R2 ;  /* 0x0000000138027824 */ /* 0x000fe200078e0a02 */
[----:B------:R-:W-:Y:S02]  /*c420*/  SHF.R.S32.HI R6, RZ, 0x1f, R3 ;  /* 0x0000001fff067819 */ /* 0x000fe40000011403 */
[----:B------:R-:W-:Y:S01]  /*c430*/  LOP3.LUT R5, R0, 0x18, R57, 0xf8, !PT ;  /* 0x0000001800057812 */ /* 0x000fe200078ef839 */
[----:B------:R-:W-:Y:S01]  /*c440*/  IMAD R2, R89, 0x8, R2 ;  /* 0x0000000859027824 */ /* 0x000fe200078e0202 */
[----:B------:R-:W-:-:S02]  /*c450*/  SHF.R.U32.HI R8, RZ, 0x3, R0 ;  /* 0x00000003ff087819 */ /* 0x000fc40000011600 */
[----:B------:R-:W-:Y:S01]  /*c460*/  LEA.HI R6, R6, R3, RZ, 0x2 ;  /* 0x0000000306067211 */ /* 0x000fe200078f10ff */
[----:B------:R-:W-:Y:S01]  /*c470*/  IMAD.SHL.U32 R3, R3, 0x8, RZ ;  /* 0x0000000803037824 */ /* 0x000fe200078e00ff */
[-C--:B------:R-:W-:Y:S01]  /*c480*/  LOP3.LUT R7, R5, R8.reuse, RZ, 0x3c, !PT ;  /* 0x0000000805077212 */ /* 0x080fe200078e3cff */
[----:B------:R-:W-:Y:S01]  /*c490*/  IMAD.SHL.U32 R5, R2, 0x20, RZ ;  /* 0x0000002002057824 */ /* 0x000fe200078e00ff */
[----:B------:R-:W-:Y:S02]  /*c4a0*/  SHF.L.U32 R2, R6, 0xa, RZ ;  /* 0x0000000a06027819 */ /* 0x000fe400000006ff */
[----:B------:R-:W-:Y:S01]  /*c4b0*/  LOP3.LUT R0, R0, 0x18, R3, 0xf8, !PT ;  /* 0x0000001800007812 */ /* 0x000fe200078ef803 */
[----:B------:R-:W-:Y:S01]  /*c4c0*/  IMAD.IADD R3, R5, 0x1, R7 ;  /* 0x0000000105037824 */ /* 0x000fe200078e0207 */
[----:B------:R-:W-:Y:S02]  /*c4d0*/  LOP3.LUT R2, R2, 0x7ffff000, RZ, 0xc0, !PT ;  /* 0x7ffff00002027812 */ /* 0x000fe400078ec0ff */
[----:B------:R-:W-:Y:S01]  /*c4e0*/  LOP3.LUT R0, R0, R8, RZ, 0x3c, !PT ;  /* 0x0000000800007212 */ /* 0x000fe200078e3cff */
[----:B------:R-:W-:Y:S01]  /*c4f0*/  IMAD.SHL.U32 R43, R3, 0x2, RZ ;  /* 0x00000002032b7824 */ /* 0x000fe200078e00ff */
[----:B------:R-:W-:-:S02]  /*c500*/  SHF.R.U64 R3, R18, 0x10, R19 ;  /* 0x0000001012037819 */ /* 0x000fc40000001213 */
[----:B------:R-:W-:Y:S02]  /*c510*/  IADD3 R0, R0, R2, R5 ;  /* 0x0000000200007210 */ /* 0x000fe40007ffe005 */
[----:B------:R-:W1:Y:S01]  /*c520*/  LDS.128 R12, [R43+0x6080] ;  /* 0x006080002b0c7984 */ /* 0x000e620000000c00 */
[--C-:B------:R-:W-:Y:S02]  /*c530*/  SHF.R.U32.HI R2, RZ, 0x10, R17.reuse ;  /* 0x00000010ff027819 */ /* 0x100fe40000011611 */
[----:B------:R-:W-:Y:S01]  /*c540*/  IMAD.SHL.U32 R41, R0, 0x2, RZ ;  /* 0x0000000200297824 */ /* 0x000fe200078e00ff */
[----:B------:R-:W-:Y:S02]  /*c550*/  SHF.R.U64 R0, R16, 0x10, R17 ;  /* 0x0000001010007819 */ /* 0x000fe40000001211 */
[----:B------:R-:W-:Y:S02]  /*c560*/  SHF.R.U32.HI R5, RZ, 0x10, R19 ;  /* 0x00000010ff057819 */ /* 0x000fe40000011613 */
[----:B------:R-:W2:Y:S01]  /*c570*/  LDS.128 R8, [R41+0x6080] ;  /* 0x0060800029087984 */ /* 0x000ea20000000c00 */
[----:B------:R-:W-:-:S02]  /*c580*/  SHF.R.U64 R6, R20, 0x10, R21 ;  /* 0x0000001014067819 */ /* 0x000fc40000001215 */
[----:B------:R-:W-:Y:S02]  /*c590*/  SHF.R.U32.HI R7, RZ, 0x10, R21 ;  /* 0x00000010ff077819 */ /* 0x000fe40000011615 */
[C---:B------:R-:W-:Y:S02]  /*c5a0*/  PRMT R18, R25.reuse, 0x5432, R0 ;  /* 0x0000543219127816 */ /* 0x040fe40000000000 */
[----:B------:R-:W-:Y:S02]  /*c5b0*/  PRMT R21, R25, 0x5410, R2 ;  /* 0x0000541019157816 */ /* 0x000fe40000000002 */
[C---:B------:R-:W-:Y:S02]  /*c5c0*/  PRMT R25, R26.reuse, 0x5432, R3 ;  /* 0x000054321a197816 */ /* 0x040fe40000000003 */
[----:B------:R-:W-:Y:S02]  /*c5d0*/  PRMT R26, R26, 0x5410, R5 ;  /* 0x000054101a1a7816 */ /* 0x000fe40000000005 */
[----:B------:R-:W-:-:S02]  /*c5e0*/  PRMT R5, R24, 0x5432, R6 ;  /* 0x0000543218057816 */ /* 0x000fc40000000006 */
[--C-:B------:R-:W-:Y:S02]  /*c5f0*/  SHF.R.U32.HI R17, RZ, 0x10, R23.reuse ;  /* 0x00000010ff117819 */ /* 0x100fe40000011617 */
[----:B------:R-:W-:Y:S01]  /*c600*/  SHF.R.U64 R16, R22, 0x10, R23 ;  /* 0x0000001016107819 */ /* 0x000fe20000001217 */
[----:B------:R-:W-:Y:S01]  /*c610*/  IMAD.U32 R30, R5, 0x10000, RZ ;  /* 0x00010000051e7824 */ /* 0x000fe200078e00ff */
[----:B------:R-:W-:Y:S02]  /*c620*/  PRMT R19, R24, 0x5410, R7 ;  /* 0x0000541018137816 */ /* 0x000fe40000000007 */
[C---:B------:R-:W-:Y:S02]  /*c630*/  PRMT R23, R27.reuse, 0x5410, R17 ;  /* 0x000054101b177816 */ /* 0x040fe40000000011 */
[----:B------:R-:W-:Y:S02]  /*c640*/  PRMT R24, R27, 0x5432, R16 ;  /* 0x000054321b187816 */ /* 0x000fe40000000010 */
[----:B------:R-:W-:-:S02]  /*c650*/  SHF.L.U32 R29, R18, 0x10, RZ ;  /* 0x00000010121d7819 */ /* 0x000fc400000006ff */
[----:B------:R-:W-:Y:S01]  /*c660*/  LOP3.LUT R44, R5, 0xffff0000, RZ, 0xc0, !PT ;  /* 0xffff0000052c7812 */ /* 0x000fe200078ec0ff */
[----:B------:R-:W-:Y:S02]  /*c670*/  IMAD.U32 R5, R21, 0x10000, RZ ;  /* 0x0001000015057824 */ /* 0x000fe400078e00ff */
[C---:B-1----:R-:W-:Y:S01]  /*c680*/  IMAD.U32 R17, R13.reuse, 0x10000, RZ ;  /* 0x000100000d117824 */ /* 0x042fe200078e00ff */
[----:B------:R-:W-:Y:S01]  /*c690*/  LOP3.LUT R20, R13, 0xffff0000, RZ, 0xc0, !PT ;  /* 0xffff00000d147812 */ /* 0x000fe200078ec0ff */
[----:B------:R-:W-:Y:S01]  /*c6a0*/  IMAD.U32 R16, R12, 0x10000, RZ ;  /* 0x000100000c107824 */ /* 0x000fe200078e00ff */
[C---:B------:R-:W-:Y:S01]  /*c6b0*/  SHF.L.U32 R13, R15.reuse, 0x10, RZ ;  /* 0x000000100f0d7819 */ /* 0x040fe200000006ff */
[----:B------:R-:W-:Y:S01]  /*c6c0*/  IMAD.U32 R22, R14, 0x10000, RZ ;  /* 0x000100000e167824 */ /* 0x000fe200078e00ff */
[----:B------:R-:W-:Y:S02]  /*c6d0*/  LOP3.LUT R27, R15, 0xffff0000, RZ, 0xc0, !PT ;  /* 0xffff00000f1b7812 */ /* 0x000fe400078ec0ff */
[----:B------:R-:W-:Y:S01]  /*c6e0*/  LOP3.LUT R12, R12, 0xffff0000, RZ, 0xc0, !PT ;  /* 0xffff00000c0c7812 */ /* 0x000fe200078ec0ff */
[C---:B--2---:R-:W-:Y:S01]  /*c6f0*/  IMAD.U32 R2, R8.reuse, 0x10000, RZ ;  /* 0x0001000008027824 */ /* 0x044fe200078e00ff */
[----:B------:R-:W-:Y:S01]  /*c700*/  LOP3.LUT R3, R8, 0xffff0000, RZ, 0xc0, !PT ;  /* 0xffff000008037812 */ /* 0x000fe200078ec0ff */
[C---:B------:R-:W-:Y:S01]  /*c710*/  IMAD.U32 R6, R9.reuse, 0x10000, RZ ;  /* 0x0001000009067824 */ /* 0x040fe200078e00ff */
[----:B------:R-:W-:Y:S01]  /*c720*/  LOP3.LUT R8, R9, 0xffff0000, RZ, 0xc0, !PT ;  /* 0xffff000009087812 */ /* 0x000fe200078ec0ff */
[----:B------:R-:W-:Y:S01]  /*c730*/  FMUL.FTZ R0, R2, R30 ;  /* 0x0000001e02007220 */ /* 0x000fe20000410000 */
[C---:B------:R-:W-:Y:S01]  /*c740*/  LOP3.LUT R15, R10.reuse, 0xffff0000, RZ, 0xc0, !PT ;  /* 0xffff00000a0f7812 */ /* 0x040fe200078ec0ff */
[----:B------:R-:W-:Y:S01]  /*c750*/  IMAD.U32 R9, R10, 0x10000, RZ ;  /* 0x000100000a097824 */ /* 0x000fe200078e00ff */
[----:B------:R-:W-:Y:S01]  /*c760*/  LOP3.LUT R10, R18, 0xffff0000, RZ, 0xc0, !PT ;  /* 0xffff0000120a7812 */ /* 0x000fe200078ec0ff */
[----:B------:R-:W-:Y:S01]  /*c770*/  FFMA.FTZ R42, R16, R29, -R0 ;  /* 0x0000001d102a7223 */ /* 0x000fe20000010800 */
[----:B------:R-:W-:Y:S01]  /*c780*/  LOP3.LUT R28, R14, 0xffff0000, RZ, 0xc0, !PT ;  /* 0xffff00000e1c7812 */ /* 0x000fe200078ec0ff */
[----:B------:R-:W-:Y:S01]  /*c790*/  FMUL.FTZ R0, R3, R44 ;  /* 0x0000002c03007220 */ /* 0x000fe20000410000 */
[C---:B------:R-:W-:Y:S01]  /*c7a0*/  LOP3.LUT R14, R11.reuse, 0xffff0000, RZ, 0xc0, !PT ;  /* 0xffff00000b0e7812 */ /* 0x040fe200078ec0ff */
[----:B------:R-:W-:-:S02]  /*c7b0*/  IMAD.U32 R7, R11, 0x10000, RZ ;  /* 0x000100000b077824 */ /* 0x000fc400078e00ff */
[----:B------:R-:W-:Y:S02]  /*c7c0*/  FMUL.FTZ R2, R2, R29 ;  /* 0x0000001d02027220 */ /* 0x000fe40000410000 */
[----:B------:R-:W-:Y:S02]  /*c7d0*/  IMAD.U32 R11, R19, 0x10000, RZ ;  /* 0x00010000130b7824 */ /* 0x000fe400078e00ff */
[-C--:B------:R-:W-:Y:S02]  /*c7e0*/  FMUL.FTZ R3, R3, R10.reuse ;  /* 0x0000000a03037220 */ /* 0x080fe40000410000 */
[----:B------:R-:W-:Y:S01]  /*c7f0*/  FFMA.FTZ R31, R12, R10, -R0 ;  /* 0x0000000a0c1f7223 */ /* 0x000fe20000010800 */
[----:B------:R-:W-:Y:S01]  /*c800*/  LOP3.LUT R10, R21, 0xffff0000, RZ, 0xc0, !PT ;  /* 0xffff0000150a7812 */ /* 0x000fe200078ec0ff */
[----:B------:R-:W-:Y:S01]  /*c810*/  FFMA.FTZ R40, R16, R30, R2 ;  /* 0x0000001e10287223 */ /* 0x000fe20000010002 */
[----:B------:R-:W-:Y:S01]  /*c820*/  SHF.L.U32 R16, R23, 0x10, RZ ;  /* 0x0000001017107819 */ /* 0x000fe200000006ff */
[----:B------:R-:W-:-:S02]  /*c830*/  FMUL.FTZ R0, R6, R5 ;  /* 0x0000000506007220 */ /* 0x000fc40000410000 */
[-C--:B------:R-:W-:Y:S02]  /*c840*/  FMUL.FTZ R2, R6, R11.reuse ;  /* 0x0000000b06027220 */ /* 0x080fe40000410000 */
[----:B------:R-:W-:Y:S01]  /*c850*/  FFMA.FTZ R30, R12, R44, R3 ;  /* 0x0000002c0c1e7223 */ /* 0x000fe20000010003 */
[----:B------:R-:W-:Y:S01]  /*c860*/  LOP3.LUT R12, R24, 0xffff0000, RZ, 0xc0, !PT ;  /* 0xffff0000180c7812 */ /* 0x000fe200078ec0ff */
[----:B------:R-:W-:Y:S02]  /*c870*/  IMAD.U32 R3, R26, 0x10000, RZ ;  /* 0x000100001a037824 */ /* 0x000fe400078e00ff */
[----:B------:R-:W-:Y:S01]  /*c880*/  FFMA.FTZ R18, R17, R11, R0 ;  /* 0x0000000b11127223 */ /* 0x000fe20000010000 */
[----:B------:R-:W-:Y:S01]  /*c890*/  LOP3.LUT R11, R19, 0xffff0000, RZ, 0xc0, !PT ;  /* 0xffff0000130b7812 */ /* 0x000fe200078ec0ff */
[----:B------:R-:W-:Y:S02]  /*c8a0*/  FFMA.FTZ R29, R17, R5, -R2 ;  /* 0x00000005111d7223 */ /* 0x000fe40000010802 */
[----:B------:R-:W-:-:S02]  /*c8b0*/  FMUL.FTZ R2, R7, R16 ;  /* 0x0000001007027220 */ /* 0x000fc40000410000 */
[-C--:B------:R-:W-:Y:S02]  /*c8c0*/  FMUL.FTZ R0, R7, R3.reuse ;  /* 0x0000000307007220 */ /* 0x080fe40000410000 */
[----:B------:R-:W-:Y:S02]  /*c8d0*/  IMAD.U32 R7, R24, 0x10000, RZ ;  /* 0x0001000018077824 */ /* 0x000fe400078e00ff */
[----:B------:R-:W-:Y:S02]  /*c8e0*/  FFMA.FTZ R17, R13, R3, -R2 ;  /* 0x000000030d117223 */ /* 0x000fe40000010802 */
[----:B------:R-:W-:Y:S02]  /*c8f0*/  IMAD.U32 R6, R25, 0x10000, RZ ;  /* 0x0001000019067824 */ /* 0x000fe400078e00ff */
[----:B------:R-:W-:Y:S02]  /*c900*/  FMUL.FTZ R5, R8, R11 ;  /* 0x0000000b08057220 */ /* 0x000fe40000410000 */
[----:B------:R-:W-:-:S02]  /*c910*/  FMUL.FTZ R2, R9, R7 ;  /* 0x0000000709027220 */ /* 0x000fc40000410000 */
[----:B------:R-:W-:Y:S02]  /*c920*/  FFMA.FTZ R16, R13, R16, R0 ;  /* 0x000000100d107223 */ /* 0x000fe40000010000 */
[-C--:B------:R-:W-:Y:S01]  /*c930*/  FMUL.FTZ R3, R8, R10.reuse ;  /* 0x0000000a08037220 */ /* 0x080fe20000410000 */
[----:B------:R-:W-:Y:S01]  /*c940*/  LOP3.LUT R8, R26, 0xffff0000, RZ, 0xc0, !PT ;  /* 0xffff00001a087812 */ /* 0x000fe200078ec0ff */
[----:B------:R-:W-:Y:S02]  /*c950*/  FFMA.FTZ R13, R20, R10, -R5 ;  /* 0x0000000a140d7223 */ /* 0x000fe40000010805 */
[-C--:B------:R-:W-:Y:S01]  /*c960*/  FMUL.FTZ R0, R9, R6.reuse ;  /* 0x0000000609007220 */ /* 0x080fe20000410000 */
[----:B------:R-:W-:Y:S01]  /*c970*/  LOP3.LUT R9, R23, 0xffff0000, RZ, 0xc0, !PT ;  /* 0xffff000017097812 */ /* 0x000fe200078ec0ff */
[----:B------:R-:W-:Y:S01]  /*c980*/  FFMA.FTZ R10, R22, R6, -R2 ;  /* 0x00000006160a7223 */ /* 0x000fe20000010802 */
[----:B------:R-:W-:Y:S01]  /*c990*/  LOP3.LUT R6, R25, 0xffff0000, RZ, 0xc0, !PT ;  /* 0xffff000019067812 */ /* 0x000fe200078ec0ff */
[----:B------:R-:W-:Y:S01]  /*c9a0*/  FFMA.FTZ R11, R20, R11, R3 ;  /* 0x0000000b140b7223 */ /* 0x000fe20000010003 */
[----:B------:R-:W-:Y:S01]  /*c9b0*/  F2FP.BF16.PACK_AB R13, R13, R29 ;  /* 0x0000001d0d0d723e */ /* 0x000fe200000010ff */
[----:B------:R-:W-:-:S02]  /*c9c0*/  FFMA.FTZ R7, R22, R7, R0 ;  /* 0x0000000716077223 */ /* 0x000fc40000010000 */
[C---:B------:R-:W-:Y:S02]  /*c9d0*/  FMUL.FTZ R5, R15.reuse, R12 ;  /* 0x0000000c0f057220 */ /* 0x040fe40000410000 */
[CC--:B------:R-:W-:Y:S02]  /*c9e0*/  FMUL.FTZ R2, R14.reuse, R9.reuse ;  /* 0x000000090e027220 */ /* 0x0c0fe40000410000 */
[----:B------:R-:W-:Y:S02]  /*c9f0*/  FMUL.FTZ R3, R15, R6 ;  /* 0x000000060f037220 */ /* 0x000fe40000410000 */
[----:B------:R-:W-:Y:S02]  /*ca00*/  FMUL.FTZ R0, R14, R8 ;  /* 0x000000080e007220 */ /* 0x000fe40000410000 */
        /* <DEDUP_REMOVED lines=9> */
[----:B------:R-:W-:Y:S02]  /*caa0*/  F2FP.BF16.PACK_AB R10, R3, R7 ;  /* 0x00000007030a723e */ /* 0x000fe400000010ff */
[----:B------:R-:W-:Y:S01]  /*cab0*/  F2FP.BF16.PACK_AB R11, R0, R16 ;  /* 0x00000010000b723e */ /* 0x000fe200000010ff */
[----:B------:R1:W-:Y:S04]  /*cac0*/  STS.128 [R43+0x6080], R12 ;  /* 0x0060800c2b007388 */ /* 0x0003e80000000c00 */
[----:B------:R1:W-:Y:S02]  /*cad0*/  STS.128 [R41+0x6080], R8 ;  /* 0x0060800829007388 */ /* 0x0003e40000000c00 */
.L_x_483:
[----:B------:R-:W-:Y:S05]  /*cae0*/  BSYNC B0 ;  /* 0x0000000000007941 */ /* 0x000fea0003800000 */
.L_x_482:
[----:B------:R-:W-:Y:S01]  /*caf0*/  IADD3 R0, R57, 0x10, RZ ;  /* 0x0000001039007810 */ /* 0x000fe20007ffe0ff */
[----:B------:R-:W-:Y:S03]  /*cb00*/  BSSY B0, `(.L_x_484) ;  /* 0x000007c000007945 */ /* 0x000fe60003800000 */
[----:B------:R-:W-:-:S13]  /*cb10*/  ISETP.GE.AND P0, PT, R0, c[0x0][0x27c], PT ;  /* 0x00009f0000007a0c */ /* 0x000fda0003f06270 */
[----:B------:R-:W-:Y:S05]  /*cb20*/  @P0 BRA `(.L_x_485) ;  /* 0x0000079000000947 */ /* 0x000fea0003800000 */
[----:B------:R-:W-:Y:S01]  /*cb30*/  SHF.R.S32.HI R5, RZ, 0x1f, R0 ;  /* 0x0000001fff057819 */ /* 0x000fe20000011400 */
[----:B------:R-:W-:Y:S01]  /*cb40*/  IMAD.SHL.U32 R6, R111, 0x40, RZ ;  /* 0x000000406f067824 */ /* 0x000fe200078e00ff */
[----:B------:R-:W-:Y:S01]  /*cb50*/  LEA.HI R7, R56, R56, RZ, 0x1 ;  /* 0x0000003838077211 */ /* 0x000fe200078f08ff */
[----:B-1----:R-:W-:Y:S01]  /*cb60*/  IMAD.MOV.U32 R8, RZ, RZ, c[0x0][0x27c] ;  /* 0x00009f00ff087624 */ /* 0x002fe200078e00ff */
[CC--:B------:R-:W-:Y:S02]  /*cb70*/  LEA.HI R3, R5.reuse, R0.reuse, RZ, 0x3 ;  /* 0x0000000005037211 */ /* 0x0c0fe400078f18ff */
[----:B------:R-:W-:Y:S02]  /*cb80*/  LEA.HI R5, R5, R0, RZ, 0x5 ;  /* 0x0000000005057211 */ /* 0x000fe400078f28ff */
[----:B------:R-:W-:Y:S02]  /*cb90*/  LOP3.LUT R7, R7, 0x7fffffe, RZ, 0xc0, !PT ;  /* 0x07fffffe07077812 */ /* 0x000fe400078ec0ff */
[----:B------:R-:W-:-:S02]  /*cba0*/  SHF.R.S32.HI R2, RZ, 0x3, R3 ;  /* 0x00000003ff027819 */ /* 0x000fc40000011403 */
[----:B------:R-:W-:Y:S01]  /*cbb0*/  LOP3.LUT R0, R6, 0xc0, RZ, 0xc0, !PT ;  /* 0x000000c006007812 */ /* 0x000fe200078ec0ff */
[----:B------:R-:W-:Y:S01]  /*cbc0*/  IMAD.SHL.U32 R6, R5, 0x80, RZ ;  /* 0x0000008005067824 */ /* 0x000fe200078e00ff */
[----:B------:R-:W-:Y:S01]  /*cbd0*/  LEA.HI R2, R8, R2, RZ, 0x1d ;  /* 0x0000000208027211 */ /* 0x000fe200078fe8ff */
[----:B------:R-:W-:Y:S01]  /*cbe0*/  IMAD.IADD R5, R56, 0x1, -R7 ;  /* 0x0000000138057824 */ /* 0x000fe200078e0a07 */
[----:B------:R-:W-:Y:S02]  /*cbf0*/  LOP3.LUT R7, R0, 0x18, R3, 0xf8, !PT ;  /* 0x0000001800077812 */ /* 0x000fe400078ef803 */
[----:B------:R-:W-:Y:S01]  /*cc00*/  SHF.R.U32.HI R10, RZ, 0x3, R0 ;  /* 0x00000003ff0a7819 */ /* 0x000fe20000011600 */
[----:B------:R-:W-:Y:S01]  /*cc10*/  IMAD R3, R89, 0x8, R5 ;  /* 0x0000000859037824 */ /* 0x000fe200078e0205 */
[----:B------:R-:W-:Y:S02]  /*cc20*/  SHF.R.S32.HI R5, RZ, 0x1f, R2 ;  /* 0x0000001fff057819 */ /* 0x000fe40000011402 */
[----:B------:R-:W-:Y:S01]  /*cc30*/  LOP3.LUT R8, R7, R10, RZ, 0x3c, !PT ;  /* 0x0000000a07087212 */ /* 0x000fe200078e3cff */
[----:B------:R-:W-:Y:S01]  /*cc40*/  IMAD.SHL.U32 R7, R2, 0x8, RZ ;  /* 0x0000000802077824 */ /* 0x000fe200078e00ff */
[----:B------:R-:W-:-:S02]  /*cc50*/  LEA.HI R2, R5, R2, RZ, 0x2 ;  /* 0x0000000205027211 */ /* 0x000fc400078f10ff */
[----:B------:R-:W-:Y:S01]  /*cc60*/  LOP3.LUT R9, R6, 0x7ffff000, RZ, 0xc0, !PT ;  /* 0x7ffff00006097812 */ /* 0x000fe200078ec0ff */
[----:B------:R-:W-:Y:S01]  /*cc70*/  IMAD.SHL.U32 R6, R3, 0x20, RZ ;  /* 0x0000002003067824 */ /* 0x000fe200078e00ff */
[----:B------:R-:W-:Y:S01]  /*cc80*/  LOP3.LUT R3, R0, 0x18, R7, 0xf8, !PT ;  /* 0x0000001800037812 */ /* 0x000fe200078ef807 */
[----:B------:R-:W-:Y:S01]  /*cc90*/  IMAD.SHL.U32 R0, R2, 0x400, RZ ;  /* 0x0000040002007824 */ /* 0x000fe200078e00ff */
[----:B------:R-:W-:Y:S02]  /*cca0*/  SHF.R.U32.HI R17, RZ, 0x10, R39 ;  /* 0x00000010ff117819 */ /* 0x000fe40000011627 */
[----:B------:R-:W-:Y:S02]  /*ccb0*/  LOP3.LUT R2, R3, R10, RZ, 0x3c, !PT ;  /* 0x0000000a03027212 */ /* 0x000fe400078e3cff */
[----:B------:R-:W-:Y:S02]  /*ccc0*/  LOP3.LUT R0, R0, 0x7ffff000, RZ, 0xc0, !PT ;  /* 0x7ffff00000007812 */ /* 0x000fe400078ec0ff */
[----:B------:R-:W-:-:S02]  /*ccd0*/  IADD3 R5, R8, R9, R6 ;  /* 0x0000000908057210 */ /* 0x000fc40007ffe006 */
[----:B------:R-:W-:Y:S02]  /*cce0*/  IADD3 R0, R2, R0, R6 ;  /* 0x0000000002007210 */ /* 0x000fe40007ffe006 */
[----:B------:R-:W-:Y:S01]  /*ccf0*/  SHF.R.U64 R6, R36, 0x10, R37 ;  /* 0x0000001024067819 */ /* 0x000fe20000001225 */
[----:B------:R-:W-:Y:S01]  /*cd00*/  IMAD.SHL.U32 R41, R5, 0x2, RZ ;  /* 0x0000000205297824 */ /* 0x000fe200078e00ff */
[----:B------:R-:W-:Y:S01]  /*cd10*/  SHF.R.U32.HI R5, RZ, 0x10, R35 ;  /* 0x00000010ff057819 */ /* 0x000fe20000011623 */
[----:B------:R-:W-:Y:S01]  /*cd20*/  IMAD.SHL.U32 R40, R0, 0x2, RZ ;  /* 0x0000000200287824 */ /* 0x000fe200078e00ff */
[----:B------:R-:W-:Y:S02]  /*cd30*/  SHF.R.U64 R0, R32, 0x10, R33 ;  /* 0x0000001020007819 */ /* 0x000fe40000001221 */
[----:B------:R-:W1:Y:S01]  /*cd40*/  LDS.128 R12, [R41+0x6080] ;  /* 0x00608000290c7984 */ /* 0x000e620000000c00 */
[----:B------:R-:W-:Y:S02]  /*cd50*/  PRMT R26, R84, 0x5410, R5 ;  /* 0x00005410541a7816 */ /* 0x000fe40000000005 */
[----:B------:R-:W-:Y:S01]  /*cd60*/  SHF.R.U32.HI R2, RZ, 0x10, R33 ;  /* 0x00000010ff027819 */ /* 0x000fe20000011621 */
[----:B------:R-:W2:Y:S01]  /*cd70*/  LDS.128 R8, [R40+0x6080] ;  /* 0x0060800028087984 */ /* 0x000ea20000000c00 */
[----:B------:R-:W-:-:S02]  /*cd80*/  PRMT R5, R47, 0x5432, R6 ;  /* 0x000054322f057816 */ /* 0x000fc40000000006 */
[----:B------:R-:W-:Y:S02]  /*cd90*/  SHF.R.U64 R3, R34, 0x10, R35 ;  /* 0x0000001022037819 */ /* 0x000fe40000001223 */
[----:B------:R-:W-:Y:S01]  /*cda0*/  SHF.R.U64 R16, R38, 0x10, R39 ;  /* 0x0000001026107819 */ /* 0x000fe20000001227 */
[----:B------:R-:W-:Y:S01]  /*cdb0*/  IMAD.U32 R30, R5, 0x10000, RZ ;  /* 0x00010000051e7824 */ /* 0x000fe200078e00ff */
[C---:B------:R-:W-:Y:S02]  /*cdc0*/  PRMT R18, R59.reuse, 0x5432, R0 ;  /* 0x000054323b127816 */ /* 0x040fe40000000000 */
[----:B------:R-:W-:Y:S02]  /*cdd0*/  PRMT R21, R59, 0x5410, R2 ;  /* 0x000054103b157816 */ /* 0x000fe40000000002 */
[----:B------:R-:W-:Y:S01]  /*cde0*/  SHF.R.U32.HI R7, RZ, 0x10, R37 ;  /* 0x00000010ff077819 */ /* 0x000fe20000011625 */
[----:B------:R-:W-:Y:S01]  /*cdf0*/  IMAD.U32 R29, R18, 0x10000, RZ ;  /* 0x00010000121d7824 */ /* 0x000fe200078e00ff */
[----:B------:R-:W-:-:S02]  /*ce00*/  PRMT R25, R84, 0x5432, R3 ;  /* 0x0000543254197816 */ /* 0x000fc40000000003 */
[C---:B------:R-:W-:Y:S02]  /*ce10*/  PRMT R23, R58.reuse, 0x5410, R17 ;  /* 0x000054103a177816 */ /* 0x040fe40000000011 */
[----:B------:R-:W-:Y:S02]  /*ce20*/  PRMT R24, R58, 0x5432, R16 ;  /* 0x000054323a187816 */ /* 0x000fe40000000010 */
[----:B------:R-:W-:Y:S01]  /*ce30*/  LOP3.LUT R32, R5, 0xffff0000, RZ, 0xc0, !PT ;  /* 0xffff000005207812 */ /* 0x000fe200078ec0ff */
[----:B------:R-:W-:Y:S01]  /*ce40*/  IMAD.U32 R5, R21, 0x10000, RZ ;  /* 0x0001000015057824 */ /* 0x000fe200078e00ff */
[----:B------:R-:W-:Y:S01]  /*ce50*/  PRMT R19, R47, 0x5410, R7 ;  /* 0x000054102f137816 */ /* 0x000fe20000000007 */
[C---:B-1----:R-:W-:Y:S01]  /*ce60*/  IMAD.U32 R17, R13.reuse, 0x10000, RZ ;  /* 0x000100000d117824 */ /* 0x042fe200078e00ff */
[----:B------:R-:W-:Y:S01]  /*ce70*/  LOP3.LUT R20, R13, 0xffff0000, RZ, 0xc0, !PT ;  /* 0xffff00000d147812 */ /* 0x000fe200078ec0ff */
[----:B------:R-:W-:Y:S01]  /*ce80*/  IMAD.U32 R16, R12, 0x10000, RZ ;  /* 0x000100000c107824 */ /* 0x000fe200078e00ff */
[C---:B------:R-:W-:Y:S01]  /*ce90*/  LOP3.LUT R27, R15.reuse, 0xffff0000, RZ, 0xc0, !PT ;  /* 0xffff00000f1b7812 */ /* 0x040fe200078ec0ff */
[C---:B--2---:R-:W-:Y:S01]  /*cea0*/  IMAD.U32 R2, R8.reuse, 0x10000, RZ ;  /* 0x0001000008027824 */ /* 0x044fe200078e00ff */
[----:B------:R-:W-:Y:S01]  /*ceb0*/  LOP3.LUT R3, R8, 0xffff0000, RZ, 0xc0, !PT ;  /* 0xffff000008037812 */ /* 0x000fe200078ec0ff */
[----:B------:R-:W-:Y:S01]  /*cec0*/  IMAD.U32 R13, R15, 0x10000, RZ ;  /* 0x000100000f0d7824 */ /* 0x000fe200078e00ff */
[C---:B------:R-:W-:Y:S01]  /*ced0*/  LOP3.LUT R8, R9.reuse, 0xffff0000, RZ, 0xc0, !PT ;  /* 0xffff000009087812 */ /* 0x040fe200078ec0ff */
[----:B------:R-:W-:Y:S01]  /*cee0*/  IMAD.U32 R6, R9, 0x10000, RZ ;  /* 0x0001000009067824 */ /* 0x000fe200078e00ff */
[----:B------:R-:W-:Y:S01]  /*cef0*/  LOP3.LUT R15, R10, 0xffff0000, RZ, 0xc0, !PT ;  /* 0xffff00000a0f7812 */ /* 0x000fe200078ec0ff */
[----:B------:R-:W-:Y:S01]  /*cf00*/  FMUL.FTZ R0, R2, R30 ;  /* 0x0000001e02007220 */ /* 0x000fe20000410000 */
[----:B------:R-:W-:Y:S01]  /*cf10*/  LOP3.LUT R12, R12, 0xffff0000, RZ, 0xc0, !PT ;  /* 0xffff00000c0c7812 */ /* 0x000fe200078ec0ff */
[----:B------:R-:W-:Y:S01]  /*cf20*/  IMAD.U32 R9, R10, 0x10000, RZ ;  /* 0x000100000a097824 */ /* 0x000fe200078e00ff */
[----:B------:R-:W-:Y:S01]  /*cf30*/  LOP3.LUT R10, R18, 0xffff0000, RZ, 0xc0, !PT ;  /* 0xffff0000120a7812 */ /* 0x000fe200078ec0ff */
[----:B------:R-:W-:Y:S01]  /*cf40*/  FFMA.FTZ R34, R16, R29, -R0 ;  /* 0x0000001d10227223 */ /* 0x000fe20000010800 */
[C---:B------:R-:W-:Y:S01]  /*cf50*/  LOP3.LUT R28, R14.reuse, 0xffff0000, RZ, 0xc0, !PT ;  /* 0xffff00000e1c7812 */ /* 0x040fe200078ec0ff */
[----:B------:R-:W-:Y:S01]  /*cf60*/  IMAD.U32 R22, R14, 0x10000, RZ ;  /* 0x000100000e167824 */ /* 0x000fe200078e00ff */
[----:B------:R-:W-:Y:S01]  /*cf70*/  LOP3.LUT R14, R11, 0xffff0000, RZ, 0xc0, !PT ;  /* 0xffff00000b0e7812 */ /* 0x000fe200078ec0ff */
[----:B------:R-:W-:-:S02]  /*cf80*/  FMUL.FTZ R0, R3, R32 ;  /* 0x0000002003007220 */ /* 0x000fc40000410000 */
[----:B------:R-:W-:Y:S02]  /*cf90*/  IMAD.U32 R7, R11, 0x10000, RZ ;  /* 0x000100000b077824 */ /* 0x000fe400078e00ff */
[----:B------:R-:W-:Y:S02]  /*cfa0*/  FMUL.FTZ R2, R2, R29 ;  /* 0x0000001d02027220 */ /* 0x000fe40000410000 */
[----:B------:R-:W-:Y:S02]  /*cfb0*/  IMAD.U32 R11, R19, 0x10000, RZ ;  /* 0x00010000130b7824 */ /* 0x000fe400078e00ff */
[-C--:B------:R-:W-:Y:S02]  /*cfc0*/  FMUL.FTZ R3, R3, R10.reuse ;  /* 0x0000000a03037220 */ /* 0x080fe40000410000 */
[----:B------:R-:W-:Y:S01]  /*cfd0*/  FFMA.FTZ R31, R12, R10, -R0 ;  /* 0x0000000a0c1f7223 */ /* 0x000fe20000010800 */
[----:B------:R-:W-:Y:S01]  /*cfe0*/  LOP3.LUT R10, R21, 0xffff0000, RZ, 0xc0, !PT ;  /* 0xffff0000150a7812 */ /* 0x000fe200078ec0ff */
[----:B------:R-:W-:-:S02]  /*cff0*/  FFMA.FTZ R33, R16, R30, R2 ;  /* 0x0000001e10217223 */ /* 0x000fc40000010002 */
[C---:B------:R-:W-:Y:S02]  /*d000*/  FMUL.FTZ R0, R6.reuse, R5 ;  /* 0x0000000506007220 */ /* 0x040fe40000410000 */
[-C--:B------:R-:W-:Y:S02]  /*d010*/  FMUL.FTZ R2, R6, R11.reuse ;  /* 0x0000000b06027220 */ /* 0x080fe40000410000 */
[----:B------:R-:W-:Y:S01]  /*d020*/  FFMA.FTZ R30, R12, R32, R3 ;  /* 0x000000200c1e7223 */ /* 0x000fe20000010003 */
[----:B------:R-:W-:Y:S01]  /*d030*/  LOP3.LUT R12, R24, 0xffff0000, RZ, 0xc0, !PT ;  /* 0xffff0000180c7812 */ /* 0x000fe200078ec0ff */
[----:B------:R-:W-:Y:S02]  /*d040*/  IMAD.U32 R16, R23, 0x10000, RZ ;  /* 0x0001000017107824 */ /* 0x000fe400078e00ff */
[----:B------:R-:W-:Y:S02]  /*d050*/  IMAD.U32 R3, R26, 0x10000, RZ ;  /* 0x000100001a037824 */ /* 0x000fe400078e00ff */
[----:B------:R-:W-:Y:S01]  /*d060*/  FFMA.FTZ R18, R17, R11, R0 ;  /* 0x0000000b11127223 */ /* 0x000fe20000010000 */
[----:B------:R-:W-:Y:S01]  /*d070*/  LOP3.LUT R11, R19, 0xffff0000, RZ, 0xc0, !PT ;  /* 0xffff0000130b7812 */ /* 0x000fe200078ec0ff */
[----:B------:R-:W-:-:S02]  /*d080*/  FFMA.FTZ R29, R17, R5, -R2 ;  /* 0x00000005111d7223 */ /* 0x000fc40000010802 */
[C---:B------:R-:W-:Y:S02]  /*d090*/  FMUL.FTZ R2, R7.reuse, R16 ;  /* 0x0000001007027220 */ /* 0x040fe40000410000 */
[-C--:B------:R-:W-:Y:S02]  /*d0a0*/  FMUL.FTZ R0, R7, R3.reuse ;  /* 0x0000000307007220 */ /* 0x080fe40000410000 */
[----:B------:R-:W-:Y:S02]  /*d0b0*/  IMAD.U32 R7, R24, 0x10000, RZ ;  /* 0x0001000018077824 */ /* 0x000fe400078e00ff */
[----:B------:R-:W-:Y:S02]  /*d0c0*/  FFMA.FTZ R17, R13, R3, -R2 ;  /* 0x000000030d117223 */ /* 0x000fe40000010802 */
[----:B------:R-:W-:Y:S02]  /*d0d0*/  IMAD.U32 R6, R25, 0x10000, RZ ;  /* 0x0001000019067824 */ /* 0x000fe400078e00ff */
[----:B------:R-:W-:-:S02]  /*d0e0*/  FMUL.FTZ R5, R8, R11 ;  /* 0x0000000b08057220 */ /* 0x000fc40000410000 */
[----:B------:R-:W-:Y:S02]  /*d0f0*/  FMUL.FTZ R2, R9, R7 ;  /* 0x0000000709027220 */ /* 0x000fe40000410000 */
        /* <DEDUP_REMOVED lines=12> */
[C---:B------:R-:W-:Y:S02]  /*d1c0*/  FMUL.FTZ R2, R14.reuse, R9 ;  /* 0x000000090e027220 */ /* 0x040fe40000410000 */
        /* <DEDUP_REMOVED lines=15> */
.L_x_485:
[----:B------:R-:W-:Y:S05]  /*d2c0*/  BSYNC B0 ;  /* 0x0000000000007941 */ /* 0x000fea0003800000 */
.L_x_484:
[----:B------:R-:W-:-:S04]  /*d2d0*/  IADD3 R0, R57, 0x20, RZ ;  /* 0x0000002039007810 */ /* 0x000fc80007ffe0ff */
        /* <DEDUP_REMOVED lines=123> */
.L_x_481:
[----:B------:R-:W-:Y:S05]  /*da90*/  BSYNC B1 ;  /* 0x0000000000017941 */ /* 0x000fea0003800000 */
.L_x_480:
[----:B------:R-:W-:-:S04]  /*daa0*/  IADD3 R18, R56, 0x40, RZ ;  /* 0x0000004038127810 */ /* 0x000fc80007ffe0ff */
[----:B------:R-:W-:-:S13]  /*dab0*/  ISETP.GE.AND P0, PT, R18, R46, PT ;  /* 0x0000002e1200720c */ /* 0x000fda0003f06270 */
[----:B------:R-:W-:Y:S05]  /*dac0*/  @P0 BRA `(.L_x_465) ;  /* 0x000017a000000947 */ /* 0x000fea0003800000 */
[----:B------:R-:W-:Y:S01]  /*dad0*/  ISETP.GE.AND P0, PT, R57, c[0x0][0x27c], PT ;  /* 0x00009f0039007a0c */ /* 0x000fe20003f06270 */
[----:B------:R-:W-:-:S12]  /*dae0*/  BSSY B0, `(.L_x_486) ;  /* 0x0000078000007945 */ /* 0x000fd80003800000 */
[----:B------:R-:W-:Y:S05]  /*daf0*/  @P0 BRA `(.L_x_487) ;  /* 0x0000076000000947 */ /* 0x000fea0003800000 */
[----:B------:R-:W-:Y:S01]  /*db00*/  SHF.R.S32.HI R0, RZ, 0x1f, R18 ;  /* 0x0000001fff007819 */ /* 0x000fe20000011412 */
[----:B------:R-:W-:Y:S01]  /*db10*/  IMAD.MOV.U32 R6, RZ, RZ, c[0x0][0x27c] ;  /* 0x00009f00ff067624 */ /* 0x000fe200078e00ff */
[-C--:B------:R-:W-:Y:S02]  /*db20*/  LEA.HI R2, R18, R18.reuse, RZ, 0x1 ;  /* 0x0000001212027211 */ /* 0x080fe400078f08ff */
[----:B------:R-:W-:Y:S02]  /*db30*/  LEA.HI R0, R0, R18, RZ, 0x3 ;  /* 0x0000001200007211 */ /* 0x000fe400078f18ff */
[----:B------:R-:W-:Y:S01]  /*db40*/  LEA.HI R6, R6, R45, RZ, 0x1d ;  /* 0x0000002d06067211 */ /* 0x000fe200078fe8ff */
[C---:B------:R-:W-:Y:S01]  /*db50*/  IMAD.SHL.U32 R3, R2.reuse, 0x20, RZ ;  /* 0x0000002002037824 */ /* 0x040fe200078e00ff */
[----:B------:R-:W-:Y:S01]  /*db60*/  LOP3.LUT R5, R2, 0x7fffffe, RZ, 0xc0, !PT ;  /* 0x07fffffe02057812 */ /* 0x000fe200078ec0ff */
[----:B------:R-:W-:Y:S01]  /*db70*/  IMAD.SHL.U32 R2, R0, 0x20, RZ ;  /* 0x0000002000027824 */ /* 0x000fe200078e00ff */
[----:B------:R-:W-:-:S02]  /*db80*/  SHF.R.S32.HI R7, RZ, 0x1f, R6 ;  /* 0x0000001fff077819 */ /* 0x000fc40000011406 */
[----:B------:R-:W-:Y:S01]  /*db90*/  LOP3.LUT R0, R3, 0xc0, RZ, 0xc0, !PT ;  /* 0x000000c003007812 */ /* 0x000fe200078ec0ff */
[----:B------:R-:W-:Y:S01]  /*dba0*/  IMAD.IADD R3, R18, 0x1, -R5 ;  /* 0x0000000112037824 */ /* 0x000fe200078e0a05 */
[----:B------:R-:W-:Y:S02]  /*dbb0*/  LOP3.LUT R2, R2, 0xffffff00, RZ, 0xc0, !PT ;  /* 0xffffff0002027812 */ /* 0x000fe400078ec0ff */
[----:B------:R-:W-:Y:S01]  /*dbc0*/  LEA.HI R7, R7, R6, RZ, 0x2 ;  /* 0x0000000607077211 */ /* 0x000fe200078f10ff */
[----:B------:R-:W-:Y:S01]  /*dbd0*/  IMAD.SHL.U32 R6, R6, 0x8, RZ ;  /* 0x0000000806067824 */ /* 0x000fe200078e00ff */
[C---:B------:R-:W-:Y:S01]  /*dbe0*/  LOP3.LUT R5, R0.reuse, 0x18, R57, 0xf8, !PT ;  /* 0x0000001800057812 */ /* 0x040fe200078ef839 */
[----:B------:R-:W-:Y:S01]  /*dbf0*/  IMAD R3, R3, 0x20, R2 ;  /* 0x0000002003037824 */ /* 0x000fe200078e0202 */
[----:B-1----:R-:W-:Y:S02]  /*dc00*/  SHF.R.U32.HI R8, RZ, 0x3, R0 ;  /* 0x00000003ff087819 */ /* 0x002fe40000011600 */
[----:B------:R-:W-:Y:S01]  /*dc10*/  LOP3.LUT R2, R0, 0x18, R6, 0xf8, !PT ;  /* 0x0000001800027812 */ /* 0x000fe200078ef806 */
[----:B------:R-:W-:Y:S01]  /*dc20*/  IMAD.SHL.U32 R0, R7, 0x400, RZ ;  /* 0x0000040007007824 */ /* 0x000fe200078e00ff */
[----:B------:R-:W-:-:S02]  /*dc30*/  LOP3.LUT R5, R5, R8, RZ, 0x3c, !PT ;  /* 0x0000000805057212 */ /* 0x000fc400078e3cff */
[----:B------:R-:W-:Y:S02]  /*dc40*/  LOP3.LUT R2, R2, R8, RZ, 0x3c, !PT ;  /* 0x0000000802027212 */ /* 0x000fe400078e3cff */
[----:B------:R-:W-:Y:S01]  /*dc50*/  LOP3.LUT R0, R0, 0x7ffff000, RZ, 0xc0, !PT ;  /* 0x7ffff00000007812 */ /* 0x000fe200078ec0ff */
[----:B------:R-:W-:Y:S01]  /*dc60*/  IMAD.IADD R5, R3, 0x1, R5 ;  /* 0x0000000103057824 */ /* 0x000fe200078e0205 */
[----:B------:R-:W-:Y:S02]  /*dc70*/  SHF.R.U64 R6, R64, 0x10, R65 ;  /* 0x0000001040067819 */ /* 0x000fe40000001241 */
[----:B------:R-:W-:Y:S01]  /*dc80*/  IADD3 R0, R2, R0, R3 ;  /* 0x0000000002007210 */ /* 0x000fe20007ffe003 */
[----:B------:R-:W-:Y:S01]  /*dc90*/  IMAD.SHL.U32 R35, R5, 0x2, RZ ;  /* 0x0000000205237824 */ /* 0x000fe200078e00ff */
[----:B------:R-:W-:Y:S02]  /*dca0*/  SHF.R.U32.HI R5, RZ, 0x10, R63 ;  /* 0x00000010ff057819 */ /* 0x000fe4000001163f */
[--C-:B------:R-:W-:Y:S01]  /*dcb0*/  SHF.R.U32.HI R2, RZ, 0x10, R61.reuse ;  /* 0x00000010ff027819 */ /* 0x100fe2000001163d */
[----:B------:R-:W-:Y:S01]  /*dcc0*/  IMAD.SHL.U32 R33, R0, 0x2, RZ ;  /* 0x0000000200217824 */ /* 0x000fe200078e00ff */
[----:B------:R-:W1:Y:S01]  /*dcd0*/  LDS.128 R12, [R35+0x6080] ;  /* 0x00608000230c7984 */ /* 0x000e620000000c00 */
[----:B------:R-:W-:-:S02]  /*dce0*/  SHF.R.U64 R0, R60, 0x10, R61 ;  /* 0x000000103c007819 */ /* 0x000fc4000000123d */
[----:B------:R-:W-:Y:S01]  /*dcf0*/  PRMT R26, R93, 0x5410, R5 ;  /* 0x000054105d1a7816 */ /* 0x000fe20000000005 */
[----:B------:R-:W2:Y:S01]  /*dd00*/  LDS.128 R8, [R33+0x6080] ;  /* 0x0060800021087984 */ /* 0x000ea20000000c00 */
[----:B------:R-:W-:Y:S02]  /*dd10*/  PRMT R5, R90, 0x5432, R6 ;  /* 0x000054325a057816 */ /* 0x000fe40000000006 */
[--C-:B------:R-:W-:Y:S02]  /*dd20*/  SHF.R.U64 R16, R66, 0x10, R67.reuse ;  /* 0x0000001042107819 */ /* 0x100fe40000001243 */
[----:B------:R-:W-:Y:S01]  /*dd30*/  SHF.R.U32.HI R17, RZ, 0x10, R67 ;  /* 0x00000010ff117819 */ /* 0x000fe20000011643 */
[----:B------:R-:W-:Y:S01]  /*dd40*/  IMAD.U32 R31, R5, 0x10000, RZ ;  /* 0x00010000051f7824 */ /* 0x000fe200078e00ff */
[----:B------:R-:W-:Y:S02]  /*dd50*/  SHF.R.U64 R3, R62, 0x10, R63 ;  /* 0x000000103e037819 */ /* 0x000fe4000000123f */
[----:B------:R-:W-:-:S02]  /*dd60*/  PRMT R20, R92, 0x5432, R0 ;  /* 0x000054325c147816 */ /* 0x000fc40000000000 */
[----:B------:R-:W-:Y:S02]  /*dd70*/  SHF.R.U32.HI R7, RZ, 0x10, R65 ;  /* 0x00000010ff077819 */ /* 0x000fe40000011641 */
[----:B------:R-:W-:Y:S01]  /*dd80*/  PRMT R22, R92, 0x5410, R2 ;  /* 0x000054105c167816 */ /* 0x000fe20000000002 */
[----:B------:R-:W-:Y:S01]  /*dd90*/  IMAD.U32 R30, R20, 0x10000, RZ ;  /* 0x00010000141e7824 */ /* 0x000fe200078e00ff */
[C---:B------:R-:W-:Y:S02]  /*dda0*/  PRMT R25, R91.reuse, 0x5432, R16 ;  /* 0x000054325b197816 */ /* 0x040fe40000000010 */
[----:B------:R-:W-:Y:S02]  /*ddb0*/  PRMT R24, R91, 0x5410, R17 ;  /* 0x000054105b187816 */ /* 0x000fe40000000011 */
[----:B------:R-:W-:Y:S02]  /*ddc0*/  PRMT R27, R93, 0x5432, R3 ;  /* 0x000054325d1b7816 */ /* 0x000fe40000000003 */
[----:B------:R-:W-:-:S02]  /*ddd0*/  PRMT R19, R90, 0x5410, R7 ;  /* 0x000054105a137816 */ /* 0x000fc40000000007 */
[----:B------:R-:W-:Y:S01]  /*dde0*/  LOP3.LUT R34, R5, 0xffff0000, RZ, 0xc0, !PT ;  /* 0xffff000005227812 */ /* 0x000fe200078ec0ff */
[----:B------:R-:W-:Y:S02]  /*ddf0*/  IMAD.U32 R5, R22, 0x10000, RZ ;  /* 0x0001000016057824 */ /* 0x000fe400078e00ff */
[C---:B-1----:R-:W-:Y:S01]  /*de00*/  IMAD.U32 R16, R12.reuse, 0x10000, RZ ;  /* 0x000100000c107824 */ /* 0x042fe200078e00ff */
[----:B------:R-:W-:Y:S01]  /*de10*/  LOP3.LUT R17, R12, 0xffff0000, RZ, 0xc0, !PT ;  /* 0xffff00000c117812 */ /* 0x000fe200078ec0ff */
[C---:B------:R-:W-:Y:S01]  /*de20*/  IMAD.U32 R12, R13.reuse, 0x10000, RZ ;  /* 0x000100000d0c7824 */ /* 0x040fe200078e00ff */
[----:B------:R-:W-:Y:S01]  /*de30*/  LOP3.LUT R21, R13, 0xffff0000, RZ, 0xc0, !PT ;  /* 0xffff00000d157812 */ /* 0x000fe200078ec0ff */
[C---:B--2---:R-:W-:Y:S01]  /*de40*/  IMAD.U32 R2, R8.reuse, 0x10000, RZ ;  /* 0x0001000008027824 */ /* 0x044fe200078e00ff */
[----:B------:R-:W-:Y:S01]  /*de50*/  LOP3.LUT R3, R8, 0xffff0000, RZ, 0xc0, !PT ;  /* 0xffff000008037812 */ /* 0x000fe200078ec0ff */
[C---:B------:R-:W-:Y:S01]  /*de60*/  IMAD.U32 R13, R15.reuse, 0x10000, RZ ;  /* 0x000100000f0d7824 */ /* 0x040fe200078e00ff */
[----:B------:R-:W-:Y:S01]  /*de70*/  LOP3.LUT R28, R15, 0xffff0000, RZ, 0xc0, !PT ;  /* 0xffff00000f1c7812 */ /* 0x000fe200078ec0ff */
[C---:B------:R-:W-:Y:S01]  /*de80*/  IMAD.U32 R7, R9.reuse, 0x10000, RZ ;  /* 0x0001000009077824 */ /* 0x040fe200078e00ff */
[----:B------:R-:W-:Y:S01]  /*de90*/  LOP3.LUT R8, R9, 0xffff0000, RZ, 0xc0, !PT ;  /* 0xffff000009087812 */ /* 0x000fe200078ec0ff */
[----:B------:R-:W-:Y:S01]  /*dea0*/  IMAD.U32 R9, R10, 0x10000, RZ ;  /* 0x000100000a097824 */ /* 0x000fe200078e00ff */
[----:B------:R-:W-:Y:S01]  /*deb0*/  SHF.L.U32 R23, R14, 0x10, RZ ;  /* 0x000000100e177819 */ /* 0x000fe200000006ff */
[-C--:B------:R-:W-:Y:S01]  /*dec0*/  FMUL.FTZ R0, R2, R31.reuse ;  /* 0x0000001f02007220 */ /* 0x080fe20000410000 */
[----:B------:R-:W-:Y:S01]  /*ded0*/  LOP3.LUT R29, R14, 0xffff0000, RZ, 0xc0, !PT ;  /* 0xffff00000e1d7812 */ /* 0x000fe200078ec0ff */
[C---:B------:R-:W-:Y:S01]  /*dee0*/  IMAD.U32 R6, R11.reuse, 0x10000, RZ ;  /* 0x000100000b067824 */ /* 0x040fe200078e00ff */
[----:B------:R-:W-:Y:S01]  /*def0*/  LOP3.LUT R15, R10, 0xffff0000, RZ, 0xc0, !PT ;  /* 0xffff00000a0f7812 */ /* 0x000fe200078ec0ff */
[-C--:B------:R-:W-:Y:S01]  /*df00*/  FMUL.FTZ R2, R2, R30.reuse ;  /* 0x0000001e02027220 */ /* 0x080fe20000410000 */
[----:B------:R-:W-:Y:S01]  /*df10*/  LOP3.LUT R14, R11, 0xffff0000, RZ, 0xc0, !PT ;  /* 0xffff00000b0e7812 */ /* 0x000fe200078ec0ff */
[----:B------:R-:W-:Y:S01]  /*df20*/  FFMA.FTZ R37, R16, R30, -R0 ;  /* 0x0000001e10257223 */ /* 0x000fe20000010800 */
[----:B------:R-:W-:Y:S01]  /*df30*/  LOP3.LUT R10, R20, 0xffff0000, RZ, 0xc0, !PT ;  /* 0xffff0000140a7812 */ /* 0x000fe200078ec0ff */
[----:B------:R-:W-:Y:S01]  /*df40*/  FMUL.FTZ R0, R3, R34 ;  /* 0x0000002203007220 */ /* 0x000fe20000410000 */
[----:B------:R-:W-:Y:S01]  /*df50*/  SHF.L.U32 R11, R19, 0x10, RZ ;  /* 0x00000010130b7819 */ /* 0x000fe200000006ff */
[----:B------:R-:W-:-:S02]  /*df60*/  FFMA.FTZ R36, R16, R31, R2 ;  /* 0x0000001f10247223 */ /* 0x000fc40000010002 */
[-C--:B------:R-:W-:Y:S02]  /*df70*/  FMUL.FTZ R3, R3, R10.reuse ;  /* 0x0000000a03037220 */ /* 0x080fe40000410000 */
[----:B------:R-:W-:Y:S02]  /*df80*/  FMUL.FTZ R2, R7, R11 ;  /* 0x0000000b07027220 */ /* 0x000fe40000410000 */
[----:B------:R-:W-:Y:S02]  /*df90*/  IMAD.U32 R16, R24, 0x10000, RZ ;  /* 0x0001000018107824 */ /* 0x000fe400078e00ff */
[----:B------:R-:W-:Y:S01]  /*dfa0*/  FFMA.FTZ R32, R17, R10, -R0 ;  /* 0x0000000a11207223 */ /* 0x000fe20000010800 */
[----:B------:R-:W-:Y:S01]  /*dfb0*/  LOP3.LUT R10, R22, 0xffff0000, RZ, 0xc0, !PT ;  /* 0xffff0000160a7812 */ /* 0x000fe200078ec0ff */
[----:B------:R-:W-:Y:S01]  /*dfc0*/  FMUL.FTZ R0, R7, R5 ;  /* 0x0000000507007220 */ /* 0x000fe20000410000 */
[----:B------:R-:W-:Y:S01]  /*dfd0*/  LOP3.LUT R7, R19, 0xffff0000, RZ, 0xc0, !PT ;  /* 0xffff000013077812 */ /* 0x000fe200078ec0ff */
[----:B------:R-:W-:-:S02]  /*dfe0*/  FFMA.FTZ R31, R17, R34, R3 ;  /* 0x00000022111f7223 */ /* 0x000fc40000010003 */
[----:B------:R-:W-:Y:S02]  /*dff0*/  FFMA.FTZ R30, R12, R5, -R2 ;  /* 0x000000050c1e7223 */ /* 0x000fe40000010802 */
[----:B------:R-:W-:Y:S02]  /*e000*/  IMAD.U32 R3, R26, 0x10000, RZ ;  /* 0x000100001a037824 */ /* 0x000fe400078e00ff */
[----:B------:R-:W-:Y:S02]  /*e010*/  FMUL.FTZ R2, R6, R16 ;  /* 0x0000001006027220 */ /* 0x000fe40000410000 */
[C---:B------:R-:W-:Y:S02]  /*e020*/  IMAD.U32 R19, R25.reuse, 0x10000, RZ ;  /* 0x0001000019137824 */ /* 0x040fe400078e00ff */
[----:B------:R-:W-:Y:S01]  /*e030*/  FFMA.FTZ R20, R12, R11, R0 ;  /* 0x0000000b0c147223 */ /* 0x000fe20000010000 */
[----:B------:R-:W-:Y:S01]  /*e040*/  LOP3.LUT R12, R25, 0xffff0000, RZ, 0xc0, !PT ;  /* 0xffff0000190c7812 */ /* 0x000fe200078ec0ff */
[----:B------:R-:W-:-:S02]  /*e050*/  FMUL.FTZ R0, R6, R3 ;  /* 0x0000000306007220 */ /* 0x000fc40000410000 */
[----:B------:R-:W-:Y:S02]  /*e060*/  FFMA.FTZ R17, R13, R3, -R2 ;  /* 0x000000030d117223 */ /* 0x000fe40000010802 */
[----:B------:R-:W-:Y:S02]  /*e070*/  IMAD.U32 R6, R27, 0x10000, RZ ;  /* 0x000100001b067824 */ /* 0x000fe400078e00ff */
[C---:B------:R-:W-:Y:S02]  /*e080*/  FMUL.FTZ R5, R8.reuse, R7 ;  /* 0x0000000708057220 */ /* 0x040fe40000410000 */
[----:B------:R-:W-:Y:S02]  /*e090*/  FMUL.FTZ R2, R9, R19 ;  /* 0x0000001309027220 */ /* 0x000fe40000410000 */
[----:B------:R-:W-:Y:S02]  /*e0a0*/  FFMA.FTZ R16, R13, R16, R0 ;  /* 0x000000100d107223 */ /* 0x000fe40000010000 */
[-C--:B------:R-:W-:Y:S01]  /*e0b0*/  FMUL.FTZ R3, R8, R10.reuse ;  /* 0x0000000a08037220 */ /* 0x080fe20000410000 */
[----:B------:R-:W-:Y:S01]  /*e0c0*/  LOP3.LUT R8, R26, 0xffff0000, RZ, 0xc0, !PT ;  /* 0xffff00001a087812 */ /* 0x000fe200078ec0ff */
[----:B------:R-:W-:-:S02]  /*e0d0*/  FFMA.FTZ R13, R21, R10, -R5 ;  /* 0x0000000a150d7223 */ /* 0x000fc40000010805 */
[-C--:B------:R-:W-:Y:S01]  /*e0e0*/  FMUL.FTZ R0, R9, R6.reuse ;  /* 0x0000000609007220 */ /* 0x080fe20000410000 */
[----:B------:R-:W-:Y:S01]  /*e0f0*/  LOP3.LUT R9, R24, 0xffff0000, RZ, 0xc0, !PT ;  /* 0xffff000018097812 */ /* 0x000fe200078ec0ff */
[----:B------:R-:W-:Y:S01]  /*e100*/  FFMA.FTZ R10, R23, R6, -R2 ;  /* 0x00000006170a7223 */ /* 0x000fe20000010802 */
[----:B------:R-:W-:Y:S01]  /*e110*/  LOP3.LUT R6, R27, 0xffff0000, RZ, 0xc0, !PT ;  /* 0xffff00001b067812 */ /* 0x000fe200078ec0ff */
[----:B------:R-:W-:Y:S01]  /*e120*/  FFMA.FTZ R11, R21, R7, R3 ;  /* 0x00000007150b7223 */ /* 0x000fe20000010003 */
[----:B------:R-:W-:Y:S01]  /*e130*/  F2FP.BF16.PACK_AB R13, R13, R30 ;  /* 0x0000001e0d0d723e */ /* 0x000fe200000010ff */
[----:B------:R-:W-:Y:S02]  /*e140*/  FFMA.FTZ R7, R23, R19, R0 ;  /* 0x0000001317077223 */ /* 0x000fe40000010000 */
[----:B------:R-:W-:Y:S02]  /*e150*/  FMUL.FTZ R5, R15, R12 ;  /* 0x0000000c0f057220 */ /* 0x000fe40000410000 */
[----:B------:R-:W-:-:S02]  /*e160*/  FMUL.FTZ R2, R14, R9 ;  /* 0x000000090e027220 */ /* 0x000fc40000410000 */
        /* <DEDUP_REMOVED lines=15> */
.L_x_487:
[----:B------:R-:W-:Y:S05]  /*e260*/  BSYNC B0 ;  /* 0x0000000000007941 */ /* 0x000fea0003800000 */
.L_x_486:
[----:B------:R-:W-:Y:S01]  /*e270*/  IADD3 R3, R57, 0x10, RZ ;  /* 0x0000001039037810 */ /* 0x000fe20007ffe0ff */
[----:B------:R-:W-:Y:S03]  /*e280*/  BSSY B0, `(.L_x_488) ;  /* 0x000007f000007945 */ /* 0x000fe60003800000 */
[----:B------:R-:W-:-:S13]  /*e290*/  ISETP.GE.AND P0, PT, R3, c[0x0][0x27c], PT ;  /* 0x00009f0003007a0c */ /* 0x000fda0003f06270 */
[----:B------:R-:W-:Y:S05]  /*e2a0*/  @P0 BRA `(.L_x_489) ;  /* 0x000007c000000947 */ /* 0x000fea0003800000 */
[----:B------:R-:W-:Y:S01]  /*e2b0*/  SHF.R.S32.HI R0, RZ, 0x1f, R18 ;  /* 0x0000001fff007819 */ /* 0x000fe20000011412 */
[----:B-1----:R-:W-:Y:S01]  /*e2c0*/  IMAD.MOV.U32 R10, RZ, RZ, c[0x0][0x27c] ;  /* 0x00009f00ff0a7624 */ /* 0x002fe200078e00ff */
[-C--:B------:R-:W-:Y:S02]  /*e2d0*/  LEA.HI R6, R18, R18.reuse, RZ, 0x1 ;  /* 0x0000001212067211 */ /* 0x080fe400078f08ff */
[----:B------:R-:W-:Y:S02]  /*e2e0*/  LEA.HI R0, R0, R18, RZ, 0x3 ;  /* 0x0000001200007211 */ /* 0x000fe400078f18ff */
[----:B------:R-:W-:Y:S02]  /*e2f0*/  SHF.R.S32.HI R9, RZ, 0x1f, R3 ;  /* 0x0000001fff097819 */ /* 0x000fe40000011403 */
[----:B------:R-:W-:Y:S01]  /*e300*/  LOP3.LUT R2, R6, 0x7fffffe, RZ, 0xc0, !PT ;  /* 0x07fffffe06027812 */ /* 0x000fe200078ec0ff */
[----:B------:R-:W-:Y:S01]  /*e310*/  IMAD.SHL.U32 R0, R0, 0x20, RZ ;  /* 0x0000002000007824 */ /* 0x000fe200078e00ff */
[CC--:B------:R-:W-:Y:S01]  /*e320*/  LEA.HI R7, R9.reuse, R3.reuse, RZ, 0x3 ;  /* 0x0000000309077211 */ /* 0x0c0fe200078f18ff */
[----:B------:R-:W-:Y:S01]  /*e330*/  IMAD.SHL.U32 R6, R6, 0x20, RZ ;  /* 0x0000002006067824 */ /* 0x000fe200078e00ff */
[----:B------:R-:W-:Y:S01]  /*e340*/  LEA.HI R3, R9, R3, RZ, 0x5 ;  /* 0x0000000309037211 */ /* 0x000fe200078f28ff */
[----:B------:R-:W-:Y:S01]  /*e350*/  IMAD.IADD R8, R18, 0x1, -R2 ;  /* 0x0000000112087824 */ /* 0x000fe200078e0a02 */
[----:B------:R-:W-:-:S02]  /*e360*/  LOP3.LUT R5, R0, 0xffffff00, RZ, 0xc0, !PT ;  /* 0xffffff0000057812 */ /* 0x000fc400078ec0ff */
[----:B------:R-:W-:Y:S02]  /*e370*/  SHF.R.S32.HI R2, RZ, 0x3, R7 ;  /* 0x00000003ff027819 */ /* 0x000fe40000011407 */
[----:B------:R-:W-:Y:S01]  /*e380*/  LOP3.LUT R0, R6, 0xc0, RZ, 0xc0, !PT ;  /* 0x000000c006007812 */ /* 0x000fe200078ec0ff */
[----:B------:R-:W-:Y:S01]  /*e390*/  IMAD R8, R8, 0x20, R5 ;  /* 0x0000002008087824 */ /* 0x000fe200078e0205 */
[----:B------:R-:W-:Y:S01]  /*e3a0*/  LEA.HI R2, R10, R2, RZ, 0x1d ;  /* 0x000000020a027211 */ /* 0x000fe200078fe8ff */
[----:B------:R-:W-:Y:S01]  /*e3b0*/  IMAD.SHL.U32 R5, R3, 0x80, RZ ;  /* 0x0000008003057824 */ /* 0x000fe200078e00ff */
[----:B------:R-:W-:Y:S02]  /*e3c0*/  LOP3.LUT R6, R0, 0x18, R7, 0xf8, !PT ;  /* 0x0000001800067812 */ /* 0x000fe400078ef807 */
[----:B------:R-:W-:Y:S02]  /*e3d0*/  SHF.R.S32.HI R3, RZ, 0x1f, R2 ;  /* 0x0000001fff037819 */ /* 0x000fe40000011402 */
[----:B------:R-:W-:Y:S01]  /*e3e0*/  LOP3.LUT R7, R5, 0x7ffff000, RZ, 0xc0, !PT ;  /* 0x7ffff00005077812 */ /* 0x000fe200078ec0ff */
[----:B------:R-:W-:Y:S01]  /*e3f0*/  IMAD.SHL.U32 R5, R2, 0x8, RZ ;  /* 0x0000000802057824 */ /* 0x000fe200078e00ff */
[----:B------:R-:W-:-:S02]  /*e400*/  LEA.HI R2, R3, R2, RZ, 0x2 ;  /* 0x0000000203027211 */ /* 0x000fc400078f10ff */
[----:B------:R-:W-:Y:S02]  /*e410*/  SHF.R.U32.HI R9, RZ, 0x3, R0 ;  /* 0x00000003ff097819 */ /* 0x000fe40000011600 */
[----:B------:R-:W-:Y:S01]  /*e420*/  LOP3.LUT R3, R0, 0x18, R5, 0xf8, !PT ;  /* 0x0000001800037812 */ /* 0x000fe200078ef805 */
[----:B------:R-:W-:Y:S01]  /*e430*/  IMAD.SHL.U32 R0, R2, 0x400, RZ ;  /* 0x0000040002007824 */ /* 0x000fe200078e00ff */
[-C--:B------:R-:W-:Y:S02]  /*e440*/  LOP3.LUT R6, R6, R9.reuse, RZ, 0x3c, !PT ;  /* 0x0000000906067212 */ /* 0x080fe400078e3cff */
        /* <DEDUP_REMOVED lines=14> */
[--C-:B------:R-:W-:Y:S02]  /*e530*/  SHF.R.U64 R16, R74, 0x10, R75.reuse ;  /* 0x000000104a107819 */ /* 0x100fe4000000124b */
[----:B------:R-:W-:Y:S01]  /*e540*/  SHF.R.U32.HI R17, RZ, 0x10, R75 ;  /* 0x00000010ff117819 */ /* 0x000fe2000001164b */
[----:B------:R-:W-:Y:S01]  /*e550*/  IMAD.U32 R31, R5, 0x10000, RZ ;  /* 0x00010000051f7824 */ /* 0x000fe200078e00ff */
[----:B------:R-:W-:Y:S02]  /*e560*/  SHF.R.U64 R3, R70, 0x10, R71 ;  /* 0x0000001046037819 */ /* 0x000fe40000001247 */
[C---:B------:R-:W-:Y:S02]  /*e570*/  PRMT R20, R96.reuse, 0x5432, R0 ;  /* 0x0000543260147816 */ /* 0x040fe40000000000 */
[----:B------:R-:W-:Y:S02]  /*e580*/  SHF.R.U32.HI R7, RZ, 0x10, R73 ;  /* 0x00000010ff077819 */ /* 0x000fe40000011649 */
[----:B------:R-:W-:Y:S01]  /*e590*/  PRMT R22, R96, 0x5410, R2 ;  /* 0x0000541060167816 */ /* 0x000fe20000000002 */
[----:B------:R-:W-:Y:S01]  /*e5a0*/  IMAD.U32 R30, R20, 0x10000, RZ ;  /* 0x00010000141e7824 */ /* 0x000fe200078e00ff */
[----:B------:R-:W-:-:S02]  /*e5b0*/  PRMT R25, R95, 0x5432, R16 ;  /* 0x000054325f197816 */ /* 0x000fc40000000010 */
[----:B------:R-:W-:Y:S02]  /*e5c0*/  PRMT R24, R95, 0x5410, R17 ;  /* 0x000054105f187816 */ /* 0x000fe40000000011 */
[----:B------:R-:W-:Y:S02]  /*e5d0*/  PRMT R27, R97, 0x5432, R3 ;  /* 0x00005432611b7816 */ /* 0x000fe40000000003 */
[----:B------:R-:W-:Y:S02]  /*e5e0*/  PRMT R19, R94, 0x5410, R7 ;  /* 0x000054105e137816 */ /* 0x000fe40000000007 */
        /* <DEDUP_REMOVED lines=12> */
[C---:B------:R-:W-:Y:S01]  /*e6b0*/  IMAD.U32 R9, R10.reuse, 0x10000, RZ ;  /* 0x000100000a097824 */ /* 0x040fe200078e00ff */
[----:B------:R-:W-:Y:S01]  /*e6c0*/  LOP3.LUT R15, R10, 0xffff0000, RZ, 0xc0, !PT ;  /* 0xffff00000a0f7812 */ /* 0x000fe200078ec0ff */
[----:B------:R-:W-:Y:S01]  /*e6d0*/  FMUL.FTZ R0, R2, R31 ;  /* 0x0000001f02007220 */ /* 0x000fe20000410000 */
[C---:B------:R-:W-:Y:S01]  /*e6e0*/  LOP3.LUT R29, R14.reuse, 0xffff0000, RZ, 0xc0, !PT ;  /* 0xffff00000e1d7812 */ /* 0x040fe200078ec0ff */
[----:B------:R-:W-:Y:S01]  /*e6f0*/  IMAD.U32 R23, R14, 0x10000, RZ ;  /* 0x000100000e177824 */ /* 0x000fe200078e00ff */
[----:B------:R-:W-:Y:S01]  /*e700*/  LOP3.LUT R10, R20, 0xffff0000, RZ, 0xc0, !PT ;  /* 0xffff0000140a7812 */ /* 0x000fe200078ec0ff */
[C---:B------:R-:W-:Y:S01]  /*e710*/  IMAD.U32 R6, R11.reuse, 0x10000, RZ ;  /* 0x000100000b067824 */ /* 0x040fe200078e00ff */
[----:B------:R-:W-:Y:S01]  /*e720*/  LOP3.LUT R14, R11, 0xffff0000, RZ, 0xc0, !PT ;  /* 0xffff00000b0e7812 */ /* 0x000fe200078ec0ff */
[----:B------:R-:W-:-:S02]  /*e730*/  FMUL.FTZ R2, R2, R30 ;  /* 0x0000001e02027220 */ /* 0x000fc40000410000 */
[----:B------:R-:W-:Y:S02]  /*e740*/  IMAD.U32 R11, R19, 0x10000, RZ ;  /* 0x00010000130b7824 */ /* 0x000fe400078e00ff */
[C---:B------:R-:W-:Y:S02]  /*e750*/  FFMA.FTZ R37, R16.reuse, R30, -R0 ;  /* 0x0000001e10257223 */ /* 0x040fe40000010800 */
[C---:B------:R-:W-:Y:S02]  /*e760*/  FMUL.FTZ R0, R3.reuse, R34 ;  /* 0x0000002203007220 */ /* 0x040fe40000410000 */
[----:B------:R-:W-:Y:S02]  /*e770*/  FFMA.FTZ R35, R16, R31, R2 ;  /* 0x0000001f10237223 */ /* 0x000fe40000010002 */
[----:B------:R-:W-:Y:S02]  /*e780*/  FMUL.FTZ R3, R3, R10 ;  /* 0x0000000a03037220 */ /* 0x000fe40000410000 */
[----:B------:R-:W-:-:S02]  /*e790*/  FMUL.FTZ R2, R7, R11 ;  /* 0x0000000b07027220 */ /* 0x000fc40000410000 */
[----:B------:R-:W-:Y:S02]  /*e7a0*/  IMAD.U32 R16, R24, 0x10000, RZ ;  /* 0x0001000018107824 */ /* 0x000fe400078e00ff */
[----:B------:R-:W-:Y:S01]  /*e7b0*/  FFMA.FTZ R32, R17, R10, -R0 ;  /* 0x0000000a11207223 */ /* 0x000fe20000010800 */
[----:B------:R-:W-:Y:S01]  /*e7c0*/  LOP3.LUT R10, R22, 0xffff0000, RZ, 0xc0, !PT ;  /* 0xffff0000160a7812 */ /* 0x000fe200078ec0ff */
[-C--:B------:R-:W-:Y:S01]  /*e7d0*/  FMUL.FTZ R0, R7, R5.reuse ;  /* 0x0000000507007220 */ /* 0x080fe20000410000 */
[----:B------:R-:W-:Y:S01]  /*e7e0*/  LOP3.LUT R7, R19, 0xffff0000, RZ, 0xc0, !PT ;  /* 0xffff000013077812 */ /* 0x000fe200078ec0ff */
[----:B------:R-:W-:Y:S02]  /*e7f0*/  FFMA.FTZ R31, R17, R34, R3 ;  /* 0x00000022111f7223 */ /* 0x000fe40000010003 */
[----:B------:R-:W-:Y:S02]  /*e800*/  FFMA.FTZ R30, R12, R5, -R2 ;  /* 0x000000050c1e7223 */ /* 0x000fe40000010802 */
[----:B------:R-:W-:-:S02]  /*e810*/  IMAD.U32 R3, R26, 0x10000, RZ ;  /* 0x000100001a037824 */ /* 0x000fc400078e00ff */
[----:B------:R-:W-:Y:S02]  /*e820*/  FMUL.FTZ R2, R6, R16 ;  /* 0x0000001006027220 */ /* 0x000fe40000410000 */
[C---:B------:R-:W-:Y:S02]  /*e830*/  IMAD.U32 R19, R25.reuse, 0x10000, RZ ;  /* 0x0001000019137824 */ /* 0x040fe400078e00ff */
[----:B------:R-:W-:Y:S01]  /*e840*/  FFMA.FTZ R20, R12, R11, R0 ;  /* 0x0000000b0c147223 */ /* 0x000fe20000010000 */
[----:B------:R-:W-:Y:S01]  /*e850*/  LOP3.LUT R12, R25, 0xffff0000, RZ, 0xc0, !PT ;  /* 0xffff0000190c7812 */ /* 0x000fe200078ec0ff */
[-C--:B------:R-:W-:Y:S02]  /*e860*/  FMUL.FTZ R0, R6, R3.reuse ;  /* 0x0000000306007220 */ /* 0x080fe40000410000 */
[----:B------:R-:W-:Y:S02]  /*e870*/  FFMA.FTZ R17, R13, R3, -R2 ;  /* 0x000000030d117223 */ /* 0x000fe40000010802 */
[----:B------:R-:W-:-:S02]  /*e880*/  IMAD.U32 R6, R27, 0x10000, RZ ;  /* 0x000100001b067824 */ /* 0x000fc400078e00ff */
[C---:B------:R-:W-:Y:S02]  /*e890*/  FMUL.FTZ R5, R8.reuse, R7 ;  /* 0x0000000708057220 */ /* 0x040fe40000410000 */
        /* <DEDUP_REMOVED lines=29> */
.L_x_489:
[----:B------:R-:W-:Y:S05]  /*ea70*/  BSYNC B0 ;  /* 0x0000000000007941 */ /* 0x000fea0003800000 */
.L_x_488:
[----:B------:R-:W-:-:S04]  /*ea80*/  IADD3 R0, R57, 0x20, RZ ;  /* 0x0000002039007810 */ /* 0x000fc80007ffe0ff */
[----:B------:R-:W-:-:S13]  /*ea90*/  ISETP.GE.AND P0, PT, R0, c[0x0][0x27c], PT ;  /* 0x00009f0000007a0c */ /* 0x000fda0003f06270 */
[----:B------:R-:W-:Y:S05]  /*eaa0*/  @P0 BRA `(.L_x_465) ;  /* 0x000007c000000947 */ /* 0x000fea0003800000 */
[-C--:B------:R-:W-:Y:S01]  /*eab0*/  LEA.HI R3, R18, R18.reuse, RZ, 0x1 ;  /* 0x0000001212037211 */ /* 0x080fe200078f08ff */
[----:B-1----:R-:W-:Y:S01]  /*eac0*/  IMAD.MOV.U32 R11, RZ, RZ, c[0x0][0x27c] ;  /* 0x00009f00ff0b7624 */ /* 0x002fe200078e00ff */
[----:B------:R-:W-:Y:S02]  /*ead0*/  SHF.R.S32.HI R2, RZ, 0x1f, R18 ;  /* 0x0000001fff027819 */ /* 0x000fe40000011412 */
[----:B------:R-:W-:Y:S02]  /*eae0*/  SHF.R.S32.HI R10, RZ, 0x1f, R0 ;  /* 0x0000001fff0a7819 */ /* 0x000fe40000011400 */
[C---:B------:R-:W-:Y:S02]  /*eaf0*/  LOP3.LUT R5, R3.reuse, 0x7fffffe, RZ, 0xc0, !PT ;  /* 0x07fffffe03057812 */ /* 0x040fe400078ec0ff */
[----:B------:R-:W-:Y:S02]  /*eb00*/  LEA.HI R2, R2, R18, RZ, 0x3 ;  /* 0x0000001202027211 */ /* 0x000fe400078f18ff */
[-C--:B------:R-:W-:Y:S01]  /*eb10*/  LEA.HI R6, R10, R0.reuse, RZ, 0x3 ;  /* 0x000000000a067211 */ /* 0x080fe200078f18ff */
[----:B------:R-:W-:Y:S01]  /*eb20*/  IMAD.IADD R9, R18, 0x1, -R5 ;  /* 0x0000000112097824 */ /* 0x000fe200078e0a05 */
[----:B------:R-:W-:Y:S01]  /*eb30*/  SHF.R.U64 R16, R78, 0x10, R79 ;  /* 0x000000104e107819 */ /* 0x000fe2000000124f */
[----:B------:R-:W-:Y:S01]  /*eb40*/  IMAD.SHL.U32 R2, R2, 0x20, RZ ;  /* 0x0000002002027824 */ /* 0x000fe200078e00ff */
[----:B------:R-:W-:Y:S01]  /*eb50*/  SHF.R.S32.HI R8, RZ, 0x3, R6 ;  /* 0x00000003ff087819 */ /* 0x000fe20000011406 */
[----:B------:R-:W-:Y:S01]  /*eb60*/  IMAD.SHL.U32 R5, R3, 0x20, RZ ;  /* 0x0000002003057824 */ /* 0x000fe200078e00ff */
[----:B------:R-:W-:-:S02]  /*eb70*/  LEA.HI R3, R10, R0, RZ, 0x5 ;  /* 0x000000000a037211 */ /* 0x000fc400078f28ff */
[----:B------:R-:W-:Y:S02]  /*eb80*/  LOP3.LUT R7, R2, 0xffffff00, RZ, 0xc0, !PT ;  /* 0xffffff0002077812 */ /* 0x000fe400078ec0ff */
[----:B------:R-:W-:Y:S01]  /*eb90*/  LOP3.LUT R0, R5, 0xc0, RZ, 0xc0, !PT ;  /* 0x000000c005007812 */ /* 0x000fe200078ec0ff */
[----:B------:R-:W-:Y:S01]  /*eba0*/  IMAD.SHL.U32 R5, R3, 0x80, RZ ;  /* 0x0000008003057824 */ /* 0x000fe200078e00ff */
[----:B------:R-:W-:Y:S01]  /*ebb0*/  LEA.HI R2, R11, R8, RZ, 0x1d ;  /* 0x000000080b027211 */ /* 0x000fe200078fe8ff */
[----:B------:R-:W-:Y:S01]  /*ebc0*/  IMAD R8, R9, 0x20, R7 ;  /* 0x0000002009087824 */ /* 0x000fe200078e0207 */
        /* <DEDUP_REMOVED lines=24> */
[C---:B------:R-:W-:Y:S01]  /*ed50*/  PRMT R18, R100.reuse, 0x5432, R0 ;  /* 0x0000543264127816 */ /* 0x040fe20000000000 */
[----:B------:R-:W-:Y:S01]  /*ed60*/  IMAD.U32 R29, R5, 0x10000, RZ ;  /* 0x00010000051d7824 */ /* 0x000fe200078e00ff */
[----:B------:R-:W-:Y:S02]  /*ed70*/  PRMT R21, R100, 0x5410, R2 ;  /* 0x0000541064157816 */ /* 0x000fe40000000002 */
[----:B------:R-:W-:Y:S02]  /*ed80*/  SHF.R.U32.HI R7, RZ, 0x10, R77 ;  /* 0x00000010ff077819 */ /* 0x000fe4000001164d */
[----:B------:R-:W-:Y:S02]  /*ed90*/  SHF.R.U32.HI R17, RZ, 0x10, R79 ;  /* 0x00000010ff117819 */ /* 0x000fe4000001164f */
[----:B------:R-:W-:-:S02]  /*eda0*/  PRMT R25, R101, 0x5432, R3 ;  /* 0x0000543265197816 */ /* 0x000fc40000000003 */
[----:B------:R-:W-:Y:S02]  /*edb0*/  PRMT R24, R99, 0x5432, R16 ;  /* 0x0000543263187816 */ /* 0x000fe40000000010 */
[----:B------:R-:W-:Y:S02]  /*edc0*/  PRMT R19, R98, 0x5410, R7 ;  /* 0x0000541062137816 */ /* 0x000fe40000000007 */
[----:B------:R-:W-:Y:S01]  /*edd0*/  LOP3.LUT R30, R5, 0xffff0000, RZ, 0xc0, !PT ;  /* 0xffff0000051e7812 */ /* 0x000fe200078ec0ff */
[----:B------:R-:W-:Y:S01]  /*ede0*/  IMAD.U32 R5, R21, 0x10000, RZ ;  /* 0x0001000015057824 */ /* 0x000fe200078e00ff */
[----:B------:R-:W-:Y:S02]  /*edf0*/  PRMT R23, R99, 0x5410, R17 ;  /* 0x0000541063177816 */ /* 0x000fe40000000011 */
[----:B------:R-:W-:Y:S01]  /*ee00*/  LOP3.LUT R21, R21, 0xffff0000, RZ, 0xc0, !PT ;  /* 0xffff000015157812 */ /* 0x000fe200078ec0ff */
[C---:B-1----:R-:W-:Y:S01]  /*ee10*/  IMAD.U32 R22, R14.reuse, 0x10000, RZ ;  /* 0x000100000e167824 */ /* 0x042fe200078e00ff */
[----:B------:R-:W-:Y:S01]  /*ee20*/  LOP3.LUT R28, R14, 0xffff0000, RZ, 0xc0, !PT ;  /* 0xffff00000e1c7812 */ /* 0x000fe200078ec0ff */
[----:B------:R-:W-:Y:S01]  /*ee30*/  IMAD.U32 R16, R12, 0x10000, RZ ;  /* 0x000100000c107824 */ /* 0x000fe200078e00ff */
[----:B------:R-:W-:Y:S01]  /*ee40*/  LOP3.LUT R20, R13, 0xffff0000, RZ, 0xc0, !PT ;  /* 0xffff00000d147812 */ /* 0x000fe200078ec0ff */
[C---:B--2---:R-:W-:Y:S01]  /*ee50*/  IMAD.U32 R2, R8.reuse, 0x10000, RZ ;  /* 0x0001000008027824 */ /* 0x044fe200078e00ff */
[----:B------:R-:W-:Y:S01]  /*ee60*/  LOP3.LUT R3, R8, 0xffff0000, RZ, 0xc0, !PT ;  /* 0xffff000008037812 */ /* 0x000fe200078ec0ff */
[----:B------:R-:W-:Y:S01]  /*ee70*/  IMAD.U32 R14, R18, 0x10000, RZ ;  /* 0x00010000120e7824 */ /* 0x000fe200078e00ff */
[----:B------:R-:W-:Y:S01]  /*ee80*/  LOP3.LUT R27, R15, 0xffff0000, RZ, 0xc0, !PT ;  /* 0xffff00000f1b7812 */ /* 0x000fe200078ec0ff */
[----:B------:R-:W-:Y:S01]  /*ee90*/  FMUL.FTZ R0, R2, R29 ;  /* 0x0000001d02007220 */ /* 0x000fe20000410000 */
[----:B------:R-:W-:Y:S01]  /*eea0*/  LOP3.LUT R8, R9, 0xffff0000, RZ, 0xc0, !PT ;  /* 0xffff000009087812 */ /* 0x000fe200078ec0ff */
[----:B------:R-:W-:Y:S01]  /*eeb0*/  IMAD.U32 R17, R13, 0x10000, RZ ;  /* 0x000100000d117824 */ /* 0x000fe200078e00ff */
[----:B------:R-:W-:Y:S01]  /*eec0*/  LOP3.LUT R12, R12, 0xffff0000, RZ, 0xc0, !PT ;  /* 0xffff00000c0c7812 */ /* 0x000fe200078ec0ff */
[----:B------:R-:W-:Y:S01]  /*eed0*/  IMAD.U32 R13, R15, 0x10000, RZ ;  /* 0x000100000f0d7824 */ /* 0x000fe200078e00ff */
[----:B------:R-:W-:Y:S01]  /*eee0*/  LOP3.LUT R15, R10, 0xffff0000, RZ, 0xc0, !PT ;  /* 0xffff00000a0f7812 */ /* 0x000fe200078ec0ff */
[----:B------:R-:W-:Y:S01]  /*eef0*/  IMAD.U32 R6, R9, 0x10000, RZ ;  /* 0x0001000009067824 */ /* 0x000fe200078e00ff */
[----:B------:R-:W-:Y:S01]  /*ef00*/  LOP3.LUT R18, R18, 0xffff0000, RZ, 0xc0, !PT ;  /* 0xffff000012127812 */ /* 0x000fe200078ec0ff */
[----:B------:R-:W-:-:S02]  /*ef10*/  IMAD.U32 R9, R10, 0x10000, RZ ;  /* 0x000100000a097824 */ /* 0x000fc400078e00ff */
[-C--:B------:R-:W-:Y:S02]  /*ef20*/  FMUL.FTZ R2, R2, R14.reuse ;  /* 0x0000000e02027220 */ /* 0x080fe40000410000 */
[C---:B------:R-:W-:Y:S02]  /*ef30*/  FFMA.FTZ R35, R16.reuse, R14, -R0 ;  /* 0x0000000e10237223 */ /* 0x040fe40000010800 */
[C---:B------:R-:W-:Y:S01]  /*ef40*/  IMAD.U32 R10, R19.reuse, 0x10000, RZ ;  /* 0x00010000130a7824 */ /* 0x040fe200078e00ff */
[----:B------:R-:W-:Y:S01]  /*ef50*/  LOP3.LUT R19, R19, 0xffff0000, RZ, 0xc0, !PT ;  /* 0xffff000013137812 */ /* 0x000fe200078ec0ff */
[C---:B------:R-:W-:Y:S02]  /*ef60*/  FMUL.FTZ R0, R3.reuse, R30 ;  /* 0x0000001e03007220 */ /* 0x040fe40000410000 */
[----:B------:R-:W-:Y:S02]  /*ef70*/  FFMA.FTZ R33, R16, R29, R2 ;  /* 0x0000001d10217223 */ /* 0x000fe40000010002 */
[----:B------:R-:W-:-:S02]  /*ef80*/  FMUL.FTZ R3, R3, R18 ;  /* 0x0000001203037220 */ /* 0x000fc40000410000 */
[----:B------:R-:W-:Y:S02]  /*ef90*/  FFMA.FTZ R31, R12, R18, -R0 ;  /* 0x000000120c1f7223 */ /* 0x000fe40000010800 */
[C---:B------:R-:W-:Y:S02]  /*efa0*/  FMUL.FTZ R2, R6.reuse, R10 ;  /* 0x0000000a06027220 */ /* 0x040fe40000410000 */
[C---:B------:R-:W-:Y:S01]  /*efb0*/  IMAD.U32 R7, R11.reuse, 0x10000, RZ ;  /* 0x000100000b077824 */ /* 0x040fe200078e00ff */
[----:B------:R-:W-:Y:S01]  /*efc0*/  LOP3.LUT R11, R11, 0xffff0000, RZ, 0xc0, !PT ;  /* 0xffff00000b0b7812 */ /* 0x000fe200078ec0ff */
[C---:B------:R-:W-:Y:S01]  /*efd0*/  IMAD.U32 R16, R23.reuse, 0x10000, RZ ;  /* 0x0001000017107824 */ /* 0x040fe200078e00ff */
[----:B------:R-:W-:Y:S01]  /*efe0*/  LOP3.LUT R23, R23, 0xffff0000, RZ, 0xc0, !PT ;  /* 0xffff000017177812 */ /* 0x000fe200078ec0ff */
[----:B------:R-:W-:Y:S02]  /*eff0*/  FMUL.FTZ R0, R6, R5 ;  /* 0x0000000506007220 */ /* 0x000fe40000410000 */
[----:B------:R-:W-:Y:S01]  /*f000*/  FFMA.FTZ R30, R12, R30, R3 ;  /* 0x0000001e0c1e7223 */ /* 0x000fe20000010003 */
[----:B------:R-:W-:Y:S01]  /*f010*/  F2FP.BF16.PACK_AB R12, R31, R35 ;  /* 0x000000231f0c723e */ /* 0x000fe200000010ff */
[----:B------:R-:W-:-:S02]  /*f020*/  FFMA.FTZ R29, R17, R5, -R2 ;  /* 0x00000005111d7223 */ /* 0x000fc40000010802 */
[----:B------:R-:W-:Y:S02]  /*f030*/  IMAD.U32 R3, R26, 0x10000, RZ ;  /* 0x000100001a037824 */ /* 0x000fe400078e00ff */
[----:B------:R-:W-:Y:S02]  /*f040*/  FFMA.FTZ R18, R17, R10, R0 ;  /* 0x0000000a11127223 */ /* 0x000fe40000010000 */
[C---:B------:R-:W-:Y:S02]  /*f050*/  FMUL.FTZ R2, R7.reuse, R16 ;  /* 0x0000001007027220 */ /* 0x040fe40000410000 */
[C---:B------:R-:W-:Y:S01]  /*f060*/  IMAD.U32 R10, R24.reuse, 0x10000, RZ ;  /* 0x00010000180a7824 */ /* 0x040fe200078e00ff */
[----:B------:R-:W-:Y:S01]  /*f070*/  LOP3.LUT R24, R24, 0xffff0000, RZ, 0xc0, !PT ;  /* 0xffff000018187812 */ /* 0x000fe200078ec0ff */
[-C--:B------:R-:W-:Y:S02]  /*f080*/  FMUL.FTZ R0, R7, R3.reuse ;  /* 0x0000000307007220 */ /* 0x080fe40000410000 */
[----:B------:R-:W-:-:S02]  /*f090*/  FFMA.FTZ R17, R13, R3, -R2 ;  /* 0x000000030d117223 */ /* 0x000fc40000010802 */
[----:B------:R-:W-:Y:S02]  /*f0a0*/  IMAD.U32 R6, R25, 0x10000, RZ ;  /* 0x0001000019067824 */ /* 0x000fe400078e00ff */
[----:B------:R-:W-:Y:S02]  /*f0b0*/  FMUL.FTZ R2, R9, R10 ;  /* 0x0000000a09027220 */ /* 0x000fe40000410000 */
[----:B------:R-:W-:Y:S02]  /*f0c0*/  FFMA.FTZ R16, R13, R16, R0 ;  /* 0x000000100d107223 */ /* 0x000fe40000010000 */
[C---:B------:R-:W-:Y:S02]  /*f0d0*/  FMUL.FTZ R5, R8.reuse, R19 ;  /* 0x0000001308057220 */ /* 0x040fe40000410000 */
[----:B------:R-:W-:Y:S01]  /*f0e0*/  FMUL.FTZ R3, R8, R21 ;  /* 0x0000001508037220 */ /* 0x000fe20000410000 */
[----:B------:R-:W-:Y:S01]  /*f0f0*/  LOP3.LUT R8, R26, 0xffff0000, RZ, 0xc0, !PT ;  /* 0xffff00001a087812 */ /* 0x000fe200078ec0ff */
[----:B------:R-:W-:-:S02]  /*f100*/  FMUL.FTZ R0, R9, R6 ;  /* 0x0000000609007220 */ /* 0x000fc40000410000 */
[----:B------:R-:W-:Y:S01]  /*f110*/  FFMA.FTZ R14, R22, R6, -R2 ;  /* 0x00000006160e7223 */ /* 0x000fe20000010802 */
[----:B------:R-:W-:Y:S01]  /*f120*/  LOP3.LUT R6, R25, 0xffff0000, RZ, 0xc0, !PT ;  /* 0xffff000019067812 */ /* 0x000fe200078ec0ff */
[C---:B------:R-:W-:Y:S02]  /*f130*/  FFMA.FTZ R13, R20.reuse, R21, -R5 ;  /* 0x00000015140d7223 */ /* 0x040fe40000010805 */
[----:B------:R-:W-:Y:S02]  /*f140*/  FFMA.FTZ R7, R20, R19, R3 ;  /* 0x0000001314077223 */ /* 0x000fe40000010003 */
[----:B------:R-:W-:Y:S01]  /*f150*/  FFMA.FTZ R10, R22, R10, R0 ;  /* 0x0000000a160a7223 */ /* 0x000fe20000010000 */
[----:B------:R-:W-:Y:S01]  /*f160*/  F2FP.BF16.PACK_AB R13, R13, R29 ;  /* 0x0000001d0d0d723e */ /* 0x000fe200000010ff */
[----:B------:R-:W-:Y:S01]  /*f170*/  FMUL.FTZ R5, R15, R24 ;  /* 0x000000180f057220 */ /* 0x000fe20000410000 */
[----:B------:R-:W-:Y:S01]  /*f180*/  F2FP.BF16.PACK_AB R9, R7, R18 ;  /* 0x000000120709723e */ /* 0x000fe200000010ff */
        /* <DEDUP_REMOVED lines=11> */
[----:B------:R-:W-:Y:S01]  /*f240*/  F2FP.BF16.PACK_AB R11, R0, R16 ;  /* 0x00000010000b723e */ /* 0x000fe200000010ff */
[----:B------:R1:W-:Y:S04]  /*f250*/  STS.128 [R34+0x6080], R12 ;  /* 0x0060800c22007388 */ /* 0x0003e80000000c00 */
[----:B------:R1:W-:Y:S02]  /*f260*/  STS.128 [R32+0x6080], R8 ;  /* 0x0060800820007388 */ /* 0x0003e40000000c00 */
.L_x_465:
[----:B------:R-:W-:Y:S05]  /*f270*/  BSYNC B2 ;  /* 0x0000000000027941 */ /* 0x000fea0003800000 */
.L_x_447:
[----:B------:R-:W-:Y:S01]  /*f280*/  IMAD R0, R103, c[0x0][0x208], RZ ;  /* 0x0000820067007a24 */ /* 0x000fe200078e02ff */
[----:B------:R-:W-:Y:S01]  /*f290*/  LEA.HI R6, R89, R89, RZ, 0x1 ;  /* 0x0000005959067211 */ /* 0x000fe200078f08ff */
[----:B------:R-:W-:Y:S01]  /*f2a0*/  IMAD.WIDE.U32 R2, R225, c[0x0][0x208], RZ ;  /* 0x00008200e1027a25 */ /* 0x000fe200078e00ff */
[----:B------:R-:W-:-:S04]  /*f2b0*/  DEPBAR.LE SB0, 0x0 ;  /* 0x000080000000791a */ /* 0x000fc80000000000 */
[----:B------:R-:W-:Y:S01]  /*f2c0*/  IMAD R0, R225, c[0x0][0x20c], R0 ;  /* 0x00008300e1007a24 */ /* 0x000fe200078e0200 */
[----:B------:R-:W-:Y:S01]  /*f2d0*/  LOP3.LUT R6, R6, 0xfffffffe, RZ, 0xc0, !PT ;  /* 0xfffffffe06067812 */ /* 0x000fe200078ec0ff */
[----:B------:R-:W-:Y:S01]  /*f2e0*/  IMAD R5, R104, c[0x0][0x218], RZ ;  /* 0x0000860068057a24 */ /* 0x000fe200078e02ff */
[----:B------:R-:W-:Y:S01]  /*f2f0*/  ISETP.GE.AND P3, PT, R226, c[0x0][0x1d4], PT ;  /* 0x00007500e2007a0c */ /* 0x000fe20003f66270 */
[----:B------:R-:W-:Y:S01]  /*f300*/  IMAD.IADD R3, R3, 0x1, R0 ;  /* 0x0000000103037824 */ /* 0x000fe200078e0200 */
[----:B------:R-:W-:Y:S01]  /*f310*/  ISETP.GE.AND P2, PT, R110, c[0x0][0x1d4], PT ;  /* 0x000075006e007a0c */ /* 0x000fe20003f46270 */
[C---:B------:R-:W-:Y:S01]  /*f320*/  IMAD R5, R224.reuse, c[0x0][0x21c], R5 ;  /* 0x00008700e0057a24 */ /* 0x040fe200078e0205 */
[----:B------:R-:W-:Y:S01]  /*f330*/  BAR.SYNC.DEFER_BLOCKING 0x0 ;  /* 0x0000000000007b1d */ /* 0x000fe20000010000 */
[----:B------:R-:W-:Y:S01]  /*f340*/  IMAD.WIDE.U32 R2, R224, c[0x0][0x218], R2 ;  /* 0x00008600e0027a25 */ /* 0x000fe200078e0002 */
[----:B------:R-:W-:Y:S02]  /*f350*/  ISETP.GE.AND P1, PT, R108, c[0x0][0x1d4], PT ;  /* 0x000075006c007a0c */ /* 0x000fe40003f26270 */
[----:B------:R-:W-:Y:S01]  /*f360*/  ISETP.GT.AND P4, PT, R109, 0x3f, PT ;  /* 0x0000003f6d00780c */ /* 0x000fe20003f84270 */
[----:B-1----:R-:W-:Y:S01]  /*f370*/  IMAD.SHL.U32 R8, R106, 0x8, RZ ;  /* 0x000000086a087824 */ /* 0x002fe200078e00ff */
[----:B------:R-:W-:Y:S01]  /*f380*/  IADD3 R0, P0, R114, R2, RZ ;  /* 0x0000000272007210 */ /* 0x000fe20007f1e0ff */
[----:B------:R-:W-:Y:S01]  /*f390*/  IMAD.IADD R6, R89, 0x1, -R6 ;  /* 0x0000000159067824 */ /* 0x000fe200078e0a06 */
[----:B------:R-:W-:Y:S01]  /*f3a0*/  BSSY B0, `(.L_x_490) ;  /* 0x000006e000007945 */ /* 0x000fe20003800000 */
[----:B------:R-:W-:Y:S01]  /*f3b0*/  IMAD.SHL.U32 R218, R218, 0x2, RZ ;  /* 0x00000002dada7824 */ /* 0x000fe200078e00ff */
[----:B------:R-:W-:-:S02]  /*f3c0*/  IADD3.X R2, R112, R3, R5, P0, !PT ;  /* 0x0000000370027210 */ /* 0x000fc400007fe405 */
[----:B------:R-:W-:-:S04]  /*f3d0*/  LEA R25, P0, R0, c[0x0][0x1f8], 0x1 ;  /* 0x00007e0000197a11 */ /* 0x000fc800078008ff */
[----:B------:R-:W-:Y:S02]  /*f3e0*/  LEA.HI.X R24, R0, c[0x0][0x1fc], R2, 0x1, P0 ;  /* 0x00007f0000187a11 */ /* 0x000fe400000f0c02 */
[----:B------:R-:W-:-:S05]  /*f3f0*/  LOP3.LUT R2, R107, 0xfffffff8, RZ, 0xc0, !PT ;  /* 0xfffffff86b027812 */ /* 0x000fca00078ec0ff */
[----:B------:R-:W-:-:S05]  /*f400*/  IMAD.IADD R2, R109, 0x1, -R2 ;  /* 0x000000016d027824 */ /* 0x000fca00078e0a02 */
[----:B------:R-:W-:-:S04]  /*f410*/  LEA.HI R0, R2, R2, RZ, 0x1 ;  /* 0x0000000202007211 */ /* 0x000fc800078f08ff */
[----:B------:R-:W-:Y:S02]  /*f420*/  SHF.R.S32.HI R7, RZ, 0x1, R0 ;  /* 0x00000001ff077819 */ /* 0x000fe40000011400 */
[----:B------:R-:W-:Y:S02]  /*f430*/  LOP3.LUT R3, R0, 0x3fffffe, RZ, 0xc0, !PT ;  /* 0x03fffffe00037812 */ /* 0x000fe400078ec0ff */
[C---:B------:R-:W-:Y:S01]  /*f440*/  LOP3.LUT P0, RZ, R7.reuse, 0x2, RZ, 0xc0, !PT ;  /* 0x0000000207ff7812 */ /* 0x040fe2000780c0ff */
[----:B------:R-:W-:Y:S02]  /*f450*/  IMAD.SHL.U32 R5, R7, 0x40, RZ ;  /* 0x0000004007057824 */ /* 0x000fe400078e00ff */
[----:B------:R-:W-:Y:S01]  /*f460*/  IMAD.IADD R2, R2, 0x1, -R3 ;  /* 0x0000000102027824 */ /* 0x000fe200078e0a03 */
[----:B------:R-:W-:Y:S02]  /*f470*/  SHFL.IDX PT, R7, R24, RZ, 0x1c1f ;  /* 0x001c1fff18077589 */ /* 0x000fe400000e0000 */
[----:B------:R-:W-:Y:S01]  /*f480*/  LOP3.LUT R0, R5, 0xc0, RZ, 0xc0, !PT ;  /* 0x000000c005007812 */ /* 0x000fe200078ec0ff */
[----:B------:R-:W-:Y:S01]  /*f490*/  IMAD R2, R6, 0x8, R2 ;  /* 0x0000000806027824 */ /* 0x000fe200078e0202 */
[----:B------:R-:W-:-:S02]  /*f4a0*/  LOP3.LUT R5, R102, 0x7fffffe, RZ, 0xc0, !PT ;  /* 0x07fffffe66057812 */ /* 0x000fc400078ec0ff */
[----:B------:R-:W-:Y:S02]  /*f4b0*/  LOP3.LUT R3, R0, 0x8, R8, 0xf8, !PT ;  /* 0x0000000800037812 */ /* 0x000fe400078ef808 */
[----:B------:R-:W-:-:S04]  /*f4c0*/  SHF.R.U32.HI R0, RZ, 0x3, R0 ;  /* 0x00000003ff007819 */ /* 0x000fc80000011600 */
[----:B------:R-:W-:Y:S02]  /*f4d0*/  LOP3.LUT R0, R3, R0, RZ, 0x3c, !PT ;  /* 0x0000000003007212 */ /* 0x000fe400078e3cff */
[----:B------:R-:W-:-:S03]  /*f4e0*/  SHF.R.S32.HI R3, RZ, 0x1f, R123 ;  /* 0x0000001fff037819 */ /* 0x000fc6000001147b */
[----:B------:R-:W-:Y:S01]  /*f4f0*/  IMAD.U32 R0, R2, 0x20, R0 ;  /* 0x0000002002007824 */ /* 0x000fe200078e0000 */
[----:B------:R-:W-:Y:S01]  /*f500*/  LEA.HI R3, R3, R123, RZ, 0x3 ;  /* 0x0000007b03037211 */ /* 0x000fe200078f18ff */
[----:B------:R-:W-:Y:S02]  /*f510*/  IMAD.SHL.U32 R2, R6, 0x8, RZ ;  /* 0x0000000806027824 */ /* 0x000fe400078e00ff */
[----:B------:R-:W-:Y:S01]  /*f520*/  IMAD.SHL.U32 R204, R0, 0x2, RZ ;  /* 0x0000000200cc7824 */ /* 0x000fe200078e00ff */
[----:B------:R-:W1:Y:S01]  /*f530*/  SHFL.IDX PT, R6, R25, RZ, 0x1c1f ;  /* 0x001c1fff19067589 */ /* 0x000e6200000e0000 */
[----:B------:R-:W-:Y:S02]  /*f540*/  IMAD.SHL.U32 R3, R3, 0x20, RZ ;  /* 0x0000002003037824 */ /* 0x000fe400078e00ff */
[----:B------:R-:W-:Y:S01]  /*f550*/  IMAD.IADD R123, R123, 0x1, -R5 ;  /* 0x000000017b7b7824 */ /* 0x000fe200078e0a05 */
[C---:B------:R-:W-:Y:S01]  /*f560*/  IADD3 R0, R204.reuse, 0x3c80, RZ ;  /* 0x00003c80cc007810 */ /* 0x040fe20007ffe0ff */
[----:B------:R2:W3:Y:S01]  /*f570*/  LDSM.16.M88.4 R40, [R204+0x3c80] ;  /* 0x003c8000cc28783b */ /* 0x0004e20000000200 */
[----:B------:R-:W-:-:S02]  /*f580*/  IADD3 R209, R204, 0x3ca0, RZ ;  /* 0x00003ca0ccd17810 */ /* 0x000fc40007ffe0ff */
[----:B------:R-:W-:Y:S01]  /*f590*/  @P0 IADD3 R209, R0, -0x20, RZ ;  /* 0xffffffe000d10810 */ /* 0x000fe20007ffe0ff */
[----:B------:R-:W-:Y:S01]  /*f5a0*/  IMAD.SHL.U32 R0, R105, 0x40, RZ ;  /* 0x0000004069007824 */ /* 0x000fe200078e00ff */
[----:B------:R-:W-:Y:S01]  /*f5b0*/  LOP3.LUT R121, R3, 0xffffff00, RZ, 0xc0, !PT ;  /* 0xffffff0003797812 */ /* 0x000fe200078ec0ff */
[----:B------:R2:W4:Y:S01]  /*f5c0*/  LDSM.16.M88.4 R36, [R204+0x4080] ;  /* 0x00408000cc24783b */ /* 0x0005220000000200 */
[C---:B------:R-:W-:Y:S02]  /*f5d0*/  IADD3 R217, R209.reuse, 0x400, RZ ;  /* 0x00000400d1d97810 */ /* 0x040fe40007ffe0ff */
[----:B------:R-:W-:Y:S01]  /*f5e0*/  LOP3.LUT R0, R0, 0xc0, RZ, 0xc0, !PT ;  /* 0x000000c000007812 */ /* 0x000fe200078ec0ff */
[----:B------:R2:W2:Y:S01]  /*f5f0*/  LDSM.16.M88.4 R32, [R204+0x4480] ;  /* 0x00448000cc20783b */ /* 0x0004a20000000200 */
[----:B------:R-:W-:Y:S02]  /*f600*/  IADD3 R216, R209, 0x800, RZ ;  /* 0x00000800d1d87810 */ /* 0x000fe40007ffe0ff */
[----:B------:R-:W-:Y:S01]  /*f610*/  LOP3.LUT R3, R0, 0x8, R2, 0xf8, !PT ;  /* 0x0000000800037812 */ /* 0x000fe200078ef802 */
[----:B------:R2:W2:Y:S01]  /*f620*/  LDSM.16.M88.4 R60, [R209] ;  /* 0x00000000d13c783b */ /* 0x0004a20000000200 */
[----:B------:R-:W-:Y:S01]  /*f630*/  SHF.R.U32.HI R2, RZ, 0x3, R0 ;  /* 0x00000003ff027819 */ /* 0x000fe20000011600 */
[----:B------:R-:W-:-:S02]  /*f640*/  IMAD R0, R127, 0x200, R121 ;  /* 0x000002007f007824 */ /* 0x000fc400078e0279 */
[----:B------:R2:W2:Y:S01]  /*f650*/  LDSM.16.M88.4 R68, [R209+0x400] ;  /* 0x00040000d144783b */ /* 0x0004a20000000200 */
[----:B------:R-:W-:Y:S01]  /*f660*/  LOP3.LUT R122, R3, R2, RZ, 0x3c, !PT ;  /* 0x00000002037a7212 */ /* 0x000fe200078e3cff */
[----:B------:R-:W-:Y:S02]  /*f670*/  IMAD R0, R123, 0x20, R0 ;  /* 0x000000207b007824 */ /* 0x000fe400078e0200 */
[----:B-1----:R-:W-:Y:S01]  /*f680*/  IMAD.WIDE R2, R226, 0x2, R6 ;  /* 0x00000002e2027825 */ /* 0x002fe200078e0206 */
[----:B------:R1:W1:Y:S03]  /*f690*/  LDSM.16.M88.4 R76, [R209+0x800] ;  /* 0x00080000d14c783b */ /* 0x0002660000000200 */
[----:B------:R-:W-:-:S04]  /*f6a0*/  IMAD.IADD R0, R122, 0x1, R0 ;  /* 0x000000017a007824 */ /* 0x000fc800078e0200 */
[----:B------:R-:W-:Y:S02]  /*f6b0*/  IMAD.SHL.U32 R207, R0, 0x2, RZ ;  /* 0x0000000200cf7824 */ /* 0x000fe400078e00ff */
[----:B------:R-:W-:Y:S02]  /*f6c0*/  IMAD.IADD R0, R125, 0x1, -R111 ;  /* 0x000000017d007824 */ /* 0x000fe400078e0a6f */
[----:B------:R-:W-:Y:S01]  /*f6d0*/  IMAD R208, R4, 0x2, R207 ;  /* 0x0000000204d07824 */ /* 0x000fe200078e02cf */
[----:B------:R1:W1:Y:S02]  /*f6e0*/  LDSM.16.M88.4 R16, [R207+0x6080] ;  /* 0x00608000cf10783b */ /* 0x0002640000000200 */
[C---:B------:R-:W-:Y:S02]  /*f6f0*/  ISETP.LT.OR P0, PT, R0.reuse, 0x1, P3 ;  /* 0x000000010000780c */ /* 0x040fe40001f01670 */
[----:B------:R1:W1:Y:S04]  /*f700*/  LDSM.16.M88.4 R12, [R207+0x7080] ;  /* 0x00708000cf0c783b */ /* 0x0002680000000200 */
[----:B------:R1:W1:Y:S04]  /*f710*/  LDSM.16.M88.4 R20, [R208+0x6080] ;  /* 0x00608000d014783b */ /* 0x0002680000000200 */
[----:B------:R1:W1:Y:S04]  /*f720*/  LDSM.16.M88.4 R8, [R208+0x7080] ;  /* 0x00708000d008783b */ /* 0x0002680000000200 */
[----:B------:R-:W-:Y:S01]  /*f730*/  @!PT LDS RZ, [RZ] ;  /* 0x00000000fffff984 */ /* 0x000fe20000000800 */
[----:B------:R-:W-:Y:S01]  /*f740*/  @!PT LDS RZ, [RZ] ;  /* 0x00000000fffff984 */ /* 0x000fe20000000800 */
[----:B------:R-:W-:Y:S01]  /*f750*/  @!PT LDS RZ, [RZ] ;  /* 0x00000000fffff984 */ /* 0x000fe20000000800 */
[----:B------:R5:W-:Y:S01]  /*f760*/  LDGSTS.E.BYPASS.LTC128B.128 [R218+0x1880], [R2.64], !P0 ;  /* 0x0188000002da7fae */ /* 0x000be2000c101d4c */
[----:B------:R-:W-:-:S02]  /*f770*/  ISETP.LT.OR P0, PT, R0, 0x1, P2 ;  /* 0x000000010000780c */ /* 0x000fc40001701670 */
[----:B-----5:R-:W-:-:S04]  /*f780*/  SHF.R.S32.HI R2, RZ, 0x1f, R110 ;  /* 0x0000001fff027819 */ /* 0x020fc8000001146e */
[----:B------:R-:W-:-:S04]  /*f790*/  LEA.HI R2, R2, R110, RZ, 0x3 ;  /* 0x0000006e02027211 */ /* 0x000fc800078f18ff */
[----:B------:R-:W-:-:S05]  /*f7a0*/  LOP3.LUT R26, R2, 0xfffffff8, RZ, 0xc0, !PT ;  /* 0xfffffff8021a7812 */ /* 0x000fca00078ec0ff */
[----:B------:R-:W-:-:S05]  /*f7b0*/  IMAD.WIDE R2, R26, 0x2, R6 ;  /* 0x000000021a027825 */ /* 0x000fca00078e0206 */
[----:B------:R5:W-:Y:S01]  /*f7c0*/  LDGSTS.E.BYPASS.LTC128B.128 [R218+0x2480], [R2.64], !P0 ;  /* 0x0248000002da7fae */ /* 0x000be2000c101d4c */
[----:B------:R-:W-:Y:S02]  /*f7d0*/  ISETP.LT.OR P0, PT, R0, 0x1, P1 ;  /* 0x000000010000780c */ /* 0x000fe40000f01670 */
[----:B-----5:R-:W-:-:S04]  /*f7e0*/  SHF.R.S32.HI R2, RZ, 0x1f, R108 ;  /* 0x0000001fff027819 */ /* 0x020fc8000001146c */
[----:B------:R-:W-:-:S04]  /*f7f0*/  LEA.HI R2, R2, R108, RZ, 0x3 ;  /* 0x0000006c02027211 */ /* 0x000fc800078f18ff */
[----:B------:R-:W-:-:S05]  /*f800*/  LOP3.LUT R5, R2, 0xfffffff8, RZ, 0xc0, !PT ;  /* 0xfffffff802057812 */ /* 0x000fca00078ec0ff */
[----:B------:R-:W-:Y:S01]  /*f810*/  IMAD.WIDE R2, R5, 0x2, R6 ;  /* 0x0000000205027825 */ /* 0x000fe200078e0206 */
[----:B------:R-:W-:-:S04]  /*f820*/  SHF.R.S32.HI R6, RZ, 0x1f, R226 ;  /* 0x0000001fff067819 */ /* 0x000fc800000114e2 */
[----:B------:R5:W-:Y:S02]  /*f830*/  LDGSTS.E.BYPASS.LTC128B.128 [R218+0x3080], [R2.64], !P0 ;  /* 0x0308000002da7fae */ /* 0x000be4000c101d4c */
[----:B-----5:R-:W-:Y:S02]  /*f840*/  SHF.R.S32.HI R3, RZ, 0x1f, R26 ;  /* 0x0000001fff037819 */ /* 0x020fe4000001141a */
[----:B------:R-:W-:-:S03]  /*f850*/  SHF.R.S32.HI R2, RZ, 0x1f, R5 ;  /* 0x0000001fff027819 */ /* 0x000fc60000011405 */
[----:B------:R1:W-:Y:S04]  /*f860*/  STL [R1+0x44], R3 ;  /* 0x0000440301007387 */ /* 0x0003e80000100800 */
[----:B------:R1:W-:Y:S01]  /*f870*/  STL [R1+0x40], R2 ;  /* 0x0000400201007387 */ /* 0x0003e20000100800 */
[----:B------:R-:W-:Y:S05]  /*f880*/  @P4 BRA `(.L_x_491) ;  /* 0x000001f000004947 */ /* 0x000fea0003800000 */
[----:B--234-:R-:W-:Y:S05]  /*f890*/  BRA.DIV ~URZ, `(.L_x_492) ;  /* 0x000119c27f007947 */ /* 0x01cfea000b800000 */
[----:B------:R2:W3:Y:S04]  /*f8a0*/  SHFL.IDX PT, R5, R24, 0x1, 0x1c1f ;  /* 0x003c1f0018057f89 */ /* 0x0004e800000e0000 */
[----:B-1----:R2:W1:Y:S02]  /*f8b0*/  SHFL.IDX PT, R2, R25, 0x1, 0x1c1f ;  /* 0x003c1f0019027f89 */ /* 0x00246400000e0000 */
.L_x_586:
[----:B------:R-:W4:Y:S04]  /*f8c0*/  LDL R30, [R1+0x44] ;  /* 0x00004400011e7983 */ /* 0x000f280000100800 */
[----:B------:R-:W5:Y:S01]  /*f8d0*/  LDL R28, [R1+0x40] ;  /* 0x00004000011c7983 */ /* 0x000f620000100800 */
[----:B------:R-:W-:-:S02]  /*f8e0*/  IADD3 R3, R226, 0x20, RZ ;  /* 0x00000020e2037810 */ /* 0x000fc40007ffe0ff */
[C---:B------:R-:W-:Y:S02]  /*f8f0*/  IADD3 R29, R226.reuse, 0x20, RZ ;  /* 0x00000020e21d7810 */ /* 0x040fe40007ffe0ff */
[----:B------:R-:W-:Y:S02]  /*f900*/  SHF.R.S32.HI R3, RZ, 0x1f, R3 ;  /* 0x0000001fff037819 */ /* 0x000fe40000011403 */
[C---:B------:R-:W-:Y:S02]  /*f910*/  IADD3 R26, R226.reuse, 0x40, RZ ;  /* 0x00000040e21a7810 */ /* 0x040fe40007ffe0ff */
[----:B------:R-:W-:Y:S02]  /*f920*/  LEA.HI R3, R3, R29, RZ, 0x3 ;  /* 0x0000001d03037211 */ /* 0x000fe400078f18ff */
[----:B------:R-:W-:Y:S02]  /*f930*/  IADD3 R27, R226, 0x40, RZ ;  /* 0x00000040e21b7810 */ /* 0x000fe40007ffe0ff */
[----:B------:R-:W-:-:S02]  /*f940*/  SHF.R.S32.HI R26, RZ, 0x1f, R26 ;  /* 0x0000001fff1a7819 */ /* 0x000fc4000001141a */
[-C--:B-12---:R-:W-:Y:S02]  /*f950*/  LEA R24, P0, R226, R2.reuse, 0x1 ;  /* 0x00000002e2187211 */ /* 0x086fe400078008ff */
        /* <DEDUP_REMOVED lines=18> */
.L_x_491:
[----:B--234-:R-:W-:Y:S05]  /*fa80*/  BSYNC B0 ;  /* 0x0000000000007941 */ /* 0x01cfea0003800000 */
.L_x_490:
[----:B-1----:R-:W2:Y:S01]  /*fa90*/  LDL R2, [R1+0x20] ;  /* 0x0000200001027983 */ /* 0x002ea20000100800 */
        /* <DEDUP_REMOVED lines=134> */
[----:B------:R-:W3:Y:S01]  /*10300*/  S2R R8, SR_TID.X ;  /* 0x0000000000087919 */ /* 0x000ee20000002100 */
[----:B------:R-:W-:-:S03]  /*10310*/  IMAD R225, R2, c[0x0][0x2b8], R3 ;  /* 0x0000ae0002e17a24 */ /* 0x000fc600078e0203 */
[----:B------:R-:W4:Y:S02]  /*10320*/  S2R R131, SR_CTAID.Y ;  /* 0x0000000000837919 */ /* 0x000f240000002600 */
[----:B------:R-:W-:-:S05]  /*10330*/  SHF.R.S32.HI R2, RZ, 0x1f, R225 ;  /* 0x0000001fff027819 */ /* 0x000fca00000114e1 */
[----:B------:R-:W-:Y:S02]  /*10340*/  IMAD R5, R2, c[0x0][0x1e0], RZ ;  /* 0x0000780002057a24 */ /* 0x000fe400078e02ff */
[----:B------:R-:W-:-:S04]  /*10350*/  IMAD.WIDE.U32 R2, R225, c[0x0][0x1e0], RZ ;  /* 0x00007800e1027a25 */ /* 0x000fc800078e00ff */
[----:B------:R-:W-:Y:S01]  /*10360*/  IMAD R5, R225, c[0x0][0x1e4], R5 ;  /* 0x00007900e1057a24 */ /* 0x000fe200078e0205 */
[----:B-1----:R-:W-:-:S03]  /*10370*/  SHF.R.S32.HI R130, RZ, 0x1f, R130 ;  /* 0x0000001fff827819 */ /* 0x002fc60000011482 */
[----:B------:R-:W-:Y:S02]  /*10380*/  IMAD.IADD R3, R3, 0x1, R5 ;  /* 0x0000000103037824 */ /* 0x000fe400078e0205 */
[----:B------:R-:W-:Y:S01]  /*10390*/  IMAD R130, R130, c[0x0][0x1e8], RZ ;  /* 0x00007a0082827a24 */ /* 0x000fe200078e02ff */
[----:B---3--:R-:W-:Y:S01]  /*103a0*/  SHF.R.S32.HI R11, RZ, 0x1f, R8 ;  /* 0x0000001fff0b7819 */ /* 0x008fe20000011408 */
[----:B----4-:R-:W-:-:S04]  /*103b0*/  IMAD.WIDE.U32 R136, R131, c[0x0][0x1e8], RZ ;  /* 0x00007a0083887a25 */ /* 0x010fc800078e00ff */
[----:B------:R-:W-:Y:S01]  /*103c0*/  IMAD R130, R131, c[0x0][0x1ec], R130 ;  /* 0x00007b0083827a24 */ /* 0x000fe200078e0282 */
[----:B------:R-:W-:-:S03]  /*103d0*/  LEA.HI R11, R11, R8, RZ, 0x2 ;  /* 0x000000080b0b7211 */ /* 0x000fc600078f10ff */
[----:B------:R-:W-:Y:S01]  /*103e0*/  IMAD.IADD R130, R137, 0x1, R130 ;  /* 0x0000000189827824 */ /* 0x000fe200078e0282 */
[----:B------:R-:W-:-:S04]  /*103f0*/  SHF.R.S32.HI R11, RZ, 0x2, R11 ;  /* 0x00000002ff0b7819 */ /* 0x000fc8000001140b */
[----:B------:R-:W-:Y:S02]  /*10400*/  IADD3 R11, -R11, 0x30, RZ ;  /* 0x000000300b0b7810 */ /* 0x000fe40007ffe1ff */
[C---:B------:R-:W-:Y:S02]  /*10410*/  IADD3 R133, R226.reuse, 0x20, RZ ;  /* 0x00000020e2857810 */ /* 0x040fe40007ffe0ff */
[C---:B------:R-:W-:Y:S02]  /*10420*/  IADD3 R131, R226.reuse, 0x40, RZ ;  /* 0x00000040e2837810 */ /* 0x040fe40007ffe0ff */
[C---:B------:R-:W-:Y:S02]  /*10430*/  IADD3 R134, R226.reuse, 0x20, RZ ;  /* 0x00000020e2867810 */ /* 0x040fe40007ffe0ff */
[----:B------:R-:W-:Y:S01]  /*10440*/  SHF.R.S32.HI R133, RZ, 0x1f, R133 ;  /* 0x0000001fff857819 */ /* 0x000fe20000011485 */
[----:B------:R-:W-:Y:S01]  /*10450*/  BSSY B0, `(.L_x_494) ;  /* 0x0000023000007945 */ /* 0x000fe20003800000 */
[----:B------:R-:W-:-:S02]  /*10460*/  IADD3 R9, R226, 0x40, RZ ;  /* 0x00000040e2097810 */ /* 0x000fc40007ffe0ff */
[----:B------:R-:W-:Y:S02]  /*10470*/  IADD3 R8, R226, 0x20, RZ ;  /* 0x00000020e2087810 */ /* 0x000fe40007ffe0ff */
[----:B------:R-:W-:Y:S02]  /*10480*/  LEA.HI R133, R133, R134, RZ, 0x3 ;  /* 0x0000008685857211 */ /* 0x000fe400078f18ff */
[----:B------:R-:W-:Y:S02]  /*10490*/  ISETP.GE.AND P1, PT, R9, c[0x0][0x1d4], PT ;  /* 0x0000750009007a0c */ /* 0x000fe40003f26270 */
[----:B------:R-:W-:Y:S02]  /*104a0*/  ISETP.GE.AND P2, PT, R8, c[0x0][0x1d4], PT ;  /* 0x0000750008007a0c */ /* 0x000fe40003f46270 */
[----:B------:R-:W-:Y:S02]  /*104b0*/  ISETP.GE.AND P3, PT, R226, c[0x0][0x1d4], PT ;  /* 0x00007500e2007a0c */ /* 0x000fe40003f66270 */
[----:B------:R-:W-:-:S02]  /*104c0*/  LOP3.LUT R133, R133, 0xfffffff8, RZ, 0xc0, !PT ;  /* 0xfffffff885857812 */ /* 0x000fc400078ec0ff */
        /* <DEDUP_REMOVED lines=8> */
[----:B------:R-:W-:Y:S02]  /*10550*/  ISETP.GE.AND P0, PT, R11, 0x1, PT ;  /* 0x000000010b00780c */ /* 0x000fe40003f06270 */
[----:B------:R-:W-:-:S04]  /*10560*/  IADD3 R130, R226, 0x40, RZ ;  /* 0x00000040e2827810 */ /* 0x000fc80007ffe0ff */
[----:B------:R-:W-:Y:S01]  /*10570*/  SHF.R.S32.HI R130, RZ, 0x1f, R130 ;  /* 0x0000001fff827819 */ /* 0x000fe20000011482 */
[----:B------:R1:W2:Y:S03]  /*10580*/  SHFL.IDX PT, R2, R10, RZ, 0x1c1f ;  /* 0x001c1fff0a027589 */ /* 0x0002a600000e0000 */
[----:B------:R-:W-:Y:S01]  /*10590*/  LEA.HI R130, R130, R131, RZ, 0x3 ;  /* 0x0000008382827211 */ /* 0x000fe200078f18ff */
[----:B------:R1:W3:Y:S01]  /*105a0*/  SHFL.IDX PT, R3, R5, RZ, 0x1c1f ;  /* 0x001c1fff05037589 */ /* 0x0002e200000e0000 */
[----:B------:R-:W-:Y:S02]  /*105b0*/  SHF.R.S32.HI R136, RZ, 0x1f, R226 ;  /* 0x0000001fff887819 */ /* 0x000fe400000114e2 */
        /* <DEDUP_REMOVED lines=12> */
.L_x_495:
[----:B------:R-:W-:Y:S05]  /*10680*/  BSYNC B0 ;  /* 0x0000000000007941 */ /* 0x000fea0003800000 */
.L_x_494:
        /* <DEDUP_REMOVED lines=15> */
.L_x_496:
[----:B------:R-:W-:Y:S05]  /*10780*/  BSYNC B0 ;  /* 0x0000000000007941 */ /* 0x000fea0003800000 */
.L_x_493:
[----:B------:R-:W5:Y:S04]  /*10790*/  LDL R25, [R1+0x18] ;  /* 0x0000180001197983 */ /* 0x000f680000100800 */
[----:B--2---:R-:W2:Y:S04]  /*107a0*/  LDL R26, [R1+0x14] ;  /* 0x00001400011a7983 */ /* 0x004ea80000100800 */
[----:B-1----:R-:W1:Y:S01]  /*107b0*/  S2R R5, SR_TID.X ;  /* 0x0000000000057919 */ /* 0x002e620000002100 */
[----:B---34-:R-:W-:Y:S02]  /*107c0*/  LOP3.LUT R2, R129, 0xffffffe0, RZ, 0xc0, !PT ;  /* 0xffffffe081027812 */ /* 0x018fe400078ec0ff */
[----:B------:R-:W-:Y:S01]  /*107d0*/  SHF.R.S32.HI R3, RZ, 0x1f, R127 ;  /* 0x0000001fff037819 */ /* 0x000fe2000001147f */
[----:B------:R-:W-:Y:S01]  /*107e0*/  IMAD.MOV.U32 R10, RZ, RZ, c[0x0][0x2c4] ;  /* 0x0000b100ff0a7624 */ /* 0x000fe200078e00ff */
[----:B------:R-:W0:Y:S01]  /*107f0*/  LDGDEPBAR ;  /* 0x00000000000079af */ /* 0x000e220000000000 */
[----:B-1----:R-:W-:Y:S01]  /*10800*/  IMAD.IADD R2, R5, 0x1, -R2 ;  /* 0x0000000105027824 */ /* 0x002fe200078e0a02 */
[----:B------:R-:W-:-:S02]  /*10810*/  LEA.HI R5, R3, R127, RZ, 0x2 ;  /* 0x0000007f03057211 */ /* 0x000fc400078f10ff */
[----:B------:R-:W-:Y:S02]  /*10820*/  LEA.HI R3, R124, R124, RZ, 0x1 ;  /* 0x0000007c7c037211 */ /* 0x000fe400078f08ff */
[----:B------:R-:W-:Y:S02]  /*10830*/  SHF.R.S32.HI R7, RZ, 0x1f, R2 ;  /* 0x0000001fff077819 */ /* 0x000fe40000011402 */
[----:B------:R-:W-:Y:S02]  /*10840*/  LOP3.LUT R6, R5, 0xffffffc, RZ, 0xc0, !PT ;  /* 0x0ffffffc05067812 */ /* 0x000fe400078ec0ff */
[----:B------:R-:W-:Y:S01]  /*10850*/  LEA.HI R5, R7, R2, RZ, 0x2 ;  /* 0x0000000207057211 */ /* 0x000fe200078f10ff */
[----:B------:R-:W-:Y:S02]  /*10860*/  IMAD.SHL.U32 R7, R3, 0x20, RZ ;  /* 0x0000002003077824 */ /* 0x000fe400078e00ff */
[----:B------:R-:W-:Y:S01]  /*10870*/  IMAD.IADD R9, R127, 0x1, -R6 ;  /* 0x000000017f097824 */ /* 0x000fe200078e0a06 */
[----:B------:R-:W-:-:S02]  /*10880*/  LEA.HI.SX32 R6, R5, R199, 0x1e ;  /* 0x000000c705067211 */ /* 0x000fc400078ff2ff */
[----:B------:R-:W-:Y:S02]  /*10890*/  LOP3.LUT R8, R3, 0x1ffffffe, RZ, 0xc0, !PT ;  /* 0x1ffffffe03087812 */ /* 0x000fe400078ec0ff */
[----:B------:R-:W-:Y:S01]  /*108a0*/  LOP3.LUT R7, R7, 0xffffffc0, RZ, 0xc0, !PT ;  /* 0xffffffc007077812 */ /* 0x000fe200078ec0ff */
[----:B------:R-:W-:Y:S01]  /*108b0*/  IMAD R3, R9, 0x10, R6 ;  /* 0x0000001009037824 */ /* 0x000fe200078e0206 */
[----:B------:R-:W-:Y:S01]  /*108c0*/  ISETP.NE.AND P0, PT, R10, 0x1, PT ;  /* 0x000000010a00780c */ /* 0x000fe20003f05270 */
[----:B------:R-:W-:Y:S02]  /*108d0*/  IMAD.IADD R6, R124, 0x1, -R8 ;  /* 0x000000017c067824 */ /* 0x000fe400078e0a08 */
[----:B------:R-:W-:-:S04]  /*108e0*/  IMAD.IADD R3, R7, 0x1, R3 ;  /* 0x0000000107037824 */ /* 0x000fc800078e0203 */
[----:B------:R-:W-:-:S06]  /*108f0*/  IMAD R9, R6, 0x8, R3 ;  /* 0x0000000806097824 */ /* 0x000fcc00078e0203 */
[----:B------:R-:W-:-:S04]  /*10900*/  @P0 IMAD.HI.U32 R3, R9, c[0x0][0x2c8], RZ ;  /* 0x0000b20009030a27 */ /* 0x000fc800078e00ff */
[----:B------:R-:W-:Y:S01]  /*10910*/  IMAD.MOV.U32 R8, RZ, RZ, R9 ;  /* 0x000000ffff087224 */ /* 0x000fe200078e0009 */
[----:B------:R-:W-:Y:S02]  /*10920*/  @P0 SHF.R.U32.HI R8, RZ, c[0x0][0x2cc], R3 ;  /* 0x0000b300ff080a19 */ /* 0x000fe40000011603 */
[----:B------:R-:W-:-:S03]  /*10930*/  LOP3.LUT R3, R5, 0x7ffffffc, RZ, 0xc0, !PT ;  /* 0x7ffffffc05037812 */ /* 0x000fc600078ec0ff */
[----:B------:R-:W1:Y:S02]  /*10940*/  SHFL.IDX PT, R5, R8, RZ, 0x1c1f ;  /* 0x001c1fff08057589 */ /* 0x000e6400000e0000 */
[----:B------:R-:W-:-:S04]  /*10950*/  IMAD.IADD R2, R2, 0x1, -R3 ;  /* 0x0000000102027824 */ /* 0x000fc800078e0a03 */
[----:B------:R-:W-:Y:S02]  /*10960*/  IMAD.SHL.U32 R250, R2, 0x2, RZ ;  /* 0x0000000202fa7824 */ /* 0x000fe400078e00ff */
[----:B------:R-:W-:-:S03]  /*10970*/  IMAD.MOV.U32 R27, RZ, RZ, c[0x0][0x32c] ;  /* 0x0000cb00ff1b7624 */ /* 0x000fc600078e00ff */
[----:B------:R-:W-:Y:S02]  /*10980*/  IADD3 R2, -R250, 0x1, R125 ;  /* 0x00000001fa027810 */ /* 0x000fe40007ffe17d */
[----:B------:R-:W-:Y:S01]  /*10990*/  ISETP.GE.AND P1, PT, R27, 0x1, PT ;  /* 0x000000011b00780c */ /* 0x000fe20003f26270 */
[----:B------:R-:W-:Y:S01]  /*109a0*/  ULDC UR4, c[0x0][0x324] ;  /* 0x0000c90000047ab9 */ /* 0x000fe20000000800 */
[----:B------:R3:W-:Y:S01]  /*109b0*/  STL [R1+0x1c], R9 ;  /* 0x00001c0901007387 */ /* 0x0007e20000100800 */
[----:B------:R-:W-:Y:S01]  /*109c0*/  ULOP3.LUT UR4, URZ, UR4, URZ, 0x33, !UPT ;  /* 0x000000043f047292 */ /* 0x000fe2000f8e333f */
[----:B------:R-:W-:Y:S02]  /*109d0*/  IMAD.IADD R12, R120, 0x1, -R250 ;  /* 0x00000001780c7824 */ /* 0x000fe400078e0afa */
[----:B-----5:R-:W-:-:S05]  /*109e0*/  IMAD.IADD R2, R2, 0x1, -R25 ;  /* 0x0000000102027824 */ /* 0x020fca00078e0a19 */
[C---:B---3--:R-:W-:Y:S02]  /*109f0*/  IADD3 R9, R2.reuse, c[0x0][0x328], RZ ;  /* 0x0000ca0002097a10 */ /* 0x048fe40007ffe0ff */
[----:B------:R-:W-:Y:S02]  /*10a00*/  IADD3 R11, R2, UR4, RZ ;  /* 0x00000004020b7c10 */ /* 0x000fe4000fffe0ff */
[----:B--2---:R-:W-:Y:S01]  /*10a10*/  IADD3 R10, -R250, R26, R120 ;  /* 0x0000001afa0a7210 */ /* 0x004fe20007ffe178 */
[--C-:B-1----:R-:W-:Y:S02]  /*10a20*/  IMAD.IADD R3, R9, 0x1, R5.reuse ;  /* 0x0000000109037824 */ /* 0x102fe400078e0205 */
        /* <DEDUP_REMOVED lines=14> */
.L_x_499:
[----:B------:R-:W-:-:S04]  /*10b10*/  MOV R6, 0x1 ;  /* 0x0000000100067802 */ /* 0x000fc80000000f00 */
[----:B------:R-:W-:-:S13]  /*10b20*/  ISETP.NE.AND P0, PT, R6, c[0x0][0x32c], PT ;  /* 0x0000cb0006007a0c */ /* 0x000fda0003f05270 */
[----:B------:R-:W-:-:S05]  /*10b30*/  @P0 IMAD.HI.U32 R6, R5, c[0x0][0x330], RZ ;  /* 0x0000cc0005060a27 */ /* 0x000fca00078e00ff */
[----:B------:R-:W-:Y:S02]  /*10b40*/  @P0 SHF.R.U32.HI R5, RZ, c[0x0][0x334], R6 ;  /* 0x0000cd00ff050a19 */ /* 0x000fe40000011606 */
.L_x_500:
[----:B------:R-:W-:Y:S05]  /*10b50*/  BSYNC B0 ;  /* 0x0000000000007941 */ /* 0x000fea0003800000 */
.L_x_498:
[----:B------:R-:W-:-:S05]  /*10b60*/  IMAD R5, R5, c[0x0][0x32c], R12 ;  /* 0x0000cb0005057a24 */ /* 0x000fca00078e020c */
[----:B------:R-:W-:Y:S02]  /*10b70*/  IADD3 R6, R5, c[0x0][0x32c], RZ ;  /* 0x0000cb0005067a10 */ /* 0x000fe40007ffe0ff */
[----:B------:R-:W-:Y:S02]  /*10b80*/  IMNMX R2, R2, R5, !PT ;  /* 0x0000000502027217 */ /* 0x000fe40007800200 */
[----:B------:R-:W-:Y:S02]  /*10b90*/  IMNMX R3, R3, R6, PT ;  /* 0x0000000603037217 */ /* 0x000fe40003800200 */
.L_x_497:
        /* <DEDUP_REMOVED lines=16> */
.L_x_503:
[----:B------:R-:W-:-:S04]  /*10ca0*/  MOV R13, 0x1 ;  /* 0x00000001000d7802 */ /* 0x000fc80000000f00 */
[----:B------:R-:W-:-:S13]  /*10cb0*/  ISETP.NE.AND P0, PT, R13, c[0x0][0x32c], PT ;  /* 0x0000cb000d007a0c */ /* 0x000fda0003f05270 */
[----:B------:R-:W-:-:S05]  /*10cc0*/  @P0 IMAD.HI.U32 R13, R7, c[0x0][0x330], RZ ;  /* 0x0000cc00070d0a27 */ /* 0x000fca00078e00ff */
[----:B------:R-:W-:Y:S02]  /*10cd0*/  @P0 SHF.R.U32.HI R7, RZ, c[0x0][0x334], R13 ;  /* 0x0000cd00ff070a19 */ /* 0x000fe4000001160d */
.L_x_504:
[----:B------:R-:W-:Y:S05]  /*10ce0*/  BSYNC B0 ;  /* 0x0000000000007941 */ /* 0x000fea0003800000 */
.L_x_502:
[----:B------:R-:W-:-:S05]  /*10cf0*/  IMAD R7, R7, c[0x0][0x32c], R12 ;  /* 0x0000cb0007077a24 */ /* 0x000fca00078e020c */
[----:B------:R-:W-:Y:S02]  /*10d00*/  IADD3 R13, R7, c[0x0][0x32c], RZ ;  /* 0x0000cb00070d7a10 */ /* 0x000fe40007ffe0ff */
[----:B------:R-:W-:Y:S02]  /*10d10*/  IMNMX R5, R5, R7, !PT ;  /* 0x0000000705057217 */ /* 0x000fe40007800200 */
[----:B------:R-:W-:Y:S02]  /*10d20*/  IMNMX R6, R6, R13, PT ;  /* 0x0000000d06067217 */ /* 0x000fe40003800200 */
.L_x_501:
        /* <DEDUP_REMOVED lines=71> */
.L_x_507:
[----:B------:R-:W-:-:S04]  /*111a0*/  MOV R18, 0x1 ;  /* 0x0000000100127802 */ /* 0x000fc80000000f00 */
[----:B------:R-:W-:-:S13]  /*111b0*/  ISETP.NE.AND P0, PT, R18, c[0x0][0x32c], PT ;  /* 0x0000cb0012007a0c */ /* 0x000fda0003f05270 */
[----:B------:R-:W-:-:S05]  /*111c0*/  @P0 IMAD.HI.U32 R18, R7, c[0x0][0x330], RZ ;  /* 0x0000cc0007120a27 */ /* 0x000fca00078e00ff */
[----:B------:R-:W-:Y:S02]  /*111d0*/  @P0 SHF.R.U32.HI R7, RZ, c[0x0][0x334], R18 ;  /* 0x0000cd00ff070a19 */ /* 0x000fe40000011612 */
.L_x_508:
[----:B------:R-:W-:Y:S05]  /*111e0*/  BSYNC B0 ;  /* 0x0000000000007941 */ /* 0x000fea0003800000 */
.L_x_506:
[----:B------:R-:W-:-:S05]  /*111f0*/  IMAD R7, R7, c[0x0][0x32c], R12 ;  /* 0x0000cb0007077a24 */ /* 0x000fca00078e020c */
[----:B------:R-:W-:Y:S02]  /*11200*/  IADD3 R18, R7, c[0x0][0x32c], RZ ;  /* 0x0000cb0007127a10 */ /* 0x000fe40007ffe0ff */
[----:B------:R-:W-:Y:S02]  /*11210*/  IMNMX R2, R2, R7, !PT ;  /* 0x0000000702027217 */ /* 0x000fe40007800200 */
[----:B------:R-:W-:Y:S02]  /*11220*/  IMNMX R3, R3, R18, PT ;  /* 0x0000001203037217 */ /* 0x000fe40003800200 */
.L_x_505:
        /* <DEDUP_REMOVED lines=102> */
.L_x_511:
[----:B------:R-:W-:-:S04]  /*11890*/  MOV R6, 0x1 ;  /* 0x0000000100067802 */ /* 0x000fc80000000f00 */
[----:B------:R-:W-:-:S13]  /*118a0*/  ISETP.NE.AND P0, PT, R6, c[0x0][0x32c], PT ;  /* 0x0000cb0006007a0c */ /* 0x000fda0003f05270 */
[----:B------:R-:W-:-:S05]  /*118b0*/  @P0 IMAD.HI.U32 R6, R5, c[0x0][0x330], RZ ;  /* 0x0000cc0005060a27 */ /* 0x000fca00078e00ff */
[----:B------:R-:W-:Y:S02]  /*118c0*/  @P0 SHF.R.U32.HI R5, RZ, c[0x0][0x334], R6 ;  /* 0x0000cd00ff050a19 */ /* 0x000fe40000011606 */
.L_x_512:
[----:B------:R-:W-:Y:S05]  /*118d0*/  BSYNC B0 ;  /* 0x0000000000007941 */ /* 0x000fea0003800000 */
.L_x_510:
[----:B------:R-:W-:-:S05]  /*118e0*/  IMAD R5, R5, c[0x0][0x32c], R12 ;  /* 0x0000cb0005057a24 */ /* 0x000fca00078e020c */
[----:B------:R-:W-:Y:S02]  /*118f0*/  IADD3 R6, R5, c[0x0][0x32c], RZ ;  /* 0x0000cb0005067a10 */ /* 0x000fe40007ffe0ff */
[----:B------:R-:W-:Y:S02]  /*11900*/  IMNMX R2, R2, R5, !PT ;  /* 0x0000000502027217 */ /* 0x000fe40007800200 */
[----:B------:R-:W-:Y:S02]  /*11910*/  IMNMX R3, R3, R6, PT ;  /* 0x0000000603037217 */ /* 0x000fe40003800200 */
.L_x_509:
        /* <DEDUP_REMOVED lines=113> */
[----:B------:R-:W-:Y:S01]  /*12030*/  FSETP.NEU.FTZ.AND P0, PT, R132, -INF , PT ;  /* 0xff8000008400780b */ /* 0x000fe20003f1d000 */
        /* <DEDUP_REMOVED lines=42> */
[----:B------:R-:W1:Y:S05]  /*122e0*/  LDSM.16.MT88.4 R20, [R206+0x1880] ;  /* 0x00188000ce14783b */ /* 0x000e6a0000004200 */
[----:B------:R3:W-:Y:S01]  /*122f0*/  MUFU.EX2 R246, R5 ;  /* 0x0000000500f67308 */ /* 0x0007e20000000800 */
[----:B--2---:R-:W-:-:S07]  /*12300*/  FFMA.FTZ R0, R47, c[0x0][0x2d0], -R2 ;  /* 0x0000b4002f007a23 */ /* 0x004fce0000010802 */
[----:B------:R2:W4:Y:S01]  /*12310*/  MUFU.EX2 R248, R0 ;  /* 0x0000000000f87308 */ /* 0x0005220000000800 */
[----:B---3--:R-:W-:Y:S02]  /*12320*/  FFMA.FTZ R5, R24, c[0x0][0x2d0], -R3 ;  /* 0x0000b40018057a23 */ /* 0x008fe40000010803 */
[----:B------:R-:W-:Y:S05]  /*12330*/  LDSM.16.MT88.4 R24, [R205+0x2480] ;  /* 0x00248000cd18783b */ /* 0x000fea0000004200 */
[----:B------:R3:W5:Y:S01]  /*12340*/  MUFU.EX2 R247, R5 ;  /* 0x0000000500f77308 */ /* 0x0007620000000800 */
[----:B--2---:R-:W-:Y:S01]  /*12350*/  FFMA.FTZ R0, R7, c[0x0][0x2d0], -R13 ;  /* 0x0000b40007007a23 */ /* 0x004fe2000001080d */
[----:B----4-:R-:W-:-:S06]  /*12360*/  F2FP.BF16.PACK_AB R7, R248, R244 ;  /* 0x000000f4f807723e */ /* 0x010fcc00000010ff */
[----:B------:R2:W-:Y:S01]  /*12370*/  MUFU.EX2 R234, R0 ;  /* 0x0000000000ea7308 */ /* 0x0005e20000000800 */
[----:B---3--:R-:W-:Y:S01]  /*12380*/  FFMA.FTZ R5, R18, c[0x0][0x2d0], -R2 ;  /* 0x0000b40012057a23 */ /* 0x008fe20000010802 */
[----:B-----5:R-:W-:Y:S01]  /*12390*/  F2FP.BF16.PACK_AB R10, R247, R246 ;  /* 0x000000f6f70a723e */ /* 0x020fe200000010ff */
[----:B------:R-:W3:Y:S05]  /*123a0*/  LDSM.16.MT88.4 R16, [R205+0x1880] ;  /* 0x00188000cd10783b */ /* 0x000eea0000004200 */
[----:B------:R-:W4:Y:S01]  /*123b0*/  MUFU.EX2 R236, R5 ;  /* 0x0000000500ec7308 */ /* 0x000f220000000800 */
[----:B--2---:R-:W-:-:S07]  /*123c0*/  FFMA.FTZ R0, R86, c[0x0][0x2d0], -R13 ;  /* 0x0000b40056007a23 */ /* 0x004fce000001080d */
[----:B------:R2:W5:Y:S01]  /*123d0*/  MUFU.EX2 R231, R0 ;  /* 0x0000000000e77308 */ /* 0x0005620000000800 */
[----:B----4-:R-:W-:Y:S02]  /*123e0*/  F2FP.BF16.PACK_AB R9, R235, R236 ;  /* 0x000000eceb09723e */ /* 0x010fe400000010ff */
[----:B------:R-:W-:-:S05]  /*123f0*/  F2FP.BF16.PACK_AB R5, R242, R237 ;  /* 0x000000edf205723e */ /* 0x000fca00000010ff */
[----:B------:R-:W-:Y:S01]  /*12400*/  HMMA.16816.F32.BF16 R68, R8, R28, RZ ;  /* 0x0000001c0844723c */ /* 0x000fe200000418ff */
[----:B--2---:R-:W-:-:S04]  /*12410*/  FFMA.FTZ R0, R87, c[0x0][0x2d0], -R13 ;  /* 0x0000b40057007a23 */ /* 0x004fc8000001080d */
[----:B------:R2:W-:Y:S03]  /*12420*/  MUFU.EX2 R232, R0 ;  /* 0x0000000000e87308 */ /* 0x0005e60000000800 */
[C---:B-1----:R-:W-:Y:S08]  /*12430*/  HMMA.16816.F32.BF16 R80, R8.reuse, R20, RZ ;  /* 0x000000140850723c */ /* 0x042ff000000418ff */
[----:B---3--:R-:W-:Y:S01]  /*12440*/  HMMA.16816.F32.BF16 R52, R8, R16, RZ ;  /* 0x000000100834723c */ /* 0x008fe200000418ff */
[----:B--2---:R-:W-:-:S07]  /*12450*/  FFMA.FTZ R0, R92, c[0x0][0x2d0], -R13 ;  /* 0x0000b4005c007a23 */ /* 0x004fce000001080d */
[C---:B------:R-:W-:Y:S01]  /*12460*/  HMMA.16816.F32.BF16 R72, R8.reuse, R24, RZ ;  /* 0x000000180848723c */ /* 0x040fe200000418ff */
[----:B------:R1:W2:Y:S07]  /*12470*/  MUFU.EX2 R233, R0 ;  /* 0x0000000000e97308 */ /* 0x0002ae0000000800 */
[C---:B------:R-:W-:Y:S08]  /*12480*/  HMMA.16816.F32.BF16 R64, R8.reuse, R32, RZ ;  /* 0x000000200840723c */ /* 0x040ff000000418ff */
[----:B------:R-:W-:Y:S01]  /*12490*/  HMMA.16816.F32.BF16 R60, R8, R36, RZ ;  /* 0x00000024083c723c */ /* 0x000fe200000418ff */
[----:B-1----:R-:W-:-:S04]  /*124a0*/  FFMA.FTZ R0, R14, c[0x0][0x2d0], -R12 ;  /* 0x0000b4000e007a23 */ /* 0x002fc8000001080c */
        /* <DEDUP_REMOVED lines=32> */
[----:B------:R2:W-:Y:S03]  /*126b0*/  MUFU.EX2 R220, R3 ;  /* 0x0000000300dc7308 */ /* 0x0005e60000000800 */
[----:B------:R-:W-:Y:S01]  /*126c0*/  HMMA.16816.F32.BF16 R80, R4, R166, R40 ;  /* 0x000000a60450723c */ /* 0x000fe20000041828 */
[----:B-1----:R-:W-:-:S07]  /*126d0*/  FFMA.FTZ R0, R97, c[0x0][0x2d0], -R13 ;  /* 0x0000b40061007a23 */ /* 0x002fce000001080d */
[----:B------:R-:W-:Y:S01]  /*126e0*/  HMMA.16816.F32.BF16 R48, R4, R170, R8 ;  /* 0x000000aa0430723c */ /* 0x000fe20000041808 */
[----:B------:R1:W-:Y:S01]  /*126f0*/  MUFU.EX2 R219, R0 ;  /* 0x0000000000db7308 */ /* 0x0003e20000000800 */
[----:B--2---:R-:W-:-:S05]  /*12700*/  FFMA.FTZ R3, R108, c[0x0][0x2d0], -R2 ;  /* 0x0000b4006c037a23 */ /* 0x004fca0000010802 */
[----:B-----5:R-:W-:Y:S02]  /*12710*/  F2FP.BF16.PACK_AB R4, R231, R234 ;  /* 0x000000eae704723e */ /* 0x020fe400000010ff */
[----:B------:R-:W-:Y:S01]  /*12720*/  F2FP.BF16.PACK_AB R6, R233, R232 ;  /* 0x000000e8e906723e */ /* 0x000fe200000010ff */
[----:B------:R-:W-:Y:S01]  /*12730*/  MUFU.EX2 R202, R3 ;  /* 0x0000000300ca7308 */ /* 0x000fe20000000800 */
[----:B---3--:R-:W-:Y:S02]  /*12740*/  F2FP.BF16.PACK_AB R5, R130, R131 ;  /* 0x000000838205723e */ /* 0x008fe400000010ff */
[----:B----4-:R-:W-:Y:S01]  /*12750*/  F2FP.BF16.PACK_AB R7, R129, R230 ;  /* 0x000000e68107723e */ /* 0x010fe200000010ff */
[----:B-1----:R-:W-:-:S06]  /*12760*/  FFMA.FTZ R0, R98, c[0x0][0x2d0], -R13 ;  /* 0x0000b40062007a23 */ /* 0x002fcc000001080d */
        /* <DEDUP_REMOVED lines=15> */
[C---:B------:R-:W-:Y:S08]  /*12860*/  HMMA.16816.F32.BF16 R20, R4.reuse, R36, RZ ;  /* 0x000000240414723c */ /* 0x040ff000000418ff */
[----:B------:R-:W-:Y:S01]  /*12870*/  HMMA.16816.F32.BF16 R184, R4, R18, RZ ;  /* 0x0000001204b8723c */ /* 0x000fe200000418ff */
[----:B------:R-:W-:Y:S01]  /*12880*/  LDSM.16.MT88.4 R16, [R206+0x3880] ;  /* 0x00388000ce10783b */ /* 0x000fe20000004200 */
[----:B-1----:R-:W-:-:S06]  /*12890*/  FFMA.FTZ R0, R94, c[0x0][0x2d0], -R12 ;  /* 0x0000b4005e007a23 */ /* 0x002fcc000001080c */
[C---:B------:R-:W-:Y:S01]  /*128a0*/  HMMA.16816.F32.BF16 R32, R4.reuse, R34, RZ ;  /* 0x000000220420723c */ /* 0x040fe200000418ff */
[----:B------:R1:W4:Y:S07]  /*128b0*/  MUFU.EX2 R29, R0 ;  /* 0x00000000001d7308 */ /* 0x00032e0000000800 */
[----:B------:R-:W-:Y:S07]  /*128c0*/  HMMA.16816.F32.BF16 R36, R4, R38, RZ ;  /* 0x000000260424723c */ /* 0x000fee00000418ff */
[----:B--2---:R-:W-:Y:S01]  /*128d0*/  F2FP.BF16.PACK_AB R4, R222, R219 ;  /* 0x000000dbde04723e */ /* 0x004fe200000010ff */
[----:B-1----:R-:W-:Y:S01]  /*128e0*/  FFMA.FTZ R0, R95, c[0x0][0x2d0], -R12 ;  /* 0x0000b4005f007a23 */ /* 0x002fe2000001080c */
[----:B---3--:R-:W-:-:S02]  /*128f0*/  F2FP.BF16.PACK_AB R6, R223, R221 ;  /* 0x000000dddf06723e */ /* 0x008fc400000010ff */
[----:B----4-:R-:W-:Y:S01]  /*12900*/  F2FP.BF16.PACK_AB R5, R29, R28 ;  /* 0x0000001c1d05723e */ /* 0x010fe200000010ff */
[----:B------:R1:W-:Y:S02]  /*12910*/  MUFU.EX2 R30, R0 ;  /* 0x00000000001e7308 */ /* 0x0003e40000000800 */
[----:B-1----:R-:W-:-:S06]  /*12920*/  FFMA.FTZ R0, R96, c[0x0][0x2d0], -R12 ;  /* 0x0000b40060007a23 */ /* 0x002fcc000001080c */
[----:B------:R-:W1:Y:S02]  /*12930*/  MUFU.EX2 R31, R0 ;  /* 0x00000000001f7308 */ /* 0x000e640000000800 */
[----:B-1----:R-:W-:Y:S01]  /*12940*/  F2FP.BF16.PACK_AB R7, R31, R30 ;  /* 0x0000001e1f07723e */ /* 0x002fe200000010ff */
[----:B------:R-:W-:-:S05]  /*12950*/  FFMA.FTZ R0, R110, c[0x0][0x2d0], -R2 ;  /* 0x0000b4006e007a23 */ /* 0x000fca0000010802 */
[----:B------:R1:W2:Y:S01]  /*12960*/  MUFU.EX2 R203, R0 ;  /* 0x0000000000cb7308 */ /* 0x0002a20000000800 */
[C---:B------:R-:W-:Y:S01]  /*12970*/  HMMA.16816.F32.BF16 R144, R4.reuse, R88, R8 ;  /* 0x000000580490723c */ /* 0x040fe20000041808 */
[----:B------:R-:W3:Y:S01]  /*12980*/  LDL.LU R11, [R1] ;  /* 0x00000000010b7983 */ /* 0x000ee20000300800 */
[--C-:B-1----:R-:W-:Y:S02]  /*12990*/  FFMA.FTZ R0, R111, c[0x0][0x2d0], -R2.reuse ;  /* 0x0000b4006f007a23 */ /* 0x102fe40000010802 */
[----:B------:R-:W-:Y:S02]  /*129a0*/  FFMA.FTZ R2, R109, c[0x0][0x2d0], -R2 ;  /* 0x0000b4006d027a23 */ /* 0x000fe40000010802 */
[----:B------:R-:W1:Y:S01]  /*129b0*/  LDSM.16.MT88.4 R108, [R206+0x2080] ;  /* 0x00208000ce6c783b */ /* 0x000e620000004200 */
[----:B------:R4:W-:Y:S01]  /*129c0*/  MUFU.EX2 R200, R0 ;  /* 0x0000000000c87308 */ /* 0x0009e20000000800 */
[----:B------:R-:W-:Y:S01]  /*129d0*/  HMMA.16816.F32.BF16 R44, R4, R136, R44 ;  /* 0x00000088042c723c */ /* 0x000fe2000004182c */
[----:B----4-:R-:W-:-:S06]  /*129e0*/  FFMA.FTZ R0, R198, c[0x0][0x2d0], -R13 ;  /* 0x0000b400c6007a23 */ /* 0x010fcc000001080d */
[----:B------:R4:W-:Y:S01]  /*129f0*/  MUFU.EX2 R137, R0 ;  /* 0x0000000000897308 */ /* 0x0009e20000000800 */
[----:B------:R-:W-:Y:S07]  /*12a00*/  HMMA.16816.F32.BF16 R40, R4, R160, R40 ;  /* 0x000000a00428723c */ /* 0x000fee0000041828 */
[----:B------:R-:W5:Y:S01]  /*12a10*/  MUFU.EX2 R201, R2 ;  /* 0x0000000200c97308 */ /* 0x000f620000000800 */
[----:B----4-:R-:W-:-:S07]  /*12a20*/  FFMA.FTZ R0, R197, c[0x0][0x2d0], -R13 ;  /* 0x0000b400c5007a23 */ /* 0x010fce000001080d */
[----:B------:R4:W-:Y:S01]  /*12a30*/  MUFU.EX2 R160, R0 ;  /* 0x0000000000a07308 */ /* 0x0009e20000000800 */
[----:B------:R-:W-:Y:S02]  /*12a40*/  IMAD.MOV.U32 R3, RZ, RZ, c[0x0][0x2c4] ;  /* 0x0000b100ff037624 */ /* 0x000fe400078e00ff */
[----:B----4-:R-:W-:-:S05]  /*12a50*/  FFMA.FTZ R0, R196, c[0x0][0x2d0], -R13 ;  /* 0x0000b400c4007a23 */ /* 0x010fca000001080d */
[----:B------:R4:W-:Y:S01]  /*12a60*/  MUFU.EX2 R161, R0 ;  /* 0x0000000000a17308 */ /* 0x0009e20000000800 */
[----:B------:R-:W-:Y:S02]  /*12a70*/  F2FP.BF16.PACK_AB R96, R228, R229 ;  /* 0x000000e5e460723e */ /* 0x000fe400000010ff */
[----:B--2---:R-:W-:Y:S02]  /*12a80*/  F2FP.BF16.PACK_AB R97, R203, R202 ;  /* 0x000000cacb61723e */ /* 0x004fe400000010ff */
[----:B------:R-:W-:Y:S01]  /*12a90*/  F2FP.BF16.PACK_AB R98, R220, R227 ;  /* 0x000000e3dc62723e */ /* 0x000fe200000010ff */
[----:B----4-:R-:W-:-:S04]  /*12aa0*/  FFMA.FTZ R0, R195, c[0x0][0x2d0], -R13 ;  /* 0x0000b400c3007a23 */ /* 0x010fc8000001080d */
[----:B------:R2:W-:Y:S01]  /*12ab0*/  MUFU.EX2 R136, R0 ;  /* 0x0000000000887308 */ /* 0x0005e20000000800 */
[----:B-----5:R-:W-:Y:S02]  /*12ac0*/  F2FP.BF16.PACK_AB R99, R201, R200 ;  /* 0x000000c8c963723e */ /* 0x020fe400000010ff */
[----:B------:R-:W-:Y:S01]  /*12ad0*/  ISETP.NE.AND P6, PT, R3, 0x1, PT ;  /* 0x000000010300780c */ /* 0x000fe20003fc5270 */
[----:B--2---:R-:W-:-:S04]  /*12ae0*/  FFMA.FTZ R0, R193, c[0x0][0x2d0], -R12 ;  /* 0x0000b400c1007a23 */ /* 0x004fc8000001080c */
[----:B------:R2:W-:Y:S01]  /*12af0*/  MUFU.EX2 R9, R0 ;  /* 0x0000000000097308 */ /* 0x0005e20000000800 */
[----:B------:R-:W-:Y:S07]  /*12b00*/  HMMA.16816.F32.BF16 R140, R96, R148, R140 ;  /* 0x00000094608c723c */ /* 0x000fee000004188c */
[----:B------:R-:W-:-:S04]  /*12b10*/  @P6 IMAD.HI.U32 R3, R199, c[0x0][0x2c8], RZ ;  /* 0x0000b200c7036a27 */ /* 0x000fc800078e00ff */
[----:B--2---:R-:W-:-:S04]  /*12b20*/  FFMA.FTZ R0, R194, c[0x0][0x2d0], -R12 ;  /* 0x0000b400c2007a23 */ /* 0x004fc8000001080c */
[----:B------:R2:W4:Y:S01]  /*12b30*/  MUFU.EX2 R8, R0 ;  /* 0x0000000000087308 */ /* 0x0005220000000800 */
[C---:B-1----:R-:W-:Y:S08]  /*12b40*/  HMMA.16816.F32.BF16 R100, R96.reuse, R108, R172 ;  /* 0x0000006c6064723c */ /* 0x042ff000000418ac */
[----:B------:R-:W-:Y:S01]  /*12b50*/  HMMA.16816.F32.BF16 R116, R96, R156, R116 ;  /* 0x0000009c6074723c */ /* 0x000fe20000041874 */
[----:B--2---:R-:W-:-:S07]  /*12b60*/  FFMA.FTZ R0, R192, c[0x0][0x2d0], -R12 ;  /* 0x0000b400c0007a23 */ /* 0x004fce000001080c */
[C---:B------:R-:W-:Y:S01]  /*12b70*/  HMMA.16816.F32.BF16 R52, R96.reuse, R60, R52 ;  /* 0x0000003c6034723c */ /* 0x040fe20000041834 */
[----:B------:R1:W2:Y:S07]  /*12b80*/  MUFU.EX2 R2, R0 ;  /* 0x0000000000027308 */ /* 0x0002ae0000000800 */
[C---:B------:R-:W-:Y:S08]  /*12b90*/  HMMA.16816.F32.BF16 R68, R96.reuse, R76, R68 ;  /* 0x0000004c6044723c */ /* 0x040ff00000041844 */
[----:B------:R-:W-:Y:S01]  /*12ba0*/  HMMA.16816.F32.BF16 R84, R96, R16, R72 ;  /* 0x000000106054723c */ /* 0x000fe20000041848 */
[----:B-1----:R-:W-:-:S07]  /*12bb0*/  FFMA.FTZ R0, R135, c[0x0][0x2d0], -R12 ;  /* 0x0000b40087007a23 */ /* 0x002fce000001080c */
        /* <DEDUP_REMOVED lines=14> */
[----:B------:R-:W-:Y:S07]  /*12ca0*/  HMMA.16816.F32.BF16 R36, R4, R170, R36 ;  /* 0x000000aa0424723c */ /* 0x000fee0000041824 */
[----:B------:R-:W-:-:S02]  /*12cb0*/  FADD.FTZ R5, R241, R240 ;  /* 0x000000f0f1057221 */ /* 0x000fc40000010000 */
[----:B------:R-:W-:Y:S02]  /*12cc0*/  FADD.FTZ R7, R236, R235 ;  /* 0x000000ebec077221 */ /* 0x000fe40000010000 */
[----:B------:R-:W-:Y:S02]  /*12cd0*/  FADD.FTZ R6, R234, R231 ;  /* 0x000000e7ea067221 */ /* 0x000fe40000010000 */
[----:B------:R-:W-:Y:S02]  /*12ce0*/  FADD.FTZ R4, R131, R130 ;  /* 0x0000008283047221 */ /* 0x000fe40000010000 */
[----:B------:R-:W-:Y:S02]  /*12cf0*/  FADD.FTZ R5, R246, R5 ;  /* 0x00000005f6057221 */ /* 0x000fe40000010000 */
[----:B------:R-:W-:Y:S01]  /*12d00*/  FADD.FTZ R7, R238, R7 ;  /* 0x00000007ee077221 */ /* 0x000fe20000010000 */
[----:B------:R-:W-:Y:S01]  /*12d10*/  @P6 SHF.R.U32.HI R199, RZ, c[0x0][0x2cc], R3 ;  /* 0x0000b300ffc76a19 */ /* 0x000fe20000011603 */
[----:B------:R-:W-:-:S02]  /*12d20*/  FADD.FTZ R6, R232, R6 ;  /* 0x00000006e8067221 */ /* 0x000fc40000010000 */
[----:B------:R-:W-:Y:S02]  /*12d30*/  FADD.FTZ R4, R230, R4 ;  /* 0x00000004e6047221 */ /* 0x000fe40000010000 */
[----:B------:R-:W-:Y:S02]  /*12d40*/  FADD.FTZ R5, R247, R5 ;  /* 0x00000005f7057221 */ /* 0x000fe40000010000 */
[----:B------:R-:W-:Y:S02]  /*12d50*/  FADD.FTZ R7, R239, R7 ;  /* 0x00000007ef077221 */ /* 0x000fe40000010000 */
[----:B------:R-:W-:Y:S02]  /*12d60*/  FADD.FTZ R6, R233, R6 ;  /* 0x00000006e9067221 */ /* 0x000fe40000010000 */
[----:B------:R-:W-:Y:S02]  /*12d70*/  FADD.FTZ R4, R129, R4 ;  /* 0x0000000481047221 */ /* 0x000fe40000010000 */
[----:B---3--:R-:W-:-:S02]  /*12d80*/  IMAD.IADD R3, R11, 0x1, R199 ;  /* 0x000000010b037824 */ /* 0x008fc400078e02c7 */
        /* <DEDUP_REMOVED lines=18> */
[----:B----4-:R-:W-:Y:S01]  /*12eb0*/  F2FP.BF16.PACK_AB R93, R8, R9 ;  /* 0x00000009085d723e */ /* 0x010fe200000010ff */
        /* <DEDUP_REMOVED lines=10> */
[----:B--2---:R-:W-:Y:S01]  /*12f60*/  FADD.FTZ R8, R2, R8 ;  /* 0x0000000802087221 */ /* 0x004fe20000010000 */
[----:B-1----:R-:W-:Y:S01]  /*12f70*/  F2FP.BF16.PACK_AB R95, R0, R2 ;  /* 0x00000002005f723e */ /* 0x002fe200000010ff */
[----:B------:R-:W-:Y:S02]  /*12f80*/  FADD.FTZ R7, R220, R4 ;  /* 0x00000004dc077221 */ /* 0x000fe40000010000 */
[----:B------:R-:W-:Y:S02]  /*12f90*/  FADD.FTZ R4, R201, R5 ;  /* 0x00000005c9047221 */ /* 0x000fe40000010000 */
[----:B------:R-:W-:-:S02]  /*12fa0*/  FADD.FTZ R2, R136, R6 ;  /* 0x0000000688027221 */ /* 0x000fc40000010000 */
[----:B------:R-:W-:Y:S01]  /*12fb0*/  FADD.FTZ R0, R0, R8 ;  /* 0x0000000800007221 */ /* 0x000fe20000010000 */
[----:B------:R-:W-:Y:S01]  /*12fc0*/  STL [R1+0xc], R7 ;  /* 0x00000c0701007387 */ /* 0x000fe20000100800 */
[----:B------:R-:W-:-:S03]  /*12fd0*/  IMAD.MOV.U32 R175, RZ, RZ, c[0x0][0x32c] ;  /* 0x0000cb00ffaf7624 */ /* 0x000fc600078e00ff */
[----:B------:R-:W-:Y:S04]  /*12fe0*/  STL [R1+0x4], R4 ;  /* 0x0000040401007387 */ /* 0x000fe80000100800 */
[----:B------:R1:W-:Y:S04]  /*12ff0*/  STL [R1+0x8], R2 ;  /* 0x0000080201007387 */ /* 0x0003e80000100800 */
[----:B------:R2:W-:Y:S01]  /*13000*/  STL [R1+0x10], R0 ;  /* 0x0000100001007387 */ /* 0x0005e20000100800 */
[----:B------:R-:W-:Y:S02]  /*13010*/  ISETP.GE.AND P6, PT, R175, 0x1, PT ;  /* 0x00000001af00780c */ /* 0x000fe40003fc6270 */
[----:B------:R-:W-:-:S02]  /*13020*/  F2FP.BF16.PACK_AB R92, R160, R137 ;  /* 0x00000089a05c723e */ /* 0x000fc400000010ff */
[----:B------:R-:W-:-:S07]  /*13030*/  F2FP.BF16.PACK_AB R94, R136, R161 ;  /* 0x000000a1885e723e */ /* 0x000fce00000010ff */
[----:B------:R-:W-:Y:S01]  /*13040*/  HMMA.16816.F32.BF16 R144, R92, R148, R144 ;  /* 0x000000945c90723c */ /* 0x000fe20000041890 */
[----:B------:R-:W-:-:S07]  /*13050*/  IADD3 R222, R252, -0x2, RZ ;  /* 0xfffffffefcde7810 */ /* 0x000fce0007ffe0ff */
        /* <DEDUP_REMOVED lines=23> */
.L_x_514:
[----:B------:R-:W-:-:S04]  /*131d0*/  MOV R3, 0x1 ;  /* 0x0000000100037802 */ /* 0x000fc80000000f00 */
[----:B------:R-:W-:-:S13]  /*131e0*/  ISETP.NE.AND P0, PT, R3, c[0x0][0x32c], PT ;  /* 0x0000cb0003007a0c */ /* 0x000fda0003f05270 */
[----:B------:R-:W-:-:S05]  /*131f0*/  @P0 IMAD.HI.U32 R3, R0, c[0x0][0x330], RZ ;  /* 0x0000cc0000030a27 */ /* 0x000fca00078e00ff */
[----:B------:R-:W-:Y:S02]  /*13200*/  @P0 SHF.R.U32.HI R0, RZ, c[0x0][0x334], R3 ;  /* 0x0000cd00ff000a19 */ /* 0x000fe40000011603 */
.L_x_515:
[----:B------:R-:W-:-:S05]  /*13210*/  MOV R3, c[0x0][0x32c] ;  /* 0x0000cb0000037a02 */ /* 0x000fca0000000f00 */
[----:B------:R-:W-:-:S05]  /*13220*/  IMAD R0, R0, R3, c[0x0][0x32c] ;  /* 0x0000cb0000007624 */ /* 0x000fca00078e0203 */
[----:B------:R-:W-:-:S04]  /*13230*/  IMNMX R2, R2, R0, PT ;  /* 0x0000000002027217 */ /* 0x000fc80003800200 */
.L_x_513:
        /* <DEDUP_REMOVED lines=32> */
.L_x_537:
        /* <DEDUP_REMOVED lines=22> */
[----:B------:R-:W-:Y:S01]  /*135a0*/  IADD3 R13, R226, 0x20, RZ ;  /* 0x00000020e20d7810 */ /* 0x000fe20007ffe0ff */
        /* <DEDUP_REMOVED lines=38> */
.L_x_587:
        /* <DEDUP_REMOVED lines=18> */
.L_x_518:
[----:B------:R-:W-:Y:S05]  /*13930*/  BSYNC B0 ;  /* 0x0000000000007941 */ /* 0x000fea0003800000 */
.L_x_517:
        /* <DEDUP_REMOVED lines=129> */
[C---:B------:R-:W-:Y:S01]  /*14150*/  IMAD.WIDE.U32 R2, R225.reuse, c[0x0][0x1e0], RZ ;  /* 0x00007800e1027a25 */ /* 0x040fe200078e00ff */
        /* <DEDUP_REMOVED lines=16> */
[----:B------:R-:W-:Y:S02]  /*14260*/  IMAD.SHL.U32 R134, R226, 0x2, RZ ;  /* 0x00000002e2867824 */ /* 0x000fe400078e00ff */
[----:B------:R-:W2:Y:S01]  /*14270*/  SHFL.IDX PT, R2, R3, RZ, 0x1c1f ;  /* 0x001c1fff03027589 */ /* 0x000ea200000e0000 */
[----:B------:R-:W-:Y:S04]  /*14280*/  SHF.R.S32.HI R130, RZ, 0x2, R130 ;  /* 0x00000002ff827819 */ /* 0x000fe80000011482 */
[----:B------:R-:W-:Y:S04]  /*14290*/  IADD3 R130, -R130, 0x30, RZ ;  /* 0x0000003082827810 */ /* 0x000fe80007ffe1ff */
[----:B------:R-:W-:Y:S11]  /*142a0*/  ISETP.GE.AND P1, PT, R130, 0x1, PT ;  /* 0x000000018200780c */ /* 0x000ff60003f26270 */
[----:B------:R-:W-:Y:S02]  /*142b0*/  @!UPT UIADD3 URZ, URZ, URZ, URZ ;  /* 0x0000003f3f3ff290 */ /* 0x000fe4000fffe03f */
[----:B-1----:R-:W-:Y:S05]  /*142c0*/  @P1 IADD3 R166, P0, R0, R134, RZ ;  /* 0x0000008600a61210 */ /* 0x002fea0007f1e0ff */
[--C-:B--2---:R-:W-:Y:S01]  /*142d0*/  @P1 IMAD.X R167, R2, 0x1, R220.reuse, P0 ;  /* 0x0000000102a71824 */ /* 0x104fe200000e06dc */
[-C--:B------:R-:W-:Y:S04]  /*142e0*/  @P1 IADD3 R164, P0, R0, R223.reuse, RZ ;  /* 0x000000df00a41210 */ /* 0x080fe80007f1e0ff */
        /* <DEDUP_REMOVED lines=21> */
.L_x_520:
[----:B------:R-:W2:Y:S01]  /*14440*/  LDL R2, [R1+0x1c] ;  /* 0x00001c0001027983 */ /* 0x000ea20000100800 */
[----:B------:R-:W-:Y:S02]  /*14450*/  IMAD.MOV.U32 R0, RZ, RZ, c[0x0][0x2c4] ;  /* 0x0000b100ff007624 */ /* 0x000fe400078e00ff */
[----:B------:R-:W-:Y:S01]  /*14460*/  IMAD.MOV.U32 R177, RZ, RZ, c[0x0][0x32c] ;  /* 0x0000cb00ffb17624 */ /* 0x000fe200078e00ff */
[----:B-1----:R-:W3:Y:S01]  /*14470*/  LDL R165, [R1+0x14] ;  /* 0x0000140001a57983 */ /* 0x002ee20000100800 */
[----:B------:R-:W-:Y:S01]  /*14480*/  IMAD R3, R219, -0x30, RZ ;  /* 0xffffffd0db037824 */ /* 0x000fe200078e02ff */
[----:B------:R-:W-:Y:S02]  /*14490*/  ISETP.NE.AND P0, PT, R0, 0x1, PT ;  /* 0x000000010000780c */ /* 0x000fe40003f05270 */
[----:B------:R-:W3:Y:S01]  /*144a0*/  LDL R164, [R1+0x18] ;  /* 0x0000180001a47983 */ /* 0x000ee20000100800 */
[----:B------:R-:W-:Y:S02]  /*144b0*/  ISETP.GE.AND P1, PT, R177, 0x1, PT ;  /* 0x00000001b100780c */ /* 0x000fe40003f26270 */
[----:B------:R-:W-:Y:S01]  /*144c0*/  IADD3 R139, -R250, 0x1, R3 ;  /* 0x00000001fa8b7810 */ /* 0x000fe20007ffe103 */
[----:B------:R-:W0:Y:S07]  /*144d0*/  LDGDEPBAR ;  /* 0x00000000000079af */ /* 0x000e2e0000000000 */
[----:B--2---:R-:W-:Y:S04]  /*144e0*/  @P0 IMAD.HI.U32 R0, R2, c[0x0][0x2c8], RZ ;  /* 0x0000b20002000a27 */ /* 0x004fe800078e00ff */
[----:B------:R-:W-:Y:S01]  /*144f0*/  IMAD.MOV.U32 R137, RZ, RZ, R2 ;  /* 0x000000ffff897224 */ /* 0x000fe200078e0002 */
[----:B------:R-:W-:Y:S02]  /*14500*/  @P0 SHF.R.U32.HI R137, RZ, c[0x0][0x2cc], R0 ;  /* 0x0000b300ff890a19 */ /* 0x000fe40000011600 */
[----:B---3--:R-:W-:Y:S03]  /*14510*/  IADD3 R139, -R164, R139, R165 ;  /* 0x0000008ba48b7210 */ /* 0x008fe60007ffe1a5 */
[----:B------:R-:W1:Y:S01]  /*14520*/  SHFL.IDX PT, R2, R137, RZ, 0x1c1f ;  /* 0x001c1fff89027589 */ /* 0x000e6200000e0000 */
[C---:B------:R-:W-:Y:S02]  /*14530*/  IADD3 R138, R139.reuse, c[0x0][0x328], RZ ;  /* 0x0000ca008b8a7a10 */ /* 0x040fe40007ffe0ff */
[----:B------:R-:W-:Y:S03]  /*14540*/  IADD3 R139, R139, UR4, RZ ;  /* 0x000000048b8b7c10 */ /* 0x000fe6000fffe0ff */
        /* <DEDUP_REMOVED lines=16> */
.L_x_523:
[----:B------:R-:W-:Y:S04]  /*14650*/  MOV R128, c[0x0][0x32c] ;  /* 0x0000cb0000807a02 */ /* 0x000fe80000000f00 */
[----:B------:R-:W-:Y:S11]  /*14660*/  ISETP.NE.AND P0, PT, R128, 0x1, PT ;  /* 0x000000018000780c */ /* 0x000ff60003f05270 */
[----:B------:R-:W-:Y:S02]  /*14670*/  @!UPT UIADD3 URZ, URZ, URZ, URZ ;  /* 0x0000003f3f3ff290 */ /* 0x000fe4000fffe03f */
[----:B------:R-:W-:Y:S05]  /*14680*/  @P0 IMAD.HI.U32 R128, R2, c[0x0][0x330], RZ ;  /* 0x0000cc0002800a27 */ /* 0x000fea00078e00ff */
[----:B------:R-:W-:Y:S02]  /*14690*/  @P0 SHF.R.U32.HI R2, RZ, c[0x0][0x334], R128 ;  /* 0x0000cd00ff020a19 */ /* 0x000fe40000011680 */
.L_x_524:
[----:B------:R-:W-:Y:S05]  /*146a0*/  BSYNC B0 ;  /* 0x0000000000007941 */ /* 0x000fea0003800000 */
.L_x_522:
[----:B------:R-:W-:Y:S04]  /*146b0*/  IMAD.IADD R128, R3, 0x1, -R250 ;  /* 0x0000000103807824 */ /* 0x000fe800078e0afa */
[----:B------:R-:W-:Y:S05]  /*146c0*/  IMAD R2, R2, c[0x0][0x32c], R128 ;  /* 0x0000cb0002027a24 */ /* 0x000fea00078e0280 */
[----:B------:R-:W-:Y:S02]  /*146d0*/  IADD3 R128, R2, c[0x0][0x32c], RZ ;  /* 0x0000cb0002807a10 */ /* 0x000fe40007ffe0ff */
[----:B------:R-:W-:Y:S02]  /*146e0*/  IMNMX R0, R0, R2, !PT ;  /* 0x0000000200007217 */ /* 0x000fe40007800200 */
[----:B------:R-:W-:Y:S02]  /*146f0*/  IMNMX R133, R133, R128, PT ;  /* 0x0000008085857217 */ /* 0x000fe40003800200 */
.L_x_521:
        /* <DEDUP_REMOVED lines=17> */
.L_x_527:
[----:B------:R-:W-:Y:S04]  /*14810*/  MOV R130, c[0x0][0x32c] ;  /* 0x0000cb0000827a02 */ /* 0x000fe80000000f00 */
[----:B------:R-:W-:Y:S11]  /*14820*/  ISETP.NE.AND P0, PT, R130, 0x1, PT ;  /* 0x000000018200780c */ /* 0x000ff60003f05270 */
[----:B------:R-:W-:Y:S02]  /*14830*/  @!UPT UIADD3 URZ, URZ, URZ, URZ ;  /* 0x0000003f3f3ff290 */ /* 0x000fe4000fffe03f */
[----:B------:R-:W-:Y:S05]  /*14840*/  @P0 IMAD.HI.U32 R130, R2, c[0x0][0x330], RZ ;  /* 0x0000cc0002820a27 */ /* 0x000fea00078e00ff */
[----:B------:R-:W-:Y:S02]  /*14850*/  @P0 SHF.R.U32.HI R2, RZ, c[0x0][0x334], R130 ;  /* 0x0000cd00ff020a19 */ /* 0x000fe40000011682 */
.L_x_528:
[----:B------:R-:W-:Y:S05]  /*14860*/  BSYNC B0 ;  /* 0x0000000000007941 */ /* 0x000fea0003800000 */
.L_x_526:
[----:B------:R-:W-:Y:S04]  /*14870*/  IMAD.IADD R130, R3, 0x1, -R250 ;  /* 0x0000000103827824 */ /* 0x000fe800078e0afa */
[----:B------:R-:W-:Y:S05]  /*14880*/  IMAD R2, R2, c[0x0][0x32c], R130 ;  /* 0x0000cb0002027a24 */ /* 0x000fea00078e0282 */
[----:B------:R-:W-:Y:S02]  /*14890*/  IADD3 R130, R2, c[0x0][0x32c], RZ ;  /* 0x0000cb0002827a10 */ /* 0x000fe40007ffe0ff */
[----:B------:R-:W-:Y:S02]  /*148a0*/  IMNMX R128, R128, R2, !PT ;  /* 0x0000000280807217 */ /* 0x000fe40007800200 */
[----:B------:R-:W-:Y:S02]  /*148b0*/  IMNMX R132, R132, R130, PT ;  /* 0x0000008284847217 */ /* 0x000fe40003800200 */
.L_x_525:
        /* <DEDUP_REMOVED lines=17> */
.L_x_531:
[----:B------:R-:W-:Y:S04]  /*149d0*/  MOV R160, c[0x0][0x32c] ;  /* 0x0000cb0000a07a02 */ /* 0x000fe80000000f00 */
[----:B------:R-:W-:Y:S11]  /*149e0*/  ISETP.NE.AND P0, PT, R160, 0x1, PT ;  /* 0x00000001a000780c */ /* 0x000ff60003f05270 */
[----:B------:R-:W-:Y:S02]  /*149f0*/  @!UPT UIADD3 URZ, URZ, URZ, URZ ;  /* 0x0000003f3f3ff290 */ /* 0x000fe4000fffe03f */
[----:B------:R-:W-:Y:S05]  /*14a00*/  @P0 IMAD.HI.U32 R160, R134, c[0x0][0x330], RZ ;  /* 0x0000cc0086a00a27 */ /* 0x000fea00078e00ff */
[----:B------:R-:W-:Y:S02]  /*14a10*/  @P0 SHF.R.U32.HI R134, RZ, c[0x0][0x334], R160 ;  /* 0x0000cd00ff860a19 */ /* 0x000fe400000116a0 */
.L_x_532:
[----:B------:R-:W-:Y:S05]  /*14a20*/  BSYNC B0 ;  /* 0x0000000000007941 */ /* 0x000fea0003800000 */
.L_x_530:
[----:B------:R-:W-:Y:S04]  /*14a30*/  IMAD.IADD R160, R3, 0x1, -R250 ;  /* 0x0000000103a07824 */ /* 0x000fe800078e0afa */
[----:B------:R-:W-:Y:S05]  /*14a40*/  IMAD R134, R134, c[0x0][0x32c], R160 ;  /* 0x0000cb0086867a24 */ /* 0x000fea00078e02a0 */
[----:B------:R-:W-:Y:S02]  /*14a50*/  IADD3 R160, R134, c[0x0][0x32c], RZ ;  /* 0x0000cb0086a07a10 */ /* 0x000fe40007ffe0ff */
[----:B------:R-:W-:Y:S02]  /*14a60*/  IMNMX R2, R2, R134, !PT ;  /* 0x0000008602027217 */ /* 0x000fe40007800200 */
[----:B------:R-:W-:Y:S02]  /*14a70*/  IMNMX R130, R130, R160, PT ;  /* 0x000000a082827217 */ /* 0x000fe40003800200 */
.L_x_529:
        /* <DEDUP_REMOVED lines=151> */
.L_x_535:
[----:B------:R-:W-:Y:S04]  /*153f0*/  MOV R5, c[0x0][0x32c] ;  /* 0x0000cb0000057a02 */ /* 0x000fe80000000f00 */
[----:B------:R-:W-:Y:S11]  /*15400*/  ISETP.NE.AND P0, PT, R5, 0x1, PT ;  /* 0x000000010500780c */ /* 0x000ff60003f05270 */
[----:B------:R-:W-:Y:S02]  /*15410*/  @!UPT UIADD3 URZ, URZ, URZ, URZ ;  /* 0x0000003f3f3ff290 */ /* 0x000fe4000fffe03f */
[----:B------:R-:W-:Y:S05]  /*15420*/  @P0 IMAD.HI.U32 R5, R4, c[0x0][0x330], RZ ;  /* 0x0000cc0004050a27 */ /* 0x000fea00078e00ff */
[----:B------:R-:W-:Y:S02]  /*15430*/  @P0 SHF.R.U32.HI R4, RZ, c[0x0][0x334], R5 ;  /* 0x0000cd00ff040a19 */ /* 0x000fe40000011605 */
.L_x_536:
[----:B------:R-:W-:Y:S05]  /*15440*/  BSYNC B0 ;  /* 0x0000000000007941 */ /* 0x000fea0003800000 */
.L_x_534:
[----:B------:R-:W-:Y:S04]  /*15450*/  IMAD.IADD R3, R3, 0x1, -R250 ;  /* 0x0000000103037824 */ /* 0x000fe800078e0afa */
[----:B------:R-:W-:Y:S05]  /*15460*/  IMAD R4, R4, c[0x0][0x32c], R3 ;  /* 0x0000cb0004047a24 */ /* 0x000fea00078e0203 */
[----:B------:R-:W-:Y:S02]  /*15470*/  IADD3 R3, R4, c[0x0][0x32c], RZ ;  /* 0x0000cb0004037a10 */ /* 0x000fe40007ffe0ff */
[----:B------:R-:W-:Y:S02]  /*15480*/  IMNMX R0, R0, R4, !PT ;  /* 0x0000000400007217 */ /* 0x000fe40007800200 */
[----:B------:R-:W-:Y:S02]  /*15490*/  IMNMX R2, R2, R3, PT ;  /* 0x0000000302027217 */ /* 0x000fe40003800200 */
.L_x_533:
        /* <DEDUP_REMOVED lines=390> */
[----:B------:R-:W2:Y:S01]  /*16d00*/  LDL.LU R195, [R1+0x4] ;  /* 0x0000040001c37983 */ /* 0x000ea20000300800 */
        /* <DEDUP_REMOVED lines=61> */
[----:B------:R-:W-:Y:S02]  /*170e0*/  FADD.FTZ R8, R231, R0 ;  /* 0x00000000e7087221 */ /* 0x000fe40000010000 */
        /* <DEDUP_REMOVED lines=29> */
[----:B------:R-:W-:Y:S01]  /*172c0*/  FADD.FTZ R4, R201, R0 ;  /* 0x00000000c9047221 */ /* 0x000fe20000010000 */
[----:B------:R-:W-:Y:S01]  /*172d0*/  IADD3 R222, R219, -0x1, RZ ;  /* 0xffffffffdbde7810 */ /* 0x000fe20007ffe0ff */
        /* <DEDUP_REMOVED lines=16> */
[----:B------:R1:W-:Y:S01]  /*173e0*/  STL [R1+0x4], R4 ;  /* 0x0000040401007387 */ /* 0x0003e20000100800 */
        /* <DEDUP_REMOVED lines=9> */
.L_x_516:
[----:B-1----:R-:W2:Y:S04]  /*17480*/  LDL R3, [R1+0x18] ;  /* 0x0000180001037983 */ /* 0x002ea80000100800 */
[----:B------:R-:W3:Y:S01]  /*17490*/  LDL R2, [R1+0x14] ;  /* 0x0000140001027983 */ /* 0x000ee20000100800 */
[----:B------:R-:W-:-:S02]  /*174a0*/  IMAD.MOV.U32 R0, RZ, RZ, c[0x0][0x2c4] ;  /* 0x0000b100ff007624 */ /* 0x000fc400078e00ff */
[----:B------:R-:W-:-:S03]  /*174b0*/  IMAD.MOV.U32 R4, RZ, RZ, c[0x0][0x32c] ;  /* 0x0000cb00ff047624 */ /* 0x000fc600078e00ff */
[----:B------:R-:W-:Y:S02]  /*174c0*/  ISETP.NE.AND P1, PT, R0, 0x1, PT ;  /* 0x000000010000780c */ /* 0x000fe40003f25270 */
[----:B------:R-:W1:Y:S01]  /*174d0*/  S2R R0, SR_CTAID.X ;  /* 0x0000000000007919 */ /* 0x000e620000002500 */
[----:B------:R-:W-:Y:S02]  /*174e0*/  ISETP.GE.AND P0, PT, R4, 0x1, PT ;  /* 0x000000010400780c */ /* 0x000fe40003f06270 */
[----:B-1----:R-:W-:Y:S01]  /*174f0*/  LEA R0, R0, 0x7f, 0x7 ;  /* 0x0000007f00007811 */ /* 0x002fe200078e38ff */
[----:B--2---:R-:W-:-:S07]  /*17500*/  IMAD.MOV.U32 R5, RZ, RZ, R3 ;  /* 0x000000ffff057224 */ /* 0x004fce00078e0003 */
[----:B------:R-:W-:Y:S01]  /*17510*/  @P1 IMAD.HI.U32 R3, R0, c[0x0][0x2c8], RZ ;  /* 0x0000b20000031a27 */ /* 0x000fe200078e00ff */
[----:B---3--:R-:W-:-:S04]  /*17520*/  IADD3 R2, R2, 0x1, -R5 ;  /* 0x0000000102027810 */ /* 0x008fc80007ffe805 */
        /* <DEDUP_REMOVED lines=13> */
.L_x_539:
[----:B------:R-:W-:-:S04]  /*17600*/  MOV R3, 0x1 ;  /* 0x0000000100037802 */ /* 0x000fc80000000f00 */
[----:B------:R-:W-:-:S13]  /*17610*/  ISETP.NE.AND P0, PT, R3, c[0x0][0x32c], PT ;  /* 0x0000cb0003007a0c */ /* 0x000fda0003f05270 */
[----:B------:R-:W-:-:S05]  /*17620*/  @P0 IMAD.HI.U32 R3, R0, c[0x0][0x330], RZ ;  /* 0x0000cc0000030a27 */ /* 0x000fca00078e00ff */
[----:B------:R-:W-:-:S05]  /*17630*/  @P0 SHF.R.U32.HI R0, RZ, c[0x0][0x334], R3 ;  /* 0x0000cd00ff000a19 */ /* 0x000fca0000011603 */
.L_x_540:
[----:B------:R-:W-:-:S05]  /*17640*/  IMAD R0, R0, c[0x0][0x32c], RZ ;  /* 0x0000cb0000007a24 */ /* 0x000fca00078e02ff */
[----:B------:R-:W-:-:S03]  /*17650*/  IMNMX R2, R2, R0, !PT ;  /* 0x0000000002027217 */ /* 0x000fc60007800200 */
.L_x_538:
        /* <DEDUP_REMOVED lines=27> */
.L_x_546:
        /* <DEDUP_REMOVED lines=24> */
[----:B------:R-:W-:Y:S01]  /*17990*/  IADD3 R12, R226, 0x20, RZ ;  /* 0x00000020e20c7810 */ /* 0x000fe20007ffe0ff */
        /* <DEDUP_REMOVED lines=38> */
.L_x_588:
        /* <DEDUP_REMOVED lines=17> */
.L_x_543:
[----:B------:R-:W-:Y:S05]  /*17d10*/  BSYNC B0 ;  /* 0x0000000000007941 */ /* 0x000fea0003800000 */
.L_x_542:
        /* <DEDUP_REMOVED lines=107> */
[----:B------:R-:W1:Y:S04]  /*183d0*/  S2R R138, SR_TID.X ;  /* 0x00000000008a7919 */ /* 0x000e680000002100 */
[----:B------:R-:W2:Y:S01]  /*183e0*/  S2R R219, SR_CTAID.Y ;  /* 0x0000000000db7919 */ /* 0x000ea20000002600 */
[----:B-1----:R-:W-:Y:S04]  /*183f0*/  SHF.R.S32.HI R137, RZ, 0x1f, R138 ;  /* 0x0000001fff897819 */ /* 0x002fe8000001148a */
[----:B------:R-:W-:Y:S04]  /*18400*/  LEA.HI R137, R137, R138, RZ, 0x2 ;  /* 0x0000008a89897211 */ /* 0x000fe800078f10ff */
[----:B------:R-:W-:Y:S01]  /*18410*/  SHF.R.S32.HI R137, RZ, 0x2, R137 ;  /* 0x00000002ff897819 */ /* 0x000fe20000011489 */
[----:B--2---:R-:W-:Y:S01]  /*18420*/  IMAD R3, R222, 0x30, R3 ;  /* 0x00000030de037824 */ /* 0x004fe200078e0203 */
[----:B---3--:R-:W-:Y:S04]  /*18430*/  ISETP.GT.AND P1, PT, R2, 0x2f, PT ;  /* 0x0000002f0200780c */ /* 0x008fe80003f24270 */
[----:B------:R-:W-:Y:S05]  /*18440*/  IADD3 R3, R3, -0x30, R2 ;  /* 0xffffffd003037810 */ /* 0x000fea0007ffe002 */
[----:B------:R-:W-:Y:S04]  /*18450*/  @P2 IMAD.HI.U32 R130, R3, c[0x0][0x2bc], RZ ;  /* 0x0000af0003822a27 */ /* 0x000fe800078e00ff */
[--C-:B------:R-:W-:Y:S01]  /*18460*/  IMAD.MOV.U32 R2, RZ, RZ, R3.reuse ;  /* 0x000000ffff027224 */ /* 0x100fe200078e0003 */
[----:B------:R-:W-:Y:S04]  /*18470*/  @P2 SHF.R.U32.HI R2, RZ, c[0x0][0x2c0], R130 ;  /* 0x0000b000ff022a19 */ /* 0x000fe80000011682 */
[C---:B----4-:R-:W-:Y:S01]  /*18480*/  @!P1 IADD3 R131, P0, R2.reuse, R202, RZ ;  /* 0x000000ca02839210 */ /* 0x050fe20007f1e0ff */
[----:B------:R-:W-:Y:S03]  /*18490*/  IMAD.WIDE.U32 R202, R219, c[0x0][0x1e8], RZ ;  /* 0x00007a00dbca7a25 */ /* 0x000fe600078e00ff */
[----:B-----5:R-:W-:Y:S01]  /*184a0*/  @!P1 LEA.HI.X.SX32 R136, R2, R201, 0x1, P0 ;  /* 0x000000c902889211 */ /* 0x020fe200000f0eff */
[----:B------:R-:W-:Y:S01]  /*184b0*/  IMAD.MOV R2, RZ, RZ, -R2 ;  /* 0x000000ffff027224 */ /* 0x000fe200078e0a02 */
[----:B------:R-:W1:Y:S01]  /*184c0*/  S2R R201, SR_CTAID.Y ;  /* 0x0000000000c97919 */ /* 0x000e620000002600 */
[C---:B------:R-:W-:Y:S02]  /*184d0*/  @!P1 LEA R130, P0, R131.reuse, c[0x0][0x2a0], 0x2 ;  /* 0x0000a80083829a11 */ /* 0x040fe400078010ff */
[----:B------:R-:W-:Y:S02]  /*184e0*/  IMAD R225, R2, c[0x0][0x2b8], R3 ;  /* 0x0000ae0002e17a24 */ /* 0x000fe400078e0203 */
[----:B------:R-:W-:Y:S02]  /*184f0*/  @!P1 LEA.HI.X R131, R131, c[0x0][0x2a4], R136, 0x2, P0 ;  /* 0x0000a90083839a11 */ /* 0x000fe400000f1488 */
[----:B------:R-:W-:Y:S02]  /*18500*/  IADD3 R136, -R137, 0x30, RZ ;  /* 0x0000003089887810 */ /* 0x000fe40007ffe1ff */
[----:B------:R-:W-:Y:S01]  /*18510*/  SHF.R.S32.HI R2, RZ, 0x1f, R225 ;  /* 0x0000001fff027819 */ /* 0x000fe200000114e1 */
[----:B------:R2:W3:Y:S01]  /*18520*/  @!P1 LDG.E R224, [R130.64] ;  /* 0x0000000c82e09981 */ /* 0x0004e2000c1e1900 */
[----:B------:R-:W-:Y:S02]  /*18530*/  ISETP.GE.AND P1, PT, R136, 0x1, PT ;  /* 0x000000018800780c */ /* 0x000fe40003f26270 */
[----:B-1----:R-:W-:Y:S05]  /*18540*/  SHF.R.S32.HI R201, RZ, 0x1f, R201 ;  /* 0x0000001fffc97819 */ /* 0x002fea00000114c9 */
[----:B------:R-:W-:Y:S04]  /*18550*/  IMAD R201, R201, c[0x0][0x1e8], RZ ;  /* 0x00007a00c9c97a24 */ /* 0x000fe800078e02ff */
[----:B------:R-:W-:Y:S02]  /*18560*/  IMAD R201, R219, c[0x0][0x1ec], R201 ;  /* 0x00007b00dbc97a24 */ /* 0x000fe400078e02c9 */
[----:B--2---:R-:W-:Y:S02]  /*18570*/  IMAD R130, R2, c[0x0][0x1e0], RZ ;  /* 0x0000780002827a24 */ /* 0x004fe400078e02ff */
[C---:B------:R-:W-:Y:S04]  /*18580*/  IMAD.WIDE.U32 R2, R225.reuse, c[0x0][0x1e0], RZ ;  /* 0x00007800e1027a25 */ /* 0x040fe800078e00ff */
[----:B------:R-:W-:Y:S02]  /*18590*/  IMAD R130, R225, c[0x0][0x1e4], R130 ;  /* 0x00007900e1827a24 */ /* 0x000fe400078e0282 */
[----:B------:R-:W-:Y:S02]  /*185a0*/  IMAD.IADD R201, R203, 0x1, R201 ;  /* 0x00000001cbc97824 */ /* 0x000fe400078e02c9 */
[----:B------:R-:W-:Y:S01]  /*185b0*/  IMAD.IADD R3, R3, 0x1, R130 ;  /* 0x0000000103037824 */ /* 0x000fe200078e0282 */
[----:B---3--:R-:W-:Y:S03]  /*185c0*/  SHF.R.S32.HI R130, RZ, 0x1f, R224 ;  /* 0x0000001fff827819 */ /* 0x008fe600000114e0 */
[----:B------:R-:W-:Y:S04]  /*185d0*/  IMAD.WIDE.U32 R2, R224, c[0x0][0x1f0], R2 ;  /* 0x00007c00e0027a25 */ /* 0x000fe800078e0002 */
[----:B------:R-:W-:Y:S01]  /*185e0*/  IMAD R130, R130, c[0x0][0x1f0], RZ ;  /* 0x00007c0082827a24 */ /* 0x000fe200078e02ff */
[----:B------:R-:W-:Y:S02]  /*185f0*/  IADD3 R2, P0, R202, R2, RZ ;  /* 0x00000002ca027210 */ /* 0x000fe40007f1e0ff */
[----:B------:R-:W-:Y:S01]  /*18600*/  IADD3 R202, R226, 0x20, RZ ;  /* 0x00000020e2ca7810 */ /* 0x000fe20007ffe0ff */
[----:B------:R-:W-:Y:S03]  /*18610*/  IMAD R130, R224, c[0x0][0x1f4], R130 ;  /* 0x00007d00e0827a24 */ /* 0x000fe600078e0282 */
[----:B------:R-:W-:Y:S02]  /*18620*/  ISETP.GE.AND P4, PT, R202, c[0x0][0x1d4], PT ;  /* 0x00007500ca007a0c */ /* 0x000fe40003f86270 */
[----:B------:R-:W-:Y:S02]  /*18630*/  IADD3.X R130, R201, R3, R130, P0, !PT ;  /* 0x00000003c9827210 */ /* 0x000fe400007fe482 */
[----:B------:R-:W-:Y:S02]  /*18640*/  LEA R131, P0, R2, c[0x0][0x1c8], 0x1 ;  /* 0x0000720002837a11 */ /* 0x000fe400078008ff */
        /* <DEDUP_REMOVED lines=27> */
.L_x_545:
        /* <DEDUP_REMOVED lines=14> */
[----:B------:R-:W3:Y:S01]  /*188e0*/  LDL.LU R231, [R1+0x4] ;  /* 0x0000040001e77983 */ /* 0x000ee20000300800 */
        /* <DEDUP_REMOVED lines=425> */
[----:B------:R1:W-:Y:S01]  /*1a380*/  STL [R1+0x4], R5 ;  /* 0x0000040501007387 */ /* 0x0003e20000100800 */
[----:B------:R-:W-:Y:S03]  /*1a390*/  FADD.FTZ R0, R49, R0 ;  /* 0x0000000031007221 */ /* 0x000fe60000010000 */
[----:B------:R1:W-:Y:S01]  /*1a3a0*/  STL [R1+0x8], R4 ;  /* 0x0000080401007387 */ /* 0x0003e20000100800 */
[----:B------:R-:W-:Y:S01]  /*1a3b0*/  FADD.FTZ R3, R48, R0 ;  /* 0x0000000030037221 */ /* 0x000fe20000010000 */
[----:B------:R-:W-:Y:S04]  /*1a3c0*/  IADD3 R0, R222, -0x1, RZ ;  /* 0xffffffffde007810 */ /* 0x000fe80007ffe0ff */
[----:B------:R1:W-:Y:S01]  /*1a3d0*/  STL [R1+0x10], R3 ;  /* 0x0000100301007387 */ /* 0x0003e20000100800 */
[----:B------:R-:W-:Y:S01]  /*1a3e0*/  MOV R222, R0 ;  /* 0x0000000000de7202 */ /* 0x000fe20000000f00 */
[----:B-1----:R-:W-:-:S05]  /*1a3f0*/  @P0 BRA `(.L_x_546) ;  /* 0xffffd41000000947 */ /* 0x002fca000383ffff */
.L_x_541:
        /* <DEDUP_REMOVED lines=15> */
.L_x_568:
[----:B------:R-:W2:Y:S01]  /*1a4f0*/  LDL R13, [R1+0x44] ;  /* 0x00004400010d7983 */ /* 0x000ea20000100800 */
[----:B------:R-:W-:Y:S04]  /*1a500*/  DEPBAR.LE SB0, 0x0 ;  /* 0x000080000000791a */ /* 0x000fe80000000000 */
[----:B------:R-:W3:Y:S01]  /*1a510*/  LDL R12, [R1+0x40] ;  /* 0x00004000010c7983 */ /* 0x000ee20000100800 */
[C---:B------:R-:W-:Y:S01]  /*1a520*/  ISETP.GE.AND P1, PT, R226.reuse, c[0x0][0x1d4], PT ;  /* 0x00007500e2007a0c */ /* 0x040fe20003f26270 */
[C---:B------:R-:W-:Y:S01]  /*1a530*/  IMAD.WIDE.U32 R2, R225.reuse, c[0x0][0x208], RZ ;  /* 0x00008200e1027a25 */ /* 0x040fe200078e00ff */
        /* <DEDUP_REMOVED lines=9> */
[C---:B------:R-:W-:Y:S02]  /*1a5d0*/  IMAD R4, R224.reuse, c[0x0][0x21c], R4 ;  /* 0x00008700e0047a24 */ /* 0x040fe400078e0204 */
        /* <DEDUP_REMOVED lines=23> */
[----:B------:R-:W-:Y:S02]  /*1a750*/  LEA R10, P0, R0, c[0x0][0x1f8], 0x1 ;  /* 0x00007e00000a7a11 */ /* 0x000fe400078008ff */
        /* <DEDUP_REMOVED lines=33> */
.L_x_589:
        /* <DEDUP_REMOVED lines=17> */
.L_x_549:
[----:B------:R-:W-:Y:S05]  /*1aa80*/  BSYNC B0 ;  /* 0x0000000000007941 */ /* 0x000fea0003800000 */
.L_x_548:
        /* <DEDUP_REMOVED lines=141> */
[----:B------:R-:W-:Y:S02]  /*1b360*/  LEA R128, P0, R0, c[0x0][0x1c8], 0x1 ;  /* 0x0000720000807a11 */ /* 0x000fe400078008ff */
        /* <DEDUP_REMOVED lines=27> */
.L_x_551:
[----:B------:R-:W2:Y:S01]  /*1b520*/  LDL R2, [R1+0x1c] ;  /* 0x00001c0001027983 */ /* 0x000ea20000100800 */
[----:B------:R-:W-:Y:S02]  /*1b530*/  IMAD.MOV.U32 R0, RZ, RZ, c[0x0][0x2c4] ;  /* 0x0000b100ff007624 */ /* 0x000fe400078e00ff */
[----:B------:R-:W-:Y:S01]  /*1b540*/  IMAD.MOV.U32 R189, RZ, RZ, c[0x0][0x32c] ;  /* 0x0000cb00ffbd7624 */ /* 0x000fe200078e00ff */
[----:B------:R-:W3:Y:S02]  /*1b550*/  LDL R186, [R1+0x14] ;  /* 0x0000140001ba7983 */ /* 0x000ee40000100800 */
[----:B------:R-:W-:Y:S02]  /*1b560*/  ISETP.NE.AND P0, PT, R0, 0x1, PT ;  /* 0x000000010000780c */ /* 0x000fe40003f05270 */
[----:B------:R-:W-:Y:S01]  /*1b570*/  ISETP.GE.AND P1, PT, R189, 0x1, PT ;  /* 0x00000001bd00780c */ /* 0x000fe20003f26270 */
[----:B------:R-:W3:Y:S04]  /*1b580*/  LDL R179, [R1+0x18] ;  /* 0x0000180001b37983 */ /* 0x000ee80000100800 */
[----:B------:R-:W0:Y:S06]  /*1b590*/  LDGDEPBAR ;  /* 0x00000000000079af */ /* 0x000e2c0000000000 */
[----:B--2---:R-:W-:Y:S04]  /*1b5a0*/  @P0 IMAD.HI.U32 R0, R2, c[0x0][0x2c8], RZ ;  /* 0x0000b20002000a27 */ /* 0x004fe800078e00ff */
[----:B------:R-:W-:Y:S01]  /*1b5b0*/  IMAD.MOV.U32 R134, RZ, RZ, R2 ;  /* 0x000000ffff867224 */ /* 0x000fe200078e0002 */
[----:B------:R-:W-:Y:S01]  /*1b5c0*/  @P0 SHF.R.U32.HI R134, RZ, c[0x0][0x2cc], R0 ;  /* 0x0000b300ff860a19 */ /* 0x000fe20000011600 */
[----:B------:R-:W-:Y:S04]  /*1b5d0*/  IMAD R2, R222, -0x30, RZ ;  /* 0xffffffd0de027824 */ /* 0x000fe800078e02ff */
[----:B------:R-:W2:Y:S01]  /*1b5e0*/  SHFL.IDX PT, R3, R134, RZ, 0x1c1f ;  /* 0x001c1fff86037589 */ /* 0x000ea200000e0000 */
[C---:B-1----:R-:W-:Y:S02]  /*1b5f0*/  IADD3 R137, -R250.reuse, 0x1, R2 ;  /* 0x00000001fa897810 */ /* 0x042fe40007ffe102 */
[----:B------:R-:W-:Y:S02]  /*1b600*/  IADD3 R138, -R250, R2, RZ ;  /* 0x00000002fa8a7210 */ /* 0x000fe40007ffe1ff */
[----:B---3--:R-:W-:Y:S04]  /*1b610*/  IADD3 R137, -R179, R137, R186 ;  /* 0x00000089b3897210 */ /* 0x008fe80007ffe1ba */
        /* <DEDUP_REMOVED lines=18> */
.L_x_554:
[----:B------:R-:W-:Y:S04]  /*1b740*/  MOV R132, 0x1 ;  /* 0x0000000100847802 */ /* 0x000fe80000000f00 */
[----:B------:R-:W-:Y:S11]  /*1b750*/  ISETP.NE.AND P0, PT, R132, c[0x0][0x32c], PT ;  /* 0x0000cb0084007a0c */ /* 0x000ff60003f05270 */
[----:B------:R-:W-:Y:S02]  /*1b760*/  @!UPT UIADD3 URZ, URZ, URZ, URZ ;  /* 0x0000003f3f3ff290 */ /* 0x000fe4000fffe03f */
[----:B------:R-:W-:Y:S05]  /*1b770*/  @P0 IMAD.HI.U32 R132, R3, c[0x0][0x330], RZ ;  /* 0x0000cc0003840a27 */ /* 0x000fea00078e00ff */
[----:B------:R-:W-:Y:S02]  /*1b780*/  @P0 SHF.R.U32.HI R3, RZ, c[0x0][0x334], R132 ;  /* 0x0000cd00ff030a19 */ /* 0x000fe40000011684 */
.L_x_555:
[----:B------:R-:W-:Y:S05]  /*1b790*/  BSYNC B0 ;  /* 0x0000000000007941 */ /* 0x000fea0003800000 */
.L_x_553:
[----:B------:R-:W-:Y:S05]  /*1b7a0*/  IMAD R3, R3, c[0x0][0x32c], R138 ;  /* 0x0000cb0003037a24 */ /* 0x000fea00078e028a */
[----:B------:R-:W-:Y:S02]  /*1b7b0*/  IADD3 R132, R3, c[0x0][0x32c], RZ ;  /* 0x0000cb0003847a10 */ /* 0x000fe40007ffe0ff */
[----:B------:R-:W-:Y:S02]  /*1b7c0*/  IMNMX R0, R0, R3, !PT ;  /* 0x0000000300007217 */ /* 0x000fe40007800200 */
[----:B------:R-:W-:Y:S02]  /*1b7d0*/  IMNMX R128, R128, R132, PT ;  /* 0x0000008480807217 */ /* 0x000fe40003800200 */
.L_x_552:
        /* <DEDUP_REMOVED lines=17> */
.L_x_558:
[----:B------:R-:W-:Y:S04]  /*1b8f0*/  MOV R139, 0x1 ;  /* 0x00000001008b7802 */ /* 0x000fe80000000f00 */
[----:B------:R-:W-:Y:S11]  /*1b900*/  ISETP.NE.AND P0, PT, R139, c[0x0][0x32c], PT ;  /* 0x0000cb008b007a0c */ /* 0x000ff60003f05270 */
[----:B------:R-:W-:Y:S02]  /*1b910*/  @!UPT UIADD3 URZ, URZ, URZ, URZ ;  /* 0x0000003f3f3ff290 */ /* 0x000fe4000fffe03f */
[----:B------:R-:W-:Y:S05]  /*1b920*/  @P0 IMAD.HI.U32 R139, R133, c[0x0][0x330], RZ ;  /* 0x0000cc00858b0a27 */ /* 0x000fea00078e00ff */
[----:B------:R-:W-:Y:S02]  /*1b930*/  @P0 SHF.R.U32.HI R133, RZ, c[0x0][0x334], R139 ;  /* 0x0000cd00ff850a19 */ /* 0x000fe4000001168b */
.L_x_559:
[----:B------:R-:W-:Y:S05]  /*1b940*/  BSYNC B0 ;  /* 0x0000000000007941 */ /* 0x000fea0003800000 */
.L_x_557:
[----:B------:R-:W-:Y:S05]  /*1b950*/  IMAD R133, R133, c[0x0][0x32c], R138 ;  /* 0x0000cb0085857a24 */ /* 0x000fea00078e028a */
[----:B------:R-:W-:Y:S02]  /*1b960*/  IADD3 R139, R133, c[0x0][0x32c], RZ ;  /* 0x0000cb00858b7a10 */ /* 0x000fe40007ffe0ff */
[----:B------:R-:W-:Y:S02]  /*1b970*/  IMNMX R3, R3, R133, !PT ;  /* 0x0000008503037217 */ /* 0x000fe40007800200 */
[----:B------:R-:W-:Y:S02]  /*1b980*/  IMNMX R132, R132, R139, PT ;  /* 0x0000008b84847217 */ /* 0x000fe40003800200 */
.L_x_556:
        /* <DEDUP_REMOVED lines=72> */
.L_x_562:
[----:B------:R-:W-:Y:S04]  /*1be10*/  MOV R20, 0x1 ;  /* 0x0000000100147802 */ /* 0x000fe80000000f00 */
[----:B------:R-:W-:Y:S11]  /*1be20*/  ISETP.NE.AND P0, PT, R20, c[0x0][0x32c], PT ;  /* 0x0000cb0014007a0c */ /* 0x000ff60003f05270 */
[----:B------:R-:W-:Y:S02]  /*1be30*/  @!UPT UIADD3 URZ, URZ, URZ, URZ ;  /* 0x0000003f3f3ff290 */ /* 0x000fe4000fffe03f */
[----:B------:R-:W-:Y:S05]  /*1be40*/  @P0 IMAD.HI.U32 R20, R4, c[0x0][0x330], RZ ;  /* 0x0000cc0004140a27 */ /* 0x000fea00078e00ff */
[----:B------:R-:W-:Y:S02]  /*1be50*/  @P0 SHF.R.U32.HI R4, RZ, c[0x0][0x334], R20 ;  /* 0x0000cd00ff040a19 */ /* 0x000fe40000011614 */
.L_x_563:
[----:B------:R-:W-:Y:S05]  /*1be60*/  BSYNC B0 ;  /* 0x0000000000007941 */ /* 0x000fea0003800000 */
.L_x_561:
[----:B------:R-:W-:Y:S05]  /*1be70*/  IMAD R4, R4, c[0x0][0x32c], R138 ;  /* 0x0000cb0004047a24 */ /* 0x000fea00078e028a */
[----:B------:R-:W-:Y:S02]  /*1be80*/  IADD3 R20, R4, c[0x0][0x32c], RZ ;  /* 0x0000cb0004147a10 */ /* 0x000fe40007ffe0ff */
[----:B------:R-:W-:Y:S02]  /*1be90*/  IMNMX R0, R0, R4, !PT ;  /* 0x0000000400007217 */ /* 0x000fe40007800200 */
[----:B------:R-:W-:Y:S02]  /*1bea0*/  IMNMX R2, R2, R20, PT ;  /* 0x0000001402027217 */ /* 0x000fe40003800200 */
.L_x_560:
        /* <DEDUP_REMOVED lines=103> */
.L_x_566:
[----:B------:R-:W-:Y:S04]  /*1c520*/  MOV R4, 0x1 ;  /* 0x0000000100047802 */ /* 0x000fe80000000f00 */
[----:B------:R-:W-:Y:S11]  /*1c530*/  ISETP.NE.AND P0, PT, R4, c[0x0][0x32c], PT ;  /* 0x0000cb0004007a0c */ /* 0x000ff60003f05270 */
[----:B------:R-:W-:Y:S02]  /*1c540*/  @!UPT UIADD3 URZ, URZ, URZ, URZ ;  /* 0x0000003f3f3ff290 */ /* 0x000fe4000fffe03f */
[----:B------:R-:W-:Y:S05]  /*1c550*/  @P0 IMAD.HI.U32 R4, R3, c[0x0][0x330], RZ ;  /* 0x0000cc0003040a27 */ /* 0x000fea00078e00ff */
[----:B------:R-:W-:Y:S02]  /*1c560*/  @P0 SHF.R.U32.HI R3, RZ, c[0x0][0x334], R4 ;  /* 0x0000cd00ff030a19 */ /* 0x000fe40000011604 */
.L_x_567:
[----:B------:R-:W-:Y:S05]  /*1c570*/  BSYNC B0 ;  /* 0x0000000000007941 */ /* 0x000fea0003800000 */
.L_x_565:
[----:B------:R-:W-:Y:S05]  /*1c580*/  IMAD R138, R3, c[0x0][0x32c], R138 ;  /* 0x0000cb00038a7a24 */ /* 0x000fea00078e028a */
[----:B------:R-:W-:Y:S02]  /*1c590*/  IADD3 R3, R138, c[0x0][0x32c], RZ ;  /* 0x0000cb008a037a10 */ /* 0x000fe40007ffe0ff */
[----:B------:R-:W-:Y:S02]  /*1c5a0*/  IMNMX R0, R0, R138, !PT ;  /* 0x0000008a00007217 */ /* 0x000fe40007800200 */
[----:B------:R-:W-:Y:S02]  /*1c5b0*/  IMNMX R2, R2, R3, PT ;  /* 0x0000000302027217 */ /* 0x000fe40003800200 */
.L_x_564:
        /* <DEDUP_REMOVED lines=9> */
[----:B------:R-:W3:Y:S01]  /*1c650*/  LDL.LU R239, [R1+0x4] ;  /* 0x0000040001ef7983 */ /* 0x000ee20000300800 */
        /* <DEDUP_REMOVED lines=489> */
[----:B------:R-:W-:Y:S05]  /*1e4f0*/  FADD.FTZ R2, R26, R2 ;  /* 0x000000021a027221 */ /* 0x000fea0000010000 */
[----:B------:R2:W-:Y:S01]  /*1e500*/  STL [R1+0x10], R2 ;  /* 0x0000100201007387 */ /* 0x0005e20000100800 */
[----:B-1----:R-:W-:Y:S04]  /*1e510*/  IADD3 R0, R222, -0x1, RZ ;  /* 0xffffffffde007810 */ /* 0x002fe80007ffe0ff */
[----:B------:R-:W-:Y:S01]  /*1e520*/  MOV R222, R0 ;  /* 0x0000000000de7202 */ /* 0x000fe20000000f00 */
[----:B--2---:R-:W-:-:S05]  /*1e530*/  @P0 BRA `(.L_x_568) ;  /* 0xffffbfb000000947 */ /* 0x004fca000383ffff */
.L_x_547:
[----:B------:R-:W2:Y:S04]  /*1e540*/  LDL.LU R0, [R1+0xc] ;  /* 0x00000c0001007983 */ /* 0x000ea80000300800 */
[----:B------:R-:W3:Y:S04]  /*1e550*/  LDL.LU R3, [R1+0x4] ;  /* 0x0000040001037983 */ /* 0x000ee80000300800 */
        /* <DEDUP_REMOVED lines=151> */
.L_x_439:
[----:B-1----:R-:W-:Y:S05]  /*1eed0*/  @P4 BRA `(.L_x_569) ;  /* 0x0000176000004947 */ /* 0x002fea0003800000 */
[----:B------:R-:W2:Y:S01]  /*1eee0*/  LDL R63, [R1+0x48] ;  /* 0x00004800013f7983 */ /* 0x000ea20000100800 */
[----:B------:R-:W-:Y:S02]  /*1eef0*/  F2FP.BF16.PACK_AB R28, R28, R13 ;  /* 0x0000000d1c1c723e */ /* 0x000fe400000010ff */
[----:B------:R-:W-:Y:S01]  /*1ef00*/  F2FP.BF16.PACK_AB R45, R45, R140 ;  /* 0x0000008c2d2d723e */ /* 0x000fe200000010ff */
[----:B------:R-:W1:Y:S01]  /*1ef10*/  S2R R57, SR_TID.X ;  /* 0x0000000000397919 */ /* 0x000e620000002100 */
        /* <DEDUP_REMOVED lines=146> */
.L_x_570:
        /* <DEDUP_REMOVED lines=151> */
.L_x_572:
[----:B---3--:R-:W-:Y:S05]  /*201b0*/  BSYNC B0 ;  /* 0x0000000000007941 */ /* 0x008fea0003800000 */
.L_x_571:
        /* <DEDUP_REMOVED lines=23> */
.L_x_574:
[----:B------:R-:W-:Y:S05]  /*20330*/  BSYNC B0 ;  /* 0x0000000000007941 */ /* 0x000fea0003800000 */
.L_x_573:
        /* <DEDUP_REMOVED lines=23> */
.L_x_576:
[----:B------:R-:W-:Y:S05]  /*204b0*/  BSYNC B0 ;  /* 0x0000000000007941 */ /* 0x000fea0003800000 */
.L_x_575:
        /* <DEDUP_REMOVED lines=24> */
.L_x_569:
        /* <DEDUP_REMOVED lines=19> */
.L_x_577:
        /* <DEDUP_REMOVED lines=43> */
.L_x_579:
[----:B---3--:R-:W-:Y:S05]  /*20a20*/  BSYNC B0 ;  /* 0x0000000000007941 */ /* 0x008fea0003800000 */
.L_x_578:
        /* <DEDUP_REMOVED lines=64> */
.L_x_581:
[----:B------:R-:W-:Y:S05]  /*20e30*/  BSYNC B0 ;  /* 0x0000000000007941 */ /* 0x000fea0003800000 */
.L_x_580:
        /* <DEDUP_REMOVED lines=21> */
.L_x_583:
[----:B------:R-:W-:Y:S05]  /*20f90*/  BSYNC B0 ;  /* 0x0000000000007941 */ /* 0x000fea0003800000 */
.L_x_582:
        /* <DEDUP_REMOVED lines=21> */
.L_x_585:
[----:B------:R-:W-:Y:S05]  /*210f0*/  BSYNC B0 ;  /* 0x0000000000007941 */ /* 0x000fea0003800000 */
.L_x_584:
        /* <DEDUP_REMOVED lines=22> */
.L_x_492:
[----:B-1----:R-:W-:Y:S01]  /*21260*/  IMAD.MOV.U32 R3, RZ, RZ, R24 ;  /* 0x000000ffff037224 */ /* 0x002fe200078e0018 */
[----:B------:R-:W-:Y:S02]  /*21270*/  MOV R6, 0x1 ;  /* 0x0000000100067802 */ /* 0x000fe40000000f00 */
[----:B------:R-:W-:Y:S02]  /*21280*/  MOV R2, 0x212a0 ;  /* 0x000212a000027802 */ /* 0x000fe40000000f00 */
[----:B------:R-:W-:Y:S05]  /*21290*/  CALL.REL.NOINC `($__internal_2_$__cuda_sm70_shflsync_idx_p) ;  /* 0x0000026000007944 */ /* 0x000fea0003c00000 */
[----:B------:R-:W-:Y:S01]  /*212a0*/  IMAD.MOV.U32 R5, RZ, RZ, R6 ;  /* 0x000000ffff057224 */ /* 0x000fe200078e0006 */
[----:B------:R-:W-:Y:S01]  /*212b0*/  MOV R3, R25 ;  /* 0x0000001900037202 */ /* 0x000fe20000000f00 */
[----:B------:R-:W-:Y:S01]  /*212c0*/  IMAD.MOV.U32 R6, RZ, RZ, 0x1 ;  /* 0x00000001ff067424 */ /* 0x000fe200078e00ff */
[----:B------:R-:W-:Y:S02]  /*212d0*/  MOV R2, 0x212f0 ;  /* 0x000212f000027802 */ /* 0x000fe40000000f00 */
[----:B------:R-:W-:Y:S05]  /*212e0*/  CALL.REL.NOINC `($__internal_2_$__cuda_sm70_shflsync_idx_p) ;  /* 0x0000021000007944 */ /* 0x000fea0003c00000 */
[----:B------:R-:W-:Y:S01]  /*212f0*/  MOV R2, R6 ;  /* 0x0000000600027202 */ /* 0x000fe20000000f00 */
[----:B------:R-:W-:Y:S05]  /*21300*/  BRA `(.L_x_586) ;  /* 0xfffee5b000007947 */ /* 0x000fea000383ffff */
.L_x_519:
[----:B-1----:R-:W-:Y:S02]  /*21310*/  MOV R6, 0x1 ;  /* 0x0000000100067802 */ /* 0x002fe40000000f00 */
[----:B------:R-:W-:Y:S02]  /*21320*/  MOV R2, 0x21340 ;  /* 0x0002134000027802 */ /* 0x000fe40000000f00 */
[----:B------:R-:W-:Y:S05]  /*21330*/  CALL.REL.NOINC `($__internal_2_$__cuda_sm70_shflsync_idx_p) ;  /* 0x000001c000007944 */ /* 0x000fea0003c00000 */
[----:B------:R-:W-:Y:S01]  /*21340*/  MOV R3, R10 ;  /* 0x0000000a00037202 */ /* 0x000fe20000000f00 */
[----:B------:R-:W-:Y:S01]  /*21350*/  IMAD.MOV.U32 R4, RZ, RZ, R6 ;  /* 0x000000ffff047224 */ /* 0x000fe200078e0006 */
[----:B------:R-:W-:Y:S01]  /*21360*/  MOV R2, 0x21390 ;  /* 0x0002139000027802 */ /* 0x000fe20000000f00 */
[----:B------:R-:W-:Y:S02]  /*21370*/  IMAD.MOV.U32 R6, RZ, RZ, 0x1 ;  /* 0x00000001ff067424 */ /* 0x000fe400078e00ff */
[----:B------:R-:W-:Y:S05]  /*21380*/  CALL.REL.NOINC `($__internal_2_$__cuda_sm70_shflsync_idx_p) ;  /* 0x0000017000007944 */ /* 0x000fea0003c00000 */
[----:B------:R-:W-:Y:S01]  /*21390*/  MOV R0, R6 ;  /* 0x0000000600007202 */ /* 0x000fe20000000f00 */
[----:B------:R-:W-:-:S05]  /*213a0*/  BRA `(.L_x_587) ;  /* 0xffff246000007947 */ /* 0x000fca000383ffff */
.L_x_544:
[----:B-1----:R-:W-:Y:S01]  /*213b0*/  MOV R6, 0x1 ;  /* 0x0000000100067802 */ /* 0x002fe20000000f00 */
[----:B------:R-:W-:Y:S01]  /*213c0*/  IMAD.MOV.U32 R3, RZ, RZ, R8 ;  /* 0x000000ffff037224 */ /* 0x000fe200078e0008 */
        /* <DEDUP_REMOVED lines=9> */
.L_x_550:
        /* <DEDUP_REMOVED lines=10> */
        .weak           $__internal_2_$__cuda_sm70_shflsync_idx_p
        .type           $__internal_2_$__cuda_sm70_shflsync_idx_p,@function
        .size           $__internal_2_$__cuda_sm70_shflsync_idx_p,(.L_x_862 - $__internal_2_$__cuda_sm70_shflsync_idx_p)
$__internal_2_$__cuda_sm70_shflsync_idx_p:
[----:B------:R-:W-:Y:S02]  /*21500*/  MOV R24, 0xffffffff ;  /* 0xffffffff00187802 */ /* 0x000fe40000000f00 */
[----:B------:R-:W-:-:S02]  /*21510*/  MOV R7, 0x1c1f ;  /* 0x00001c1f00077802 */ /* 0x000fc40000000f00 */
[----:B------:R-:W-:Y:S04]  /*21520*/  WARPSYNC R24 ;  /* 0x0000001800007348 */ /* 0x000fe80003800000 */
[----:B------:R1:W2:Y:S02]  /*21530*/  SHFL.IDX PT, R6, R3, R6, R7 ;  /* 0x0000000603067389 */ /* 0x0002a400000e0007 */
[----:B-1----:R-:W-:-:S04]  /*21540*/  MOV R3, 0x0 ;  /* 0x0000000000037802 */ /* 0x002fc80000000f00 */
[----:B--2---:R-:W-:Y:S05]  /*21550*/  RET.REL.NODEC R2 `(_ZN7cutlass13device_kernelIN5flash19enable_sm80_to_sm89INS1_16FlashAttnFwdSm80INS1_25CollectiveMainloopFwdSm80ILi4ELi1ELb0EN4cute5tupleIJNS5_1CILi128EEENS7_ILi48EEENS7_ILi96EEEEEELi96ENS_10bfloat16_tEfNS_4arch4Sm80ELb0ELb1ELb0ELb1ELb1ELb1ELb1ELb0EEENS1_21CollectiveEpilogueFwdINS6_IJS8_SA_S9_EEENS6_IJNS7_ILi1EEESI_SI_EEESC_SE_Li128ELb1ELb1ELb0ELb0EEENS1_19SingleTileSchedulerILb1ELb0ELb1ELi128EEEEEEEEEvNT_6ParamsE) ;  /* 0xfffdeaa002007950 */ /* 0x004fea0003c3ffff */
.L_x_590:
        /* <DEDUP_REMOVED lines=10> */
.L_x_862:


//--------------------- .text._ZN7cutlass13device_kernelIN5flash19enable_sm80_to_sm89INS1_16FlashAttnFwdSm80INS1_25CollectiveMainloopFwdSm80ILi4ELi1ELb0EN4cute5tupleIJNS5_1CILi128EEENS7_ILi64EEENS7_ILi96EEEEEELi96ENS_10bfloat16_tEfNS_4arch4Sm80ELb1ELb0ELb0ELb0ELb1ELb0ELb1ELb0EEENS1_21CollectiveEpilogueFwdINS6_IJS8_SA_S9_EEENS6_IJNS7_ILi1EEESI_SI_EEESC_SE_Li128ELb0ELb1ELb0ELb0EEENS1_30DynamicPersistentTileSchedulerILi128ELi128ELb0ELb1ELb0EEEEEEEEEvNT_6ParamsE --------------------------
	.section	.text._ZN7cutlass13device_kernelIN5flash19enable_sm80_to_sm89INS1_16FlashAttnFwdSm80INS1_25CollectiveMainloopFwdSm80ILi4ELi1ELb0EN4cute5tupleIJNS5_1CILi128EEENS7_ILi64EEENS7_ILi96EEEEEELi96ENS_10bfloat16_tEfNS_4arch4Sm80ELb1ELb0ELb0ELb0ELb1ELb0ELb1ELb0EEENS1_21CollectiveEpilogueFwdINS6_IJS8_SA_S9_EEENS6_IJNS7_ILi1EEESI_SI_EEESC_SE_Li128ELb0ELb1ELb0ELb0EEENS1_30DynamicPersistentTileSchedulerILi128ELi128ELb0ELb1ELb0EEEEEEEEEvNT_6ParamsE,"ax",@progbits
	.sectioninfo	@"SHI_REGISTERS=255"
	.align	128
.text._ZN7cutlass13device_kernelIN5flash19enable_sm80_to_sm89INS1_16FlashAttnFwdSm80INS1_25CollectiveMainloopFwdSm80ILi4ELi1ELb0EN4cute5tupleIJNS5_1CILi128EEENS7_ILi64EEENS7_ILi96EEEEEELi96ENS_10bfloat16_tEfNS_4arch4Sm80ELb1ELb0ELb0ELb0ELb1ELb0ELb1ELb0EEENS1_21CollectiveEpilogueFwdINS6_IJS8_SA_S9_EEENS6_IJNS7_ILi1EEESI_SI_EEESC_SE_Li128ELb0ELb1ELb0ELb0EEENS1_30DynamicPersistentTileSchedulerILi128ELi128ELb0ELb1ELb0EEEEEEEEEvNT_6ParamsE:
        .type           _ZN7cutlass13device_kernelIN5flash19enable_sm80_to_sm89INS1_16FlashAttnFwdSm80INS1_25CollectiveMainloopFwdSm80ILi4ELi1ELb0EN4cute5tupleIJNS5_1CILi128EEENS7_ILi64EEENS7_ILi96EEEEEELi96ENS_10bfloat16_tEfNS_4arch4Sm80ELb1ELb0ELb0ELb0ELb1ELb0ELb1ELb0EEENS1_21CollectiveEpilogueFwdINS6_IJS8_SA_S9_EEENS6_IJNS7_ILi1EEESI_SI_EEESC_SE_Li128ELb0ELb1ELb0ELb0EEENS1_30DynamicPersistentTileSchedulerILi128ELi128ELb0ELb1ELb0EEEEEEEEEvNT_6ParamsE,@function
        .size           _ZN7cutlass13device_kernelIN5flash19enable_sm80_to_sm89INS1_16FlashAttnFwdSm80INS1_25CollectiveMainloopFwdSm80ILi4ELi1ELb0EN4cute5tupleIJNS5_1CILi128EEENS7_ILi64EEENS7_ILi96EEEEEELi96ENS_10bfloat16_tEfNS_4arch4Sm80ELb1ELb0ELb0ELb0ELb1ELb0ELb1ELb0EEENS1_21CollectiveEpilogueFwdINS6_IJS8_SA_S9_EEENS6_IJNS7_ILi1EEESI_SI_EEESC_SE_Li128ELb0ELb1ELb0ELb0EEENS1_30DynamicPersistentTileSchedulerILi128ELi128ELb0ELb1ELb0EEEEEEEEEvNT_6ParamsE,(.L_x_864 - _ZN7cutlass13device_kernelIN5flash19enable_sm80_to_sm89INS1_16FlashAttnFwdSm80INS1_25CollectiveMainloopFwdSm80ILi4ELi1ELb0EN4cute5tupleIJNS5_1CILi128EEENS7_ILi64EEENS7_ILi96EEEEEELi96ENS_10bfloat16_tEfNS_4arch4Sm80ELb1ELb0ELb0ELb0ELb1ELb0ELb1ELb0EEENS1_21CollectiveEpilogueFwdINS6_IJS8_SA_S9_EEENS6_IJNS7_ILi1EEESI_SI_EEESC_SE_Li128ELb0ELb1ELb0ELb0EEENS1_30DynamicPersistentTileSchedulerILi128ELi128ELb0ELb1ELb0EEEEEEEEEvNT_6ParamsE)
        .other          _ZN7cutlass13device_kernelIN5flash19enable_sm80_to_sm89INS1_16FlashAttnFwdSm80INS1_25CollectiveMainloopFwdSm80ILi4ELi1ELb0EN4cute5tupleIJNS5_1CILi128EEENS7_ILi64EEENS7_ILi96EEEEEELi96ENS_10bfloat16_tEfNS_4arch4Sm80ELb1ELb0ELb0ELb0ELb1ELb0ELb1ELb0EEENS1_21CollectiveEpilogueFwdINS6_IJS8_SA_S9_EEENS6_IJNS7_ILi1EEESI_SI_EEESC_SE_Li128ELb0ELb1ELb0ELb0EEENS1_30DynamicPersistentTileSchedulerILi128ELi128ELb0ELb1ELb0EEEEEEEEEvNT_6ParamsE,@"STO_CUDA_ENTRY STV_DEFAULT"
_ZN7cutlass13device_kernelIN5flash19enable_sm80_to_sm89INS1_16FlashAttnFwdSm80INS1_25CollectiveMainloopFwdSm80ILi4ELi1ELb0EN4cute5tupleIJNS5_1CILi128EEENS7_ILi64EEENS7_ILi96EEEEEELi96ENS_10bfloat16_tEfNS_4arch4Sm80ELb1ELb0ELb0ELb0ELb1ELb0ELb1ELb0EEENS1_21CollectiveEpilogueFwdINS6_IJS8_SA_S9_EEENS6_IJNS7_ILi1EEESI_SI_EEESC_SE_Li128ELb0ELb1ELb0ELb0EEENS1_30DynamicPersistentTileSchedulerILi128ELi128ELb0ELb1ELb0EEEEEEEEEvNT_6ParamsE:
[----:B------:R-:W-:-:S03]  /*0000*/  MOV R1, c[0x0][0x28] ;  /* 0x00000a0000017a02 */ /* 0x000fc60000000f00 */
[----:B------:R-:W1:Y:S01]  /*0010*/  S2R R24, SR_TID.X ;  /* 0x0000000000187919 */ /* 0x000e620000002100 */
[----:B------:R-:W-:-:S03]  /*0020*/  IADD3 R1, R1, -0x78, RZ ;  /* 0xffffff8801017810 */ /* 0x000fc60007ffe0ff */
[----:B------:R-:W2:Y:S01]  /*0030*/  S2R R18, SR_CTAID.X ;  /* 0x0000000000127919 */ /* 0x000ea20000002500 */
[----:B-1----:R-:W-:-:S05]  /*0040*/  SHF.R.U32.HI R2, RZ, 0x5, R24 ;  /* 0x00000005ff027819 */ /* 0x002fca0000011618 */
[----:B------:R-:W1:Y:S02]  /*0050*/  SHFL.IDX PT, R0, R2, RZ, 0x1f ;  /* 0x00001fff02007589 */ /* 0x000e6400000e0000 */
[----:B-1----:R-:W-:Y:S02]  /*0060*/  ISETP.GE.AND P0, PT, R0, 0x1, PT ;  /* 0x000000010000780c */ /* 0x002fe40003f06270 */
[----:B------:R1:W-:Y:S11]  /*0070*/  STL [R1+0x6c], R0 ;  /* 0x00006c0001007387 */ /* 0x0003f60000100800 */
[----:B------:R-:W-:Y:S06]  /*0080*/  @P0 BAR.ARV 0x4, 0x80 ;  /* 0x0102000000000b1d */ /* 0x000fec0000002000 */
[----:B--2---:R-:W-:-:S13]  /*0090*/  ISETP.GE.AND P0, PT, R18, c[0x0][0x538], PT ;  /* 0x00014e0012007a0c */ /* 0x004fda0003f06270 */
[----:B------:R-:W-:Y:S05]  /*00a0*/  @P0 EXIT ;  /* 0x000000000000094d */ /* 0x000fea0003800000 */
[----:B-1----:R-:W-:Y:S01]  /*00b0*/  SHF.R.S32.HI R17, RZ, 0x1f, R24 ;  /* 0x0000001fff117819 */ /* 0x002fe20000011418 */
[----:B------:R-:W-:Y:S01]  /*00c0*/  IMAD.MOV.U32 R202, RZ, RZ, 0x20 ;  /* 0x00000020ffca7424 */ /* 0x000fe200078e00ff */
[----:B------:R-:W-:Y:S02]  /*00d0*/  ULDC.64 UR6, c[0x0][0x118] ;  /* 0x0000460000067ab9 */ /* 0x000fe40000000a00 */
[CC--:B------:R-:W-:Y:S02]  /*00e0*/  LEA.HI R16, R17.reuse, R24.reuse, RZ, 0x3 ;  /* 0x0000001811107211 */ /* 0x0c0fe400078f18ff */
[----:B------:R-:W-:Y:S02]  /*00f0*/  LEA.HI R8, R17, R24, RZ, 0x2 ;  /* 0x0000001811087211 */ /* 0x000fe400078f10ff */
[----:B------:R-:W-:Y:S02]  /*0100*/  SHF.R.S32.HI R0, RZ, 0x3, R16 ;  /* 0x00000003ff007819 */ /* 0x000fe40000011410 */
[----:B------:R-:W-:-:S02]  /*0110*/  LOP3.LUT R2, R8, 0xfffffffc, RZ, 0xc0, !PT ;  /* 0xfffffffc08027812 */ /* 0x000fc400078ec0ff */
[----:B------:R-:W-:Y:S01]  /*0120*/  LEA.HI R4, R17, R24, RZ, 0x4 ;  /* 0x0000001811047211 */ /* 0x000fe200078f20ff */
[----:B------:R-:W-:Y:S01]  /*0130*/  IMAD.SHL.U32 R0, R0, 0x40, RZ ;  /* 0x0000004000007824 */ /* 0x000fe200078e00ff */
[----:B------:R-:W-:Y:S01]  /*0140*/  SHF.R.S32.HI R23, RZ, 0x2, R8 ;  /* 0x00000002ff177819 */ /* 0x000fe20000011408 */
[----:B------:R-:W-:Y:S01]  /*0150*/  IMAD.IADD R10, R24, 0x1, -R2 ;  /* 0x00000001180a7824 */ /* 0x000fe200078e0a02 */
[----:B------:R-:W-:Y:S02]  /*0160*/  SHF.R.S32.HI R5, RZ, 0x4, R4 ;  /* 0x00000004ff057819 */ /* 0x000fe40000011404 */
[----:B------:R-:W-:Y:S01]  /*0170*/  LOP3.LUT R0, R0, 0xc0, RZ, 0xc0, !PT ;  /* 0x000000c000007812 */ /* 0x000fe200078ec0ff */
[----:B------:R-:W-:Y:S01]  /*0180*/  IMAD.SHL.U32 R218, R10, 0x8, RZ ;  /* 0x000000080ada7824 */ /* 0x000fe200078e00ff */
[----:B------:R-:W-:Y:S02]  /*0190*/  LEA.HI R3, R4, R5, RZ, 0x1 ;  /* 0x0000000504037211 */ /* 0x000fe400078f08ff */
[----:B------:R-:W-:-:S02]  /*01a0*/  SHF.R.U32.HI R2, RZ, 0x3, R0 ;  /* 0x00000003ff027819 */ /* 0x000fc40000011600 */
[----:B------:R-:W-:Y:S02]  /*01b0*/  LOP3.LUT R0, R0, 0x18, R218, 0xf8, !PT ;  /* 0x0000001800007812 */ /* 0x000fe400078ef8da */
[----:B------:R-:W-:Y:S02]  /*01c0*/  LOP3.LUT R3, R3, 0xfffffffe, RZ, 0xc0, !PT ;  /* 0xfffffffe03037812 */ /* 0x000fe400078ec0ff */
[----:B------:R-:W-:Y:S02]  /*01d0*/  LOP3.LUT R7, R0, R2, RZ, 0x3c, !PT ;  /* 0x0000000200077212 */ /* 0x000fe400078e3cff */
[----:B------:R-:W-:Y:S01]  /*01e0*/  LOP3.LUT R0, R4, 0xfffffff0, RZ, 0xc0, !PT ;  /* 0xfffffff004007812 */ /* 0x000fe200078ec0ff */
[----:B------:R-:W-:Y:S01]  /*01f0*/  IMAD.IADD R12, R5, 0x1, -R3 ;  /* 0x00000001050c7824 */ /* 0x000fe200078e0a03 */
[----:B------:R-:W-:Y:S02]  /*0200*/  LOP3.LUT R3, R16, 0xfffffff8, RZ, 0xc0, !PT ;  /* 0xfffffff810037812 */ /* 0x000fe400078ec0ff */
[----:B------:R-:W-:Y:S01]  /*0210*/  LEA.HI R2, R8, R23, RZ, 0x1 ;  /* 0x0000001708027211 */ /* 0x000fe200078f08ff */
[C---:B------:R-:W-:Y:S01]  /*0220*/  IMAD.IADD R0, R24.reuse, 0x1, -R0 ;  /* 0x0000000118007824 */ /* 0x040fe200078e0a00 */
[----:B------:R-:W-:Y:S01]  /*0230*/  LEA.HI R11, R17, R24, RZ, 0x5 ;  /* 0x00000018110b7211 */ /* 0x000fe200078f28ff */
[----:B------:R-:W-:Y:S01]  /*0240*/  IMAD.IADD R3, R24, 0x1, -R3 ;  /* 0x0000000118037824 */ /* 0x000fe200078e0a03 */
[----:B------:R-:W-:-:S02]  /*0250*/  LOP3.LUT R2, R2, 0x7fffffe, RZ, 0xc0, !PT ;  /* 0x07fffffe02027812 */ /* 0x000fc400078ec0ff */
[-C--:B------:R-:W-:Y:S02]  /*0260*/  LEA.HI R6, R0, R0.reuse, RZ, 0x1 ;  /* 0x0000000000067211 */ /* 0x080fe400078f08ff */
[----:B------:R-:W-:Y:S01]  /*0270*/  SHF.R.S32.HI R5, RZ, 0x1f, R0 ;  /* 0x0000001fff057819 */ /* 0x000fe20000011400 */
[----:B------:R-:W-:Y:S01]  /*0280*/  IMAD.IADD R2, R23, 0x1, -R2 ;  /* 0x0000000117027824 */ /* 0x000fe200078e0a02 */
[----:B------:R-:W-:Y:S02]  /*0290*/  LEA.HI R9, R3, R3, RZ, 0x1 ;  /* 0x0000000303097211 */ /* 0x000fe400078f08ff */
[----:B------:R-:W-:Y:S02]  /*02a0*/  SHF.R.S32.HI R203, RZ, 0x5, R11 ;  /* 0x00000005ffcb7819 */ /* 0x000fe4000001140b */
[----:B------:R-:W-:Y:S02]  /*02b0*/  LOP3.LUT R4, R6, 0x7fffffe, RZ, 0xc0, !PT ;  /* 0x07fffffe06047812 */ /* 0x000fe400078ec0ff */
[----:B------:R-:W-:Y:S01]  /*02c0*/  LEA.HI R14, R5, R0, RZ, 0x3 ;  /* 0x00000000050e7211 */ /* 0x000fe200078f18ff */
[----:B------:R-:W-:Y:S01]  /*02d0*/  IMAD R2, R203, 0x8, R2 ;  /* 0x00000008cb027824 */ /* 0x000fe200078e0202 */
[----:B------:R-:W-:Y:S01]  /*02e0*/  LOP3.LUT R5, R9, 0x3fffffe, RZ, 0xc0, !PT ;  /* 0x03fffffe09057812 */ /* 0x000fe200078ec0ff */
[----:B------:R-:W-:Y:S01]  /*02f0*/  IMAD.IADD R13, R0, 0x1, -R4 ;  /* 0x00000001000d7824 */ /* 0x000fe200078e0a04 */
[----:B------:R-:W-:-:S02]  /*0300*/  LEA.HI R0, R10, R10, RZ, 0x1 ;  /* 0x0000000a0a007211 */ /* 0x000fc400078f08ff */
[----:B------:R-:W-:Y:S01]  /*0310*/  SHF.R.S32.HI R4, RZ, 0x1f, R11 ;  /* 0x0000001fff047819 */ /* 0x000fe2000001140b */
[----:B------:R-:W-:Y:S01]  /*0320*/  IMAD.IADD R200, R3, 0x1, -R5 ;  /* 0x0000000103c87824 */ /* 0x000fe200078e0a05 */
[----:B------:R-:W-:Y:S01]  /*0330*/  SHF.R.S32.HI R5, RZ, 0x1f, R8 ;  /* 0x0000001fff057819 */ /* 0x000fe20000011408 */
[----:B------:R-:W-:Y:S01]  /*0340*/  IMAD.U32 R3, R2, 0x20, R7 ;  /* 0x0000002002037824 */ /* 0x000fe200078e0007 */
[C---:B------:R-:W-:Y:S01]  /*0350*/  LOP3.LUT R2, R0.reuse, 0x1ffffffe, RZ, 0xc0, !PT ;  /* 0x1ffffffe00027812 */ /* 0x040fe200078ec0ff */
[----:B------:R-:W-:Y:S01]  /*0360*/  IMAD.SHL.U32 R0, R0, 0x20, RZ ;  /* 0x0000002000007824 */ /* 0x000fe200078e00ff */
[----:B------:R-:W-:Y:S01]  /*0370*/  LOP3.LUT R7, R11, 0xffffffe0, RZ, 0xc0, !PT ;  /* 0xffffffe00b077812 */ /* 0x000fe200078ec0ff */
[----:B------:R-:W-:Y:S01]  /*0380*/  IMAD R200, R12, 0x8, R200 ;  /* 0x000000080cc87824 */ /* 0x000fe200078e02c8 */
[----:B------:R1:W-:Y:S01]  /*0390*/  STL [R1+0x68], R3 ;  /* 0x0000680301007387 */ /* 0x0003e20000100800 */
[----:B------:R-:W-:Y:S02]  /*03a0*/  LEA.HI R4, R4, R203, RZ, 0x2 ;  /* 0x000000cb04047211 */ /* 0x000fe400078f10ff */
[----:B------:R-:W-:Y:S01]  /*03b0*/  LOP3.LUT R0, R0, 0xffffffc0, RZ, 0xc0, !PT ;  /* 0xffffffc000007812 */ /* 0x000fe200078ec0ff */
[----:B------:R-:W-:Y:S01]  /*03c0*/  IMAD.IADD R22, R24, 0x1, -R7 ;  /* 0x0000000118167824 */ /* 0x000fe200078e0a07 */
[----:B------:R-:W-:-:S02]  /*03d0*/  SHF.R.S32.HI R8, RZ, 0x1, R6 ;  /* 0x00000001ff087819 */ /* 0x000fc40000011406 */
[----:B------:R-:W-:Y:S02]  /*03e0*/  SHF.R.S32.HI R7, RZ, 0x1f, R6 ;  /* 0x0000001fff077819 */ /* 0x000fe40000011406 */
[----:B------:R-:W-:Y:S01]  /*03f0*/  IADD3 R252, R218, 0x20, RZ ;  /* 0x00000020dafc7810 */ /* 0x000fe20007ffe0ff */
[----:B-1----:R-:W-:Y:S01]  /*0400*/  IMAD.IADD R3, R10, 0x1, -R2 ;  /* 0x000000010a037824 */ /* 0x002fe200078e0a02 */
[----:B------:R-:W-:-:S03]  /*0410*/  LEA.HI R2, R5, R23, RZ, 0x3 ;  /* 0x0000001705027211 */ /* 0x000fc600078f18ff */
[----:B------:R-:W-:Y:S01]  /*0420*/  IMAD R15, R3, 0x8, R0 ;  /* 0x00000008030f7824 */ /* 0x000fe200078e0200 */
[----:B------:R-:W-:Y:S02]  /*0430*/  LOP3.LUT R0, R2, 0xfffffff8, RZ, 0xc0, !PT ;  /* 0xfffffff802007812 */ /* 0x000fe400078ec0ff */
[----:B------:R-:W-:Y:S02]  /*0440*/  SHF.R.S32.HI R2, RZ, 0x1f, R22 ;  /* 0x0000001fff027819 */ /* 0x000fe40000011416 */
[----:B------:R-:W-:Y:S01]  /*0450*/  LOP3.LUT R3, R4, 0xffffffc, RZ, 0xc0, !PT ;  /* 0x0ffffffc04037812 */ /* 0x000fe200078ec0ff */
[----:B------:R-:W-:Y:S01]  /*0460*/  IMAD.IADD R4, R23, 0x1, -R0 ;  /* 0x0000000117047824 */ /* 0x000fe200078e0a00 */
[----:B------:R-:W-:Y:S02]  /*0470*/  LEA.HI R11, R2, R22, RZ, 0x2 ;  /* 0x00000016020b7211 */ /* 0x000fe400078f10ff */
[----:B------:R-:W-:Y:S01]  /*0480*/  SHF.R.S32.HI R0, RZ, 0x1, R9 ;  /* 0x00000001ff007819 */ /* 0x000fe20000011409 */
[C---:B------:R-:W-:Y:S01]  /*0490*/  IMAD.IADD R3, R203.reuse, 0x1, -R3 ;  /* 0x00000001cb037824 */ /* 0x040fe200078e0a03 */
[----:B------:R-:W-:Y:S01]  /*04a0*/  SHF.R.S32.HI R2, RZ, 0x2, R11 ;  /* 0x00000002ff027819 */ /* 0x000fe2000001140b */
[----:B------:R-:W-:Y:S01]  /*04b0*/  IMAD.SHL.U32 R203, R203, 0x200, RZ ;  /* 0x00000200cbcb7824 */ /* 0x000fe200078e00ff */
[----:B------:R-:W-:-:S02]  /*04c0*/  LEA.HI R6, R4, R4, RZ, 0x1 ;  /* 0x0000000404067211 */ /* 0x000fc400078f08ff */
[C---:B------:R-:W-:Y:S01]  /*04d0*/  LOP3.LUT P2, RZ, R0.reuse, 0x2, RZ, 0xc0, !PT ;  /* 0x0000000200ff7812 */ /* 0x040fe2000784c0ff */
[----:B------:R-:W-:Y:S01]  /*04e0*/  IMAD.SHL.U32 R0, R0, 0x40, RZ ;  /* 0x0000004000007824 */ /* 0x000fe200078e00ff */
[----:B------:R-:W-:Y:S01]  /*04f0*/  LOP3.LUT R5, R6, 0x3fffffe, RZ, 0xc0, !PT ;  /* 0x03fffffe06057812 */ /* 0x000fe200078ec0ff */
[----:B------:R-:W-:Y:S01]  /*0500*/  IMAD R21, R3, 0x10, R2 ;  /* 0x0000001003157824 */ /* 0x000fe200078e0202 */
[----:B------:R-:W-:Y:S01]  /*0510*/  LEA.HI R2, R7, R8, RZ, 0x2 ;  /* 0x0000000807027211 */ /* 0x000fe200078f10ff */
[----:B------:R-:W-:Y:S01]  /*0520*/  IMAD R7, R10, 0x2, R203 ;  /* 0x000000020a077824 */ /* 0x000fe200078e02cb */
[----:B------:R-:W-:Y:S01]  /*0530*/  LOP3.LUT R0, R0, 0xc0, RZ, 0xc0, !PT ;  /* 0x000000c000007812 */ /* 0x000fe200078ec0ff */
[----:B------:R-:W-:Y:S01]  /*0540*/  IMAD.IADD R5, R4, 0x1, -R5 ;  /* 0x0000000104057824 */ /* 0x000fe200078e0a05 */
[----:B------:R-:W-:Y:S01]  /*0550*/  LOP3.LUT R2, R2, 0xfffffffc, RZ, 0xc0, !PT ;  /* 0xfffffffc02027812 */ /* 0x000fe200078ec0ff */
[----:B------:R-:W-:Y:S01]  /*0560*/  STL [R1+0x70], R21 ;  /* 0x0000701501007387 */ /* 0x000fe20000100800 */
[----:B------:R-:W-:-:S02]  /*0570*/  LOP3.LUT R4, R0, 0x8, R16, 0xf8, !PT ;  /* 0x0000000800047812 */ /* 0x000fc400078ef810 */
[----:B------:R-:W-:Y:S01]  /*0580*/  SHF.R.U32.HI R3, RZ, 0x3, R0 ;  /* 0x00000003ff037819 */ /* 0x000fe20000011600 */
[----:B------:R-:W-:Y:S01]  /*0590*/  IMAD.IADD R2, R8, 0x1, -R2 ;  /* 0x0000000108027824 */ /* 0x000fe200078e0a02 */
[----:B------:R-:W-:Y:S01]  /*05a0*/  SHF.R.S32.HI R0, RZ, 0x1, R6 ;  /* 0x00000001ff007819 */ /* 0x000fe20000011406 */
[----:B------:R-:W-:Y:S01]  /*05b0*/  IMAD R6, R5, 0x20, R7 ;  /* 0x0000002005067824 */ /* 0x000fe200078e0207 */
[----:B------:R-:W-:Y:S01]  /*05c0*/  LOP3.LUT R8, R4, R3, RZ, 0x3c, !PT ;  /* 0x0000000304087212 */ /* 0x000fe200078e3cff */
[----:B------:R-:W-:Y:S01]  /*05d0*/  IMAD.SHL.U32 R5, R14, 0x20, RZ ;  /* 0x000000200e057824 */ /* 0x000fe200078e00ff */
[C---:B------:R-:W-:Y:S01]  /*05e0*/  LOP3.LUT R4, R0.reuse, 0x1, RZ, 0xc0, !PT ;  /* 0x0000000100047812 */ /* 0x040fe200078ec0ff */
[----:B------:R-:W-:Y:S01]  /*05f0*/  IMAD.SHL.U32 R3, R0, 0x40, RZ ;  /* 0x0000004000037824 */ /* 0x000fe200078e00ff */
[C---:B------:R-:W-:Y:S01]  /*0600*/  LOP3.LUT P3, RZ, R2.reuse, 0x2, RZ, 0xc0, !PT ;  /* 0x0000000202ff7812 */ /* 0x040fe2000786c0ff */
[----:B------:R-:W-:Y:S01]  /*0610*/  IMAD.SHL.U32 R2, R2, 0x40, RZ ;  /* 0x0000004002027824 */ /* 0x000fe200078e00ff */
[----:B------:R-:W-:Y:S01]  /*0620*/  ISETP.NE.U32.AND P1, PT, R4, 0x1, PT ;  /* 0x000000010400780c */ /* 0x000fe20003f25070 */
[----:B------:R-:W-:Y:S01]  /*0630*/  IMAD.SHL.U32 R7, R12, 0x8, RZ ;  /* 0x000000080c077824 */ /* 0x000fe200078e00ff */
[----:B------:R-:W-:Y:S01]  /*0640*/  LOP3.LUT R3, R3, 0xc0, RZ, 0xc0, !PT ;  /* 0x000000c003037812 */ /* 0x000fe200078ec0ff */
[----:B------:R-:W-:Y:S01]  /*0650*/  IMAD.U32 R200, R200, 0x20, R8 ;  /* 0x00000020c8c87824 */ /* 0x000fe200078e0008 */
[----:B------:R-:W-:-:S02]  /*0660*/  LOP3.LUT P0, RZ, R0, 0x2, RZ, 0xc0, !PT ;  /* 0x0000000200ff7812 */ /* 0x000fc4000780c0ff */
[----:B------:R-:W-:Y:S02]  /*0670*/  LEA.HI R3, R3, R3, RZ, 0x1d ;  /* 0x0000000303037211 */ /* 0x000fe400078fe8ff */
[----:B------:R-:W-:Y:S02]  /*0680*/  LOP3.LUT R0, R5, 0xffffff00, RZ, 0xc0, !PT ;  /* 0xffffff0005007812 */ /* 0x000fe400078ec0ff */
[----:B------:R-:W-:Y:S01]  /*0690*/  LOP3.LUT R2, R2, 0xc0, RZ, 0xc0, !PT ;  /* 0x000000c002027812 */ /* 0x000fe200078ec0ff */
[----:B------:R-:W-:Y:S01]  /*06a0*/  IMAD.IADD R3, R3, 0x1, R6 ;  /* 0x0000000103037824 */ /* 0x000fe200078e0206 */
[----:B------:R-:W-:Y:S01]  /*06b0*/  LEA R200, R200, 0x3100, 0x1 ;  /* 0x00003100c8c87811 */ /* 0x000fe200078e08ff */
[----:B------:R-:W-:Y:S01]  /*06c0*/  IMAD.IADD R203, R0, 0x1, R203 ;  /* 0x0000000100cb7824 */ /* 0x000fe200078e02cb */
[----:B------:R-:W-:Y:S01]  /*06d0*/  LOP3.LUT R4, R2, 0x8, R7, 0xf8, !PT ;  /* 0x0000000802047812 */ /* 0x000fe200078ef807 */
[----:B------:R-:W-:Y:S01]  /*06e0*/  IMAD.SHL.U32 R20, R3, 0x2, RZ ;  /* 0x0000000203147824 */ /* 0x000fe200078e00ff */
[----:B------:R-:W-:Y:S01]  /*06f0*/  SHF.R.U32.HI R201, RZ, 0x3, R2 ;  /* 0x00000003ffc97819 */ /* 0x000fe20000011602 */
[C---:B------:R-:W-:Y:S01]  /*0700*/  IMAD R2, R13.reuse, 0x20, R0 ;  /* 0x000000200d027824 */ /* 0x040fe200078e0200 */
[----:B------:R-:W-:Y:S01]  /*0710*/  SHF.R.S32.HI R3, RZ, 0x1f, R252 ;  /* 0x0000001fff037819 */ /* 0x000fe200000114fc */
[----:B------:R-:W-:Y:S01]  /*0720*/  IMAD R203, R13, 0x20, R203 ;  /* 0x000000200dcb7824 */ /* 0x000fe200078e02cb */
[C---:B------:R-:W-:Y:S01]  /*0730*/  IADD3 R0, R20.reuse, 0x80, RZ ;  /* 0x0000008014007810 */ /* 0x040fe20007ffe0ff */
[----:B------:R-:W-:Y:S01]  /*0740*/  STL [R1+0x54], R20 ;  /* 0x0000541401007387 */ /* 0x000fe20000100800 */
[----:B------:R-:W-:Y:S01]  /*0750*/  IADD3 R19, R20, 0x70, RZ ;  /* 0x0000007014137810 */ /* 0x000fe20007ffe0ff */
[----:B------:R-:W-:Y:S01]  /*0760*/  IMAD.IADD R3, R21, 0x1, R15 ;  /* 0x0000000115037824 */ /* 0x000fe200078e020f */
[----:B------:R-:W-:Y:S01]  /*0770*/  LOP3.LUT R201, R4, R201, RZ, 0x3c, !PT ;  /* 0x000000c904c97212 */ /* 0x000fe200078e3cff */
[----:B------:R-:W-:Y:S01]  /*0780*/  STL [R1+0x64], R18 ;  /* 0x0000641201007387 */ /* 0x000fe20000100800 */
[----:B------:R-:W-:Y:S01]  /*0790*/  @P1 IADD3 R19, R0, 0x10, RZ ;  /* 0x0000001000131810 */ /* 0x000fe20007ffe0ff */
[----:B------:R-:W-:Y:S01]  /*07a0*/  IMAD R0, R10, 0x20, R23 ;  /* 0x000000200a007824 */ /* 0x000fe200078e0217 */
[C---:B------:R-:W-:Y:S01]  /*07b0*/  IADD3 R205, R200.reuse, 0x20, RZ ;  /* 0x00000020c8cd7810 */ /* 0x040fe20007ffe0ff */
[C---:B------:R-:W-:Y:S01]  /*07c0*/  IMAD.IADD R203, R201.reuse, 0x1, R203 ;  /* 0x00000001c9cb7824 */ /* 0x040fe200078e02cb */
[----:B------:R-:W-:Y:S01]  /*07d0*/  @P2 IADD3 R205, R200, -0x20, RZ ;  /* 0xffffffe0c8cd2810 */ /* 0x000fe20007ffe0ff */
[----:B------:R-:W-:Y:S01]  /*07e0*/  STL [R1+0x58], R19 ;  /* 0x0000581301007387 */ /* 0x000fe20000100800 */
[----:B------:R-:W-:Y:S01]  /*07f0*/  IMAD.IADD R201, R201, 0x1, R2 ;  /* 0x00000001c9c97824 */ /* 0x000fe200078e0202 */
[----:B------:R-:W-:-:S02]  /*0800*/  LEA.HI R2, R17, R24, RZ, 0x7 ;  /* 0x0000001811027211 */ /* 0x000fc400078f38ff */
[----:B------:R1:W-:Y:S01]  /*0810*/  STL [R1], R0 ;  /* 0x0000000001007387 */ /* 0x0003e20000100800 */
[----:B------:R-:W-:Y:S02]  /*0820*/  LEA R203, R203, 0x6100, 0x1 ;  /* 0x00006100cbcb7811 */ /* 0x000fe400078e08ff */
[----:B------:R-:W-:Y:S01]  /*0830*/  SHF.R.S32.HI R2, RZ, 0x7, R2 ;  /* 0x00000007ff027819 */ /* 0x000fe20000011402 */
[----:B------:R-:W-:Y:S01]  /*0840*/  STL [R1+0x50], R3 ;  /* 0x0000500301007387 */ /* 0x000fe20000100800 */
[----:B------:R-:W-:Y:S02]  /*0850*/  IADD3 R2, R218, 0x40, RZ ;  /* 0x00000040da027810 */ /* 0x000fe40007ffe0ff */
[----:B------:R-:W-:Y:S02]  /*0860*/  LEA R201, R201, 0x100, 0x1 ;  /* 0x00000100c9c97811 */ /* 0x000fe400078e08ff */
[----:B------:R-:W-:Y:S02]  /*0870*/  SHF.R.S32.HI R2, RZ, 0x1f, R2 ;  /* 0x0000001fff027819 */ /* 0x000fe40000011402 */
[----:B------:R-:W-:-:S02]  /*0880*/  SEL R2, R202, 0xffffffe0, !P0 ;  /* 0xffffffe0ca027807 */ /* 0x000fc40004000000 */
[----:B------:R-:W-:Y:S02]  /*0890*/  SEL R202, R202, 0xffffffe0, !P3 ;  /* 0xffffffe0caca7807 */ /* 0x000fe40005800000 */
[----:B------:R-:W-:Y:S02]  /*08a0*/  SHF.R.S32.HI R4, RZ, 0x1f, R218 ;  /* 0x0000001fff047819 */ /* 0x000fe400000114da */
[----:B------:R-:W-:Y:S01]  /*08b0*/  IADD3 R216, R205, 0x400, RZ ;  /* 0x00000400cdd87810 */ /* 0x000fe20007ffe0ff */
[----:B------:R-:W-:Y:S01]  /*08c0*/  IMAD.IADD R204, R203, 0x1, R202 ;  /* 0x00000001cbcc7824 */ /* 0x000fe200078e02ca */
[C---:B------:R-:W-:Y:S01]  /*08d0*/  IADD3 R215, R205.reuse, 0x800, RZ ;  /* 0x00000800cdd77810 */ /* 0x040fe20007ffe0ff */
[----:B------:R-:W-:Y:S01]  /*08e0*/  IMAD.IADD R202, R202, 0x1, R201 ;  /* 0x00000001caca7824 */ /* 0x000fe200078e02c9 */
[C---:B------:R-:W-:Y:S02]  /*08f0*/  IADD3 R214, R205.reuse, 0xc00, RZ ;  /* 0x00000c00cdd67810 */ /* 0x040fe40007ffe0ff */
[----:B------:R-:W-:-:S02]  /*0900*/  IADD3 R213, R205, 0x1000, RZ ;  /* 0x00001000cdd57810 */ /* 0x000fc40007ffe0ff */
[----:B-1----:R-:W-:Y:S02]  /*0910*/  LOP3.LUT R0, R11, 0x7ffffffc, RZ, 0xc0, !PT ;  /* 0x7ffffffc0b007812 */ /* 0x002fe400078ec0ff */
[C---:B------:R-:W-:Y:S02]  /*0920*/  IADD3 R212, R205.reuse, 0x1400, RZ ;  /* 0x00001400cdd47810 */ /* 0x040fe40007ffe0ff */
[C---:B------:R-:W-:Y:S01]  /*0930*/  IADD3 R211, R205.reuse, 0x1800, RZ ;  /* 0x00001800cdd37810 */ /* 0x040fe20007ffe0ff */
[----:B------:R-:W-:Y:S01]  /*0940*/  IMAD.IADD R0, R22, 0x1, -R0 ;  /* 0x0000000116007824 */ /* 0x000fe200078e0a00 */
[C---:B------:R-:W-:Y:S02]  /*0950*/  IADD3 R210, R205.reuse, 0x1c00, RZ ;  /* 0x00001c00cdd27810 */ /* 0x040fe40007ffe0ff */
[C---:B------:R-:W-:Y:S01]  /*0960*/  IADD3 R209, R205.reuse, 0x2000, RZ ;  /* 0x00002000cdd17810 */ /* 0x040fe20007ffe0ff */
[----:B------:R-:W-:Y:S01]  /*0970*/  IMAD.SHL.U32 R0, R0, 0x2, RZ ;  /* 0x0000000200007824 */ /* 0x000fe200078e00ff */
[----:B------:R-:W-:-:S02]  /*0980*/  IADD3 R208, R205, 0x2400, RZ ;  /* 0x00002400cdd07810 */ /* 0x000fc40007ffe0ff */
[C---:B------:R-:W-:Y:S02]  /*0990*/  IADD3 R207, R205.reuse, 0x2800, RZ ;  /* 0x00002800cdcf7810 */ /* 0x040fe40007ffe0ff */
[----:B------:R1:W-:Y:S01]  /*09a0*/  STL [R1+0x4c], R0 ;  /* 0x00004c0001007387 */ /* 0x0003e20000100800 */
[----:B------:R-:W-:Y:S01]  /*09b0*/  IADD3 R206, R205, 0x2c00, RZ ;  /* 0x00002c00cdce7810 */ /* 0x000fe20007ffe0ff */
[----:B-1----:R-:W-:-:S05]  /*09c0*/  IMAD.IADD R0, R20, 0x1, R2 ;  /* 0x0000000114007824 */ /* 0x002fca00078e0202 */
[----:B------:R1:W-:Y:S02]  /*09d0*/  STL [R1+0x60], R0 ;  /* 0x0000600001007387 */ /* 0x0003e40000100800 */
[----:B-1----:R-:W-:-:S05]  /*09e0*/  IMAD.IADD R0, R2, 0x1, R19 ;  /* 0x0000000102007824 */ /* 0x002fca00078e0213 */
[----:B------:R1:W-:Y:S02]  /*09f0*/  STL [R1+0x5c], R0 ;  /* 0x00005c0001007387 */ /* 0x0003e40000100800 */
.L_x_664:
[----:B------:R-:W2:Y:S01]  /*0a00*/  LDL R4, [R1+0x64] ;  /* 0x0000640001047983 */ /* 0x000ea20000100800 */
[----:B-1----:R-:W-:Y:S01]  /*0a10*/  IMAD.MOV.U32 R0, RZ, RZ, c[0x0][0x560] ;  /* 0x00015800ff007624 */ /* 0x002fe200078e00ff */
[----:B------:R-:W-:Y:S01]  /*0a20*/  YIELD ;  /* 0x0000000000007946 */ /* 0x000fe20003800000 */
[----:B------:R-:W-:Y:S03]  /*0a30*/  BSSY B0, `(.L_x_591) ;  /* 0x0000016000007945 */ /* 0x000fe60003800000 */
[----:B------:R-:W-:-:S13]  /*0a40*/  ISETP.NE.AND P0, PT, R0, 0x1, PT ;  /* 0x000000010000780c */ /* 0x000fda0003f05270 */
[----:B--2---:R-:W-:Y:S01]  /*0a50*/  @P0 IMAD.HI.U32 R0, R4, c[0x0][0x564], RZ ;  /* 0x0001590004000a27 */ /* 0x004fe200078e00ff */
[----:B------:R-:W-:-:S04]  /*0a60*/  MOV R3, R4 ;  /* 0x0000000400037202 */ /* 0x000fc80000000f00 */
[----:B------:R-:W-:-:S04]  /*0a70*/  @P0 SHF.R.U32.HI R3, RZ, c[0x0][0x568], R0 ;  /* 0x00015a00ff030a19 */ /* 0x000fc80000011600 */
[----:B------:R-:W-:Y:S01]  /*0a80*/  ISETP.GE.AND P0, PT, R3, c[0x0][0x578], PT ;  /* 0x00015e0003007a0c */ /* 0x000fe20003f06270 */
[----:B------:R-:W-:-:S04]  /*0a90*/  IMAD.MOV R2, RZ, RZ, -R3 ;  /* 0x000000ffff027224 */ /* 0x000fc800078e0a03 */
[----:B------:R-:W-:-:S08]  /*0aa0*/  IMAD R2, R2, c[0x0][0x560], R4 ;  /* 0x0001580002027a24 */ /* 0x000fd000078e0204 */
[----:B------:R-:W-:Y:S05]  /*0ab0*/  @!P0 BRA `(.L_x_592) ;  /* 0x0000007000008947 */ /* 0x000fea0003800000 */
[----:B------:R-:W-:-:S04]  /*0ac0*/  MOV R0, c[0x0][0x56c] ;  /* 0x00015b0000007a02 */ /* 0x000fc80000000f00 */
[----:B------:R-:W-:Y:S02]  /*0ad0*/  ISETP.NE.AND P0, PT, R0, 0x1, PT ;  /* 0x000000010000780c */ /* 0x000fe40003f05270 */
[----:B------:R-:W-:-:S11]  /*0ae0*/  MOV R0, R2 ;  /* 0x0000000200007202 */ /* 0x000fd60000000f00 */
[----:B------:R-:W-:-:S05]  /*0af0*/  @P0 IMAD.HI.U32 R4, R2, c[0x0][0x570], RZ ;  /* 0x00015c0002040a27 */ /* 0x000fca00078e00ff */
[----:B------:R-:W-:-:S05]  /*0b00*/  @P0 SHF.R.U32.HI R0, RZ, c[0x0][0x574], R4 ;  /* 0x00015d00ff000a19 */ /* 0x000fca0000011604 */
[----:B------:R-:W-:Y:S01]  /*0b10*/  IMAD R4, R0, c[0x0][0x56c], RZ ;  /* 0x00015b0000047a24 */ /* 0x000fe200078e02ff */
[----:B------:R-:W-:Y:S05]  /*0b20*/  BRA `(.L_x_593) ;  /* 0x0000006000007947 */ /* 0x000fea0003800000 */
.L_x_592:
[----:B------:R-:W-:-:S04]  /*0b30*/  MOV R0, c[0x0][0x554] ;  /* 0x0001550000007a02 */ /* 0x000fc80000000f00 */
[----:B------:R-:W-:Y:S02]  /*0b40*/  ISETP.NE.AND P0, PT, R0, 0x1, PT ;  /* 0x000000010000780c */ /* 0x000fe40003f05270 */
[----:B------:R-:W-:-:S11]  /*0b50*/  MOV R0, R2 ;  /* 0x0000000200007202 */ /* 0x000fd60000000f00 */
[----:B------:R-:W-:-:S05]  /*0b60*/  @P0 IMAD.HI.U32 R4, R2, c[0x0][0x558], RZ ;  /* 0x0001560002040a27 */ /* 0x000fca00078e00ff */
[----:B------:R-:W-:-:S05]  /*0b70*/  @P0 SHF.R.U32.HI R0, RZ, c[0x0][0x55c], R4 ;  /* 0x00015700ff000a19 */ /* 0x000fca0000011604 */
[----:B------:R-:W-:Y:S02]  /*0b80*/  IMAD R4, R0, c[0x0][0x554], RZ ;  /* 0x0001550000047a24 */ /* 0x000fe400078e02ff */
.L_x_593:
[----:B------:R-:W-:Y:S05]  /*0b90*/  BSYNC B0 ;  /* 0x0000000000007941 */ /* 0x000fea0003800000 */
.L_x_591:
[----:B------:R-:W-:Y:S01]  /*0ba0*/  IMAD.MOV.U32 R5, RZ, RZ, c[0x0][0x548] ;  /* 0x00015200ff057624 */ /* 0x000fe200078e00ff */
[----:B------:R-:W-:Y:S01]  /*0bb0*/  ISETP.NE.U32.AND P0, PT, RZ, c[0x0][0x370], PT ;  /* 0x0000dc00ff007a0c */ /* 0x000fe20003f05070 */
[----:B------:R-:W-:Y:S02]  /*0bc0*/  IMAD.IADD R2, R2, 0x1, -R4 ;  /* 0x0000000102027824 */ /* 0x000fe400078e0a04 */
[----:B------:R-:W-:Y:S01]  /*0bd0*/  IMAD.MOV.U32 R6, RZ, RZ, RZ ;  /* 0x000000ffff067224 */ /* 0x000fe200078e00ff */
[----:B------:R-:W-:Y:S01]  /*0be0*/  ISETP.NE.AND P1, PT, R5, 0x1, PT ;  /* 0x000000010500780c */ /* 0x000fe20003f25270 */
[----:B------:R-:W-:Y:S01]  /*0bf0*/  IMAD R2, R3, c[0x0][0x554], R2 ;  /* 0x0001550003027a24 */ /* 0x000fe200078e0202 */
[----:B------:R-:W-:-:S04]  /*0c00*/  ISETP.NE.AND.EX P0, PT, RZ, c[0x0][0x374], PT, P0 ;  /* 0x0000dd00ff007a0c */ /* 0x000fc80003f05300 */
[----:B------:R-:W-:-:S07]  /*0c10*/  MOV R8, R2 ;  /* 0x0000000200087202 */ /* 0x000fce0000000f00 */
[----:B------:R-:W-:-:S04]  /*0c20*/  @P1 IMAD.HI.U32 R3, R2, c[0x0][0x54c], RZ ;  /* 0x0001530002031a27 */ /* 0x000fc800078e00ff */
[----:B------:R-:W-:Y:S01]  /*0c30*/  @P0 IMAD.MOV.U32 R4, RZ, RZ, 0x4 ;  /* 0x00000004ff040424 */ /* 0x000fe200078e00ff */
[----:B------:R-:W-:-:S05]  /*0c40*/  @P1 SHF.R.U32.HI R8, RZ, c[0x0][0x550], R3 ;  /* 0x00015400ff081a19 */ /* 0x000fca0000011603 */
[----:B------:R-:W-:Y:S01]  /*0c50*/  @P0 IMAD.WIDE R4, R8, R4, c[0x0][0x370] ;  /* 0x0000dc0008040625 */ /* 0x000fe200078e0204 */
[----:B------:R-:W-:Y:S01]  /*0c60*/  LOP3.LUT R0, R0, 0x1ffffff, RZ, 0x3c, !PT ;  /* 0x01ffffff00007812 */ /* 0x000fe200078e3cff */
[----:B------:R-:W-:Y:S04]  /*0c70*/  STL [R1+0x44], R8 ;  /* 0x0000440801007387 */ /* 0x000fe80000100800 */
[----:B------:R1:W2:Y:S01]  /*0c80*/  @P0 LDG.E R6, [R4.64] ;  /* 0x0000000604060981 */ /* 0x0002a2000c1e1900 */
[----:B------:R-:W-:Y:S01]  /*0c90*/  MOV R3, c[0x0][0x2c4] ;  /* 0x0000b10000037a02 */ /* 0x000fe20000000f00 */
[----:B------:R-:W-:Y:S01]  /*0ca0*/  CS2R R94, SRZ ;  /* 0x00000000005e7805 */ /* 0x000fe2000001ff00 */
[----:B------:R-:W-:Y:S01]  /*0cb0*/  IADD3 R0, R0, c[0x0][0x53c], RZ ;  /* 0x00014f0000007a10 */ /* 0x000fe20007ffe0ff */
[----:B------:R-:W-:Y:S01]  /*0cc0*/  CS2R R92, SRZ ;  /* 0x00000000005c7805 */ /* 0x000fe2000001ff00 */
[----:B------:R-:W-:Y:S01]  /*0cd0*/  ISETP.NE.AND P5, PT, R3, 0x1, PT ;  /* 0x000000010300780c */ /* 0x000fe20003fa5270 */
[----:B------:R-:W-:Y:S01]  /*0ce0*/  CS2R R98, SRZ ;  /* 0x0000000000627805 */ /* 0x000fe2000001ff00 */
[----:B------:R-:W-:Y:S01]  /*0cf0*/  MOV R3, c[0x0][0x2ac] ;  /* 0x0000ab0000037a02 */ /* 0x000fe20000000f00 */
[----:B------:R-:W-:Y:S01]  /*0d00*/  IMAD.SHL.U32 R17, R0, 0x80, RZ ;  /* 0x0000008000117824 */ /* 0x000fe200078e00ff */
[----:B------:R-:W-:Y:S01]  /*0d10*/  CS2R R96, SRZ ;  /* 0x0000000000607805 */ /* 0x000fe2000001ff00 */
[----:B------:R-:W-:Y:S01]  /*0d20*/  IMAD.MOV.U32 R90, RZ, RZ, RZ ;  /* 0x000000ffff5a7224 */ /* 0x000fe200078e00ff */
[----:B------:R-:W-:Y:S01]  /*0d30*/  CS2R R88, SRZ ;  /* 0x0000000000587805 */ /* 0x000fe2000001ff00 */
[----:B------:R-:W-:Y:S01]  /*0d40*/  CS2R R86, SRZ ;  /* 0x0000000000567805 */ /* 0x000fe2000001ff00 */
[----:B------:R-:W-:Y:S01]  /*0d50*/  IADD3 R0, R17, 0x7f, RZ ;  /* 0x0000007f11007810 */ /* 0x000fe20007ffe0ff */
[----:B------:R-:W-:Y:S01]  /*0d60*/  STL [R1+0x40], R17 ;  /* 0x0000401101007387 */ /* 0x000fe20000100800 */
[----:B------:R-:W-:Y:S01]  /*0d70*/  CS2R R84, SRZ ;  /* 0x0000000000547805 */ /* 0x000fe2000001ff00 */
[----:B------:R-:W-:Y:S01]  /*0d80*/  IMAD.MOV.U32 R9, RZ, RZ, RZ ;  /* 0x000000ffff097224 */ /* 0x000fe200078e00ff */
[----:B------:R-:W-:Y:S01]  /*0d90*/  MOV R78, RZ ;  /* 0x000000ff004e7202 */ /* 0x000fe20000000f00 */
[----:B------:R-:W-:Y:S01]  /*0da0*/  CS2R R10, SRZ ;  /* 0x00000000000a7805 */ /* 0x000fe2000001ff00 */
[----:B------:R-:W-:Y:S01]  /*0db0*/  IMAD.MOV.U32 R76, RZ, RZ, RZ ;  /* 0x000000ffff4c7224 */ /* 0x000fe200078e00ff */
[----:B------:R-:W-:Y:S01]  /*0dc0*/  CS2R R12, SRZ ;  /* 0x00000000000c7805 */ /* 0x000fe2000001ff00 */
[----:B------:R-:W-:Y:S01]  /*0dd0*/  IMAD.MOV.U32 R82, RZ, RZ, RZ ;  /* 0x000000ffff527224 */ /* 0x000fe200078e00ff */
[----:B------:R-:W-:Y:S01]  /*0de0*/  MOV R80, RZ ;  /* 0x000000ff00507202 */ /* 0x000fe20000000f00 */
[----:B------:R-:W-:Y:S01]  /*0df0*/  IMAD.MOV.U32 R74, RZ, RZ, RZ ;  /* 0x000000ffff4a7224 */ /* 0x000fe200078e00ff */
[----:B------:R-:W-:Y:S01]  /*0e00*/  CS2R R14, SRZ ;  /* 0x00000000000e7805 */ /* 0x000fe2000001ff00 */
[----:B-1----:R-:W-:Y:S01]  /*0e10*/  IMAD.MOV.U32 R5, RZ, RZ, 0x40 ;  /* 0x00000040ff057424 */ /* 0x002fe200078e00ff */
[----:B------:R-:W-:Y:S01]  /*0e20*/  MOV R70, RZ ;  /* 0x000000ff00467202 */ /* 0x000fe20000000f00 */
[----:B------:R-:W-:Y:S01]  /*0e30*/  @P5 IMAD.HI.U32 R4, R0, c[0x0][0x2c8], RZ ;  /* 0x0000b20000045a27 */ /* 0x000fe200078e00ff */
[----:B------:R-:W-:Y:S01]  /*0e40*/  CS2R R170, SRZ ;  /* 0x0000000000aa7805 */ /* 0x000fe2000001ff00 */
[----:B------:R-:W-:Y:S01]  /*0e50*/  CS2R R18, SRZ ;  /* 0x0000000000127805 */ /* 0x000fe2000001ff00 */
[----:B------:R-:W-:Y:S01]  /*0e60*/  IADD3 R5, R5, -c[0x0][0x168], RZ ;  /* 0x80005a0005057a10 */ /* 0x000fe20007ffe0ff */
[----:B------:R-:W-:Y:S01]  /*0e70*/  IMAD.MOV.U32 R72, RZ, RZ, RZ ;  /* 0x000000ffff487224 */ /* 0x000fe200078e00ff */
[----:B------:R-:W-:Y:S01]  /*0e80*/  @P5 SHF.R.U32.HI R0, RZ, c[0x0][0x2cc], R4 ;  /* 0x0000b300ff005a19 */ /* 0x000fe20000011604 */
[----:B------:R-:W-:Y:S01]  /*0e90*/  IMAD.MOV.U32 R16, RZ, RZ, RZ ;  /* 0x000000ffff107224 */ /* 0x000fe200078e00ff */
[----:B------:R-:W-:Y:S01]  /*0ea0*/  MOV R168, RZ ;  /* 0x000000ff00a87202 */ /* 0x000fe20000000f00 */
[----:B------:R-:W-:Y:S01]  /*0eb0*/  IMAD.MOV.U32 R68, RZ, RZ, RZ ;  /* 0x000000ffff447224 */ /* 0x000fe200078e00ff */
[----:B------:R-:W-:Y:S01]  /*0ec0*/  CS2R R20, SRZ ;  /* 0x0000000000147805 */ /* 0x000fe2000001ff00 */
[----:B------:R-:W-:Y:S01]  /*0ed0*/  IMAD.MOV.U32 R142, RZ, RZ, RZ ;  /* 0x000000ffff8e7224 */ /* 0x000fe200078e00ff */
[----:B------:R-:W-:Y:S01]  /*0ee0*/  MOV R138, RZ ;  /* 0x000000ff008a7202 */ /* 0x000fe20000000f00 */
[----:B------:R-:W-:Y:S01]  /*0ef0*/  IMAD.MOV.U32 R140, RZ, RZ, RZ ;  /* 0x000000ffff8c7224 */ /* 0x000fe200078e00ff */
[----:B------:R-:W-:Y:S01]  /*0f00*/  CS2R R22, SRZ ;  /* 0x0000000000167805 */ /* 0x000fe2000001ff00 */
        /* <DEDUP_REMOVED lines=39> */
[----:B--2---:R1:W-:Y:S02]  /*1180*/  STL [R1+0x28], R6 ;  /* 0x0000280601007387 */ /* 0x0043e40000100800 */
[----:B-1----:R-:W-:-:S02]  /*1190*/  IMAD R6, R3, c[0x0][0x1d0], RZ ;  /* 0x0000740003067a24 */ /* 0x002fc400078e02ff */
[----:B------:R-:W-:-:S03]  /*11a0*/  IMAD R3, R3, c[0x0][0x1d0], R5 ;  /* 0x0000740003037a24 */ /* 0x000fc600078e0205 */
[----:B------:R-:W-:Y:S01]  /*11b0*/  IADD3 R5, R6, 0x3f, RZ ;  /* 0x0000003f06057810 */ /* 0x000fe20007ffe0ff */
[----:B------:R-:W-:-:S03]  /*11c0*/  IMAD.IADD R0, R3, 0x1, R0 ;  /* 0x0000000103007824 */ /* 0x000fc600078e0200 */
[----:B------:R-:W-:Y:S02]  /*11d0*/  SHF.R.S32.HI R3, RZ, 0x1f, R5 ;  /* 0x0000001fff037819 */ /* 0x000fe40000011405 */
[----:B------:R-:W-:Y:S02]  /*11e0*/  SHF.R.S32.HI R4, RZ, 0x1f, R0 ;  /* 0x0000001fff047819 */ /* 0x000fe40000011400 */
[----:B------:R-:W-:Y:S02]  /*11f0*/  LEA.HI R3, R3, R5, RZ, 0x6 ;  /* 0x0000000503037211 */ /* 0x000fe400078f30ff */
[----:B------:R-:W-:Y:S01]  /*1200*/  LEA.HI R4, R4, R0, RZ, 0x6 ;  /* 0x0000000004047211 */ /* 0x000fe200078f30ff */
[----:B------:R-:W-:Y:S01]  /*1210*/  IMAD.MOV R0, RZ, RZ, -R8 ;  /* 0x000000ffff007224 */ /* 0x000fe200078e0a08 */
[----:B------:R-:W-:Y:S02]  /*1220*/  SHF.R.S32.HI R3, RZ, 0x6, R3 ;  /* 0x00000006ff037819 */ /* 0x000fe40000011403 */
[----:B------:R-:W-:Y:S01]  /*1230*/  SHF.R.S32.HI R4, RZ, 0x6, R4 ;  /* 0x00000006ff047819 */ /* 0x000fe20000011404 */
[----:B------:R-:W-:Y:S01]  /*1240*/  IMAD R6, R0, c[0x0][0x548], R2 ;  /* 0x0001520000067a24 */ /* 0x000fe200078e0202 */
[----:B------:R-:W-:-:S02]  /*1250*/  PRMT R0, RZ, 0x7610, R0 ;  /* 0x00007610ff007816 */ /* 0x000fc40000000000 */
[----:B------:R-:W-:Y:S02]  /*1260*/  IMNMX R221, R3, R4, PT ;  /* 0x0000000403dd7217 */ /* 0x000fe40003800200 */
[----:B------:R1:W-:Y:S01]  /*1270*/  STL [R1+0x48], R6 ;  /* 0x0000480601007387 */ /* 0x0003e20000100800 */
[----:B------:R-:W-:Y:S02]  /*1280*/  MOV R5, RZ ;  /* 0x000000ff00057202 */ /* 0x000fe40000000f00 */
[----:B------:R-:W-:-:S13]  /*1290*/  ISETP.GE.AND P0, PT, R221, 0x1, PT ;  /* 0x00000001dd00780c */ /* 0x000fda0003f06270 */
[----:B------:R-:W-:Y:S05]  /*12a0*/  @!P0 BRA `(.L_x_594) ;  /* 0x0000c8d000008947 */ /* 0x000fea0003800000 */
[----:B------:R-:W2:Y:S01]  /*12b0*/  LDL R7, [R1] ;  /* 0x0000000001077983 */ /* 0x000ea20000100800 */
[----:B------:R-:W-:-:S04]  /*12c0*/  ISETP.NE.U32.AND P1, PT, RZ, c[0x0][0x340], PT ;  /* 0x0000d000ff007a0c */ /* 0x000fc80003f25070 */
[----:B------:R-:W-:-:S13]  /*12d0*/  ISETP.NE.AND.EX P1, PT, RZ, c[0x0][0x344], PT, P1 ;  /* 0x0000d100ff007a0c */ /* 0x000fda0003f25310 */
[----:B------:R-:W-:-:S05]  /*12e0*/  @P1 MOV R2, 0x4 ;  /* 0x0000000400021802 */ /* 0x000fca0000000f00 */
[----:B------:R-:W-:-:S05]  /*12f0*/  @P1 IMAD.WIDE R2, R8, R2, c[0x0][0x340] ;  /* 0x0000d00008021625 */ /* 0x000fca00078e0202 */
[----:B------:R3:W5:Y:S01]  /*1300*/  @P1 LDG.E R12, [R2.64] ;  /* 0x00000006020c1981 */ /* 0x000762000c1e1900 */
[----:B------:R-:W-:Y:S02]  /*1310*/  SHF.R.S32.HI R31, RZ, 0x1f, R6 ;  /* 0x0000001fff1f7819 */ /* 0x000fe40000011406 */
[----:B------:R-:W-:Y:S02]  /*1320*/  ISETP.GE.AND P6, PT, R218, c[0x0][0x198], PT ;  /* 0x00006600da007a0c */ /* 0x000fe40003fc6270 */
[----:B------:R-:W-:Y:S01]  /*1330*/  ISETP.GE.AND P4, PT, R252, c[0x0][0x198], PT ;  /* 0x00006600fc007a0c */ /* 0x000fe20003f86270 */
[----:B------:R-:W-:-:S04]  /*1340*/  IMAD R0, R31, c[0x0][0x1b8], RZ ;  /* 0x00006e001f007a24 */ /* 0x000fc800078e02ff */
[C---:B------:R-:W-:Y:S02]  /*1350*/  IMAD R5, R6.reuse, c[0x0][0x1bc], R0 ;  /* 0x00006f0006057a24 */ /* 0x040fe400078e0200 */
[----:B---3--:R-:W-:Y:S01]  /*1360*/  IMAD.WIDE.U32 R2, R6, c[0x0][0x1b8], RZ ;  /* 0x00006e0006027a25 */ /* 0x008fe200078e00ff */
[----:B-1----:R-:W-:-:S04]  /*1370*/  SHF.R.S32.HI R6, RZ, 0x1f, R8 ;  /* 0x0000001fff067819 */ /* 0x002fc80000011408 */
[----:B------:R-:W-:Y:S01]  /*1380*/  IADD3 R3, R3, R5, RZ ;  /* 0x0000000503037210 */ /* 0x000fe20007ffe0ff */
[----:B------:R-:W-:-:S04]  /*1390*/  IMAD R5, R6, c[0x0][0x1c0], RZ ;  /* 0x0000700006057a24 */ /* 0x000fc800078e02ff */
[C---:B------:R-:W-:Y:S02]  /*13a0*/  IMAD R5, R8.reuse, c[0x0][0x1c4], R5 ;  /* 0x0000710008057a24 */ /* 0x040fe400078e0205 */
[----:B------:R-:W-:-:S05]  /*13b0*/  IMAD.WIDE.U32 R2, R8, c[0x0][0x1c0], R2 ;  /* 0x0000700008027a25 */ /* 0x000fca00078e0002 */
[----:B------:R-:W-:Y:S02]  /*13c0*/  IADD3 R3, R3, R5, RZ ;  /* 0x0000000503037210 */ /* 0x000fe40007ffe0ff */
[----:B--2---:R-:W-:Y:S02]  /*13d0*/  IADD3 R4, R7, R17, RZ ;  /* 0x0000001107047210 */ /* 0x004fe40007ffe0ff */
[----:B------:R-:W-:-:S03]  /*13e0*/  IADD3 R17, R218, 0x40, RZ ;  /* 0x00000040da117810 */ /* 0x000fc60007ffe0ff */
[----:B------:R-:W-:Y:S01]  /*13f0*/  @P5 IMAD.HI.U32 R7, R4, c[0x0][0x2c8], RZ ;  /* 0x0000b20004075a27 */ /* 0x000fe200078e00ff */
[----:B------:R-:W-:-:S03]  /*1400*/  ISETP.GE.AND P3, PT, R17, c[0x0][0x198], PT ;  /* 0x0000660011007a0c */ /* 0x000fc60003f66270 */
[----:B------:R-:W-:Y:S01]  /*1410*/  IMAD.MOV.U32 R0, RZ, RZ, R4 ;  /* 0x000000ffff007224 */ /* 0x000fe200078e0004 */
[----:B------:R-:W-:-:S04]  /*1420*/  @P5 SHF.R.U32.HI R0, RZ, c[0x0][0x2cc], R7 ;  /* 0x0000b300ff005a19 */ /* 0x000fc80000011607 */
[--C-:B------:R-:W-:Y:S01]  /*1430*/  SHF.R.S32.HI R6, RZ, 0x1f, R0.reuse ;  /* 0x0000001fff067819 */ /* 0x100fe20000011400 */
[----:B------:R-:W-:Y:S02]  /*1440*/  IMAD.MOV R7, RZ, RZ, -R0 ;  /* 0x000000ffff077224 */ /* 0x000fe400078e0a00 */
[----:B------:R-:W-:-:S04]  /*1450*/  IMAD.WIDE.U32 R2, R0, c[0x0][0x1b0], R2 ;  /* 0x00006c0000027a25 */ /* 0x000fc800078e0002 */
[----:B------:R-:W-:Y:S02]  /*1460*/  IMAD R5, R6, c[0x0][0x1b0], RZ ;  /* 0x00006c0006057a24 */ /* 0x000fe400078e02ff */
[----:B------:R-:W-:Y:S02]  /*1470*/  IMAD R4, R7, c[0x0][0x2c4], R4 ;  /* 0x0000b10007047a24 */ /* 0x000fe400078e0204 */
[----:B------:R-:W-:-:S03]  /*1480*/  IMAD R5, R0, c[0x0][0x1b4], R5 ;  /* 0x00006d0000057a24 */ /* 0x000fc600078e0205 */
[----:B------:R-:W-:Y:S01]  /*1490*/  SHF.R.S32.HI R0, RZ, 0x1f, R4 ;  /* 0x0000001fff007819 */ /* 0x000fe20000011404 */
[----:B------:R-:W-:Y:S01]  /*14a0*/  IMAD.IADD R3, R3, 0x1, R5 ;  /* 0x0000000103037824 */ /* 0x000fe200078e0205 */
[----:B------:R-:W-:-:S03]  /*14b0*/  @!P1 MOV R12, R8 ;  /* 0x00000008000c9202 */ /* 0x000fc60000000f00 */
[----:B------:R-:W-:Y:S02]  /*14c0*/  IMAD R0, R0, c[0x0][0x1a8], RZ ;  /* 0x00006a0000007a24 */ /* 0x000fe400078e02ff */
[----:B------:R-:W-:-:S04]  /*14d0*/  IMAD.WIDE.U32 R2, R4, c[0x0][0x1a8], R2 ;  /* 0x00006a0004027a25 */ /* 0x000fc800078e0002 */
[----:B------:R-:W-:Y:S01]  /*14e0*/  IMAD R4, R4, c[0x0][0x1ac], R0 ;  /* 0x00006b0004047a24 */ /* 0x000fe200078e0200 */
[----:B------:R-:W-:-:S04]  /*14f0*/  LEA R11, P0, R2, c[0x0][0x160], 0x1 ;  /* 0x00005800020b7a11 */ /* 0x000fc800078008ff */
[----:B------:R-:W-:-:S04]  /*1500*/  IADD3 R4, R3, R4, RZ ;  /* 0x0000000403047210 */ /* 0x000fc80007ffe0ff */
[----:B------:R-:W-:Y:S01]  /*1510*/  LEA.HI.X R5, R2, c[0x0][0x164], R4, 0x1, P0 ;  /* 0x0000590002057a11 */ /* 0x000fe200000f0c04 */
[----:B------:R-:W-:Y:S05]  /*1520*/  BRA.DIV ~URZ, `(.L_x_595) ;  /* 0x0000e7427f007947 */ /* 0x000fea000b800000 */
[----:B------:R1:W2:Y:S02]  /*1530*/  SHFL.IDX PT, R4, R5, RZ, 0x1c1f ;  /* 0x001c1fff05047589 */ /* 0x0002a400000e0000 */
.L_x_665:
[----:B------:R-:W-:Y:S05]  /*1540*/  BRA.DIV ~URZ, `(.L_x_596) ;  /* 0x0000e7927f007947 */ /* 0x000fea000b800000 */
[----:B------:R3:W4:Y:S02]  /*1550*/  SHFL.IDX PT, R0, R11, RZ, 0x1c1f ;  /* 0x001c1fff0b007589 */ /* 0x00072400000e0000 */
.L_x_666:
[----:B---3--:R-:W3:Y:S04]  /*1560*/  LDL R3, [R1+0x40] ;  /* 0x0000400001037983 */ /* 0x008ee80000100800 */
[----:B------:R-:W1:Y:S01]  /*1570*/  S2R R6, SR_TID.X ;  /* 0x0000000000067919 */ /* 0x000e620000002100 */
[----:B------:R-:W-:-:S04]  /*1580*/  IMAD.MOV.U32 R13, RZ, RZ, c[0x0][0x2c4] ;  /* 0x0000b100ff0d7624 */ /* 0x000fc800078e00ff */
[----:B------:R-:W-:Y:S01]  /*1590*/  IMAD R13, R13, c[0x0][0x168], RZ ;  /* 0x00005a000d0d7a24 */ /* 0x000fe200078e02ff */
[----:B-1----:R-:W-:-:S04]  /*15a0*/  SHF.R.S32.HI R2, RZ, 0x1f, R6 ;  /* 0x0000001fff027819 */ /* 0x002fc80000011406 */
[----:B------:R-:W-:-:S04]  /*15b0*/  LEA.HI R2, R2, R6, RZ, 0x2 ;  /* 0x0000000602027211 */ /* 0x000fc800078f10ff */
[----:B------:R-:W-:Y:S01]  /*15c0*/  SHF.R.S32.HI R2, RZ, 0x2, R2 ;  /* 0x00000002ff027819 */ /* 0x000fe20000011402 */
[----:B------:R-:W-:Y:S04]  /*15d0*/  BSSY B0, `(.L_x_597) ;  /* 0x0000017000007945 */ /* 0x000fe80003800000 */
[----:B---3--:R-:W-:-:S05]  /*15e0*/  IMAD.IADD R10, R2, 0x1, R3 ;  /* 0x00000001020a7824 */ /* 0x008fca00078e0203 */
[----:B------:R-:W-:-:S13]  /*15f0*/  ISETP.GE.AND P0, PT, R10, R13, PT ;  /* 0x0000000d0a00720c */ /* 0x000fda0003f06270 */
[----:B------:R-:W-:Y:S05]  /*1600*/  @P0 BRA `(.L_x_598) ;  /* 0x0000013000000947 */ /* 0x000fea0003800000 */
[----:B------:R-:W3:Y:S01]  /*1610*/  LDL R14, [R1+0x68] ;  /* 0x00006800010e7983 */ /* 0x000ee20000100800 */
[C---:B------:R-:W-:Y:S02]  /*1620*/  IADD3 R15, R218.reuse, 0x40, RZ ;  /* 0x00000040da0f7810 */ /* 0x040fe40007ffe0ff */
[C---:B------:R-:W-:Y:S02]  /*1630*/  IADD3 R16, R218.reuse, 0x40, RZ ;  /* 0x00000040da107810 */ /* 0x040fe40007ffe0ff */
[-C--:B----4-:R-:W-:Y:S02]  /*1640*/  LEA R8, P2, R218, R0.reuse, 0x1 ;  /* 0x00000000da087211 */ /* 0x090fe400078408ff */
[----:B------:R-:W-:Y:S02]  /*1650*/  SHF.R.S32.HI R18, RZ, 0x1f, R218 ;  /* 0x0000001fff127819 */ /* 0x000fe400000114da */
[----:B------:R-:W-:Y:S02]  /*1660*/  LEA R6, P1, R252, R0, 0x1 ;  /* 0x00000000fc067211 */ /* 0x000fe400078208ff */
[----:B------:R-:W-:-:S02]  /*1670*/  SHF.R.S32.HI R17, RZ, 0x1f, R252 ;  /* 0x0000001fff117819 */ /* 0x000fc400000114fc */
[----:B------:R-:W-:Y:S02]  /*1680*/  SHF.R.S32.HI R16, RZ, 0x1f, R16 ;  /* 0x0000001fff107819 */ /* 0x000fe40000011410 */
[C---:B------:R-:W-:Y:S02]  /*1690*/  LEA R2, P0, R15.reuse, R0, 0x1 ;  /* 0x000000000f027211 */ /* 0x040fe400078008ff */
[-C--:B--2---:R-:W-:Y:S02]  /*16a0*/  LEA.HI.X R9, R218, R4.reuse, R18, 0x1, P2 ;  /* 0x00000004da097211 */ /* 0x084fe400010f0c12 */
[-C--:B------:R-:W-:Y:S02]  /*16b0*/  LEA.HI.X R7, R252, R4.reuse, R17, 0x1, P1 ;  /* 0x00000004fc077211 */ /* 0x080fe400008f0c11 */
[----:B------:R-:W-:Y:S01]  /*16c0*/  LEA.HI.X R3, R15, R4, R16, 0x1, P0 ;  /* 0x000000040f037211 */ /* 0x000fe200000f0c10 */
[----:B---3--:R-:W-:-:S05]  /*16d0*/  IMAD.SHL.U32 R0, R14, 0x2, RZ ;  /* 0x000000020e007824 */ /* 0x008fca00078e00ff */
[----:B------:R-:W-:Y:S01]  /*16e0*/  @!PT LDS RZ, [RZ] ;  /* 0x00000000fffff984 */ /* 0x000fe20000000800 */
[----:B------:R-:W-:Y:S01]  /*16f0*/  @!PT LDS RZ, [RZ] ;  /* 0x00000000fffff984 */ /* 0x000fe20000000800 */
[----:B------:R-:W-:Y:S01]  /*1700*/  @!PT LDS RZ, [RZ] ;  /* 0x00000000fffff984 */ /* 0x000fe20000000800 */
[----:B------:R1:W-:Y:S04]  /*1710*/  LDGSTS.E.BYPASS.LTC128B.128 [R0+0x6100], [R8.64], !P6 ;  /* 0x0610000008007fae */ /* 0x0003e8000f101d46 */
[----:B------:R1:W-:Y:S04]  /*1720*/  LDGSTS.E.BYPASS.LTC128B.128 [R0+0x8100], [R6.64], !P4 ;  /* 0x0810000006007fae */ /* 0x0003e8000e101d46 */
[----:B------:R1:W-:Y:S02]  /*1730*/  LDGSTS.E.BYPASS.LTC128B.128 [R0+0xa100], [R2.64], !P3 ;  /* 0x0a10000002007fae */ /* 0x0003e4000d901d46 */
.L_x_598:
[----:B------:R-:W-:Y:S05]  /*1740*/  BSYNC B0 ;  /* 0x0000000000007941 */ /* 0x000fea0003800000 */
.L_x_597:
[----:B------:R-:W-:Y:S05]  /*1750*/  BRA.DIV ~URZ, `(.L_x_599) ;  /* 0x0000e5f27f007947 */ /* 0x000fea000b800000 */
[----:B--2---:R2:W3:Y:S04]  /*1760*/  SHFL.IDX PT, R4, R5, 0x1, 0x1c1f ;  /* 0x003c1f0005047f89 */ /* 0x0044e800000e0000 */
[----:B-1--4-:R2:W1:Y:S02]  /*1770*/  SHFL.IDX PT, R0, R11, 0x1, 0x1c1f ;  /* 0x003c1f000b007f89 */ /* 0x01246400000e0000 */
.L_x_667:
[----:B------:R-:W-:Y:S01]  /*1780*/  IADD3 R2, R10, 0x20, RZ ;  /* 0x000000200a027810 */ /* 0x000fe20007ffe0ff */
[----:B------:R-:W-:Y:S03]  /*1790*/  BSSY B0, `(.L_x_600) ;  /* 0x0000016000007945 */ /* 0x000fe60003800000 */
[----:B------:R-:W-:-:S13]  /*17a0*/  ISETP.GE.AND P0, PT, R2, R13, PT ;  /* 0x0000000d0200720c */ /* 0x000fda0003f06270 */
[----:B------:R-:W-:Y:S05]  /*17b0*/  @P0 BRA `(.L_x_601) ;  /* 0x0000013000000947 */ /* 0x000fea0003800000 */
[----:B------:R-:W4:Y:S01]  /*17c0*/  LDL R14, [R1+0x68] ;  /* 0x00006800010e7983 */ /* 0x000f220000100800 */
[C---:B------:R-:W-:Y:S02]  /*17d0*/  IADD3 R15, R218.reuse, 0x40, RZ ;  /* 0x00000040da0f7810 */ /* 0x040fe40007ffe0ff */
[C---:B------:R-:W-:Y:S02]  /*17e0*/  IADD3 R16, R218.reuse, 0x40, RZ ;  /* 0x00000040da107810 */ /* 0x040fe40007ffe0ff */
[-C--:B-1----:R-:W-:Y:S02]  /*17f0*/  LEA R8, P2, R218, R0.reuse, 0x1 ;  /* 0x00000000da087211 */ /* 0x082fe400078408ff */
[----:B------:R-:W-:Y:S02]  /*1800*/  SHF.R.S32.HI R18, RZ, 0x1f, R218 ;  /* 0x0000001fff127819 */ /* 0x000fe400000114da */
[----:B------:R-:W-:Y:S02]  /*1810*/  LEA R6, P1, R252, R0, 0x1 ;  /* 0x00000000fc067211 */ /* 0x000fe400078208ff */
[----:B------:R-:W-:-:S02]  /*1820*/  SHF.R.S32.HI R17, RZ, 0x1f, R252 ;  /* 0x0000001fff117819 */ /* 0x000fc400000114fc */
[----:B------:R-:W-:Y:S02]  /*1830*/  SHF.R.S32.HI R16, RZ, 0x1f, R16 ;  /* 0x0000001fff107819 */ /* 0x000fe40000011410 */
[C---:B------:R-:W-:Y:S02]  /*1840*/  LEA R2, P0, R15.reuse, R0, 0x1 ;  /* 0x000000000f027211 */ /* 0x040fe400078008ff */
[-C--:B---3--:R-:W-:Y:S02]  /*1850*/  LEA.HI.X R9, R218, R4.reuse, R18, 0x1, P2 ;  /* 0x00000004da097211 */ /* 0x088fe400010f0c12 */
[-C--:B------:R-:W-:Y:S02]  /*1860*/  LEA.HI.X R7, R252, R4.reuse, R17, 0x1, P1 ;  /* 0x00000004fc077211 */ /* 0x080fe400008f0c11 */
[----:B------:R-:W-:Y:S01]  /*1870*/  LEA.HI.X R3, R15, R4, R16, 0x1, P0 ;  /* 0x000000040f037211 */ /* 0x000fe200000f0c10 */
[----:B----4-:R-:W-:-:S05]  /*1880*/  IMAD.SHL.U32 R0, R14, 0x2, RZ ;  /* 0x000000020e007824 */ /* 0x010fca00078e00ff */
[----:B------:R-:W-:Y:S01]  /*1890*/  @!PT LDS RZ, [RZ] ;  /* 0x00000000fffff984 */ /* 0x000fe20000000800 */
[----:B------:R-:W-:Y:S01]  /*18a0*/  @!PT LDS RZ, [RZ] ;  /* 0x00000000fffff984 */ /* 0x000fe20000000800 */
[----:B------:R-:W-:Y:S01]  /*18b0*/  @!PT LDS RZ, [RZ] ;  /* 0x00000000fffff984 */ /* 0x000fe20000000800 */
[----:B------:R1:W-:Y:S04]  /*18c0*/  LDGSTS.E.BYPASS.LTC128B.128 [R0+0x6900], [R8.64], !P6 ;  /* 0x0690000008007fae */ /* 0x0003e8000f101d46 */
[----:B------:R1:W-:Y:S04]  /*18d0*/  LDGSTS.E.BYPASS.LTC128B.128 [R0+0x8900], [R6.64], !P4 ;  /* 0x0890000006007fae */ /* 0x0003e8000e101d46 */
[----:B------:R1:W-:Y:S02]  /*18e0*/  LDGSTS.E.BYPASS.LTC128B.128 [R0+0xa900], [R2.64], !P3 ;  /* 0x0a90000002007fae */ /* 0x0003e4000d901d46 */
.L_x_601:
[----:B------:R-:W-:Y:S05]  /*18f0*/  BSYNC B0 ;  /* 0x0000000000007941 */ /* 0x000fea0003800000 */
.L_x_600:
[----:B------:R-:W-:Y:S05]  /*1900*/  BRA.DIV ~URZ, `(.L_x_602) ;  /* 0x0000e5127f007947 */ /* 0x000fea000b800000 */
[----:B---3--:R3:W4:Y:S02]  /*1910*/  SHFL.IDX PT, R4, R5, 0x2, 0x1c1f ;  /* 0x005c1f0005047f89 */ /* 0x00872400000e0000 */
.L_x_668:
[----:B------:R-:W-:Y:S05]  /*1920*/  BRA.DIV ~URZ, `(.L_x_603) ;  /* 0x0000e5627f007947 */ /* 0x000fea000b800000 */
[----:B-1----:R1:W2:Y:S02]  /*1930*/  SHFL.IDX PT, R0, R11, 0x2, 0x1c1f ;  /* 0x005c1f000b007f89 */ /* 0x0022a400000e0000 */
.L_x_669:
[----:B------:R-:W-:Y:S01]  /*1940*/  IADD3 R2, R10, 0x40, RZ ;  /* 0x000000400a027810 */ /* 0x000fe20007ffe0ff */
[----:B------:R-:W-:Y:S03]  /*1950*/  BSSY B0, `(.L_x_604) ;  /* 0x0000016000007945 */ /* 0x000fe60003800000 */
[----:B------:R-:W-:-:S13]  /*1960*/  ISETP.GE.AND P0, PT, R2, R13, PT ;  /* 0x0000000d0200720c */ /* 0x000fda0003f06270 */
[----:B------:R-:W-:Y:S05]  /*1970*/  @P0 BRA `(.L_x_605) ;  /* 0x0000013000000947 */ /* 0x000fea0003800000 */
[----:B---3--:R-:W3:Y:S01]  /*1980*/  LDL R14, [R1+0x68] ;  /* 0x00006800010e7983 */ /* 0x008ee20000100800 */
[C---:B------:R-:W-:Y:S02]  /*1990*/  IADD3 R15, R218.reuse, 0x40, RZ ;  /* 0x00000040da0f7810 */ /* 0x040fe40007ffe0ff */
[C---:B------:R-:W-:Y:S02]  /*19a0*/  IADD3 R16, R218.reuse, 0x40, RZ ;  /* 0x00000040da107810 */ /* 0x040fe40007ffe0ff */
[-C--:B--2---:R-:W-:Y:S02]  /*19b0*/  LEA R8, P2, R218, R0.reuse, 0x1 ;  /* 0x00000000da087211 */ /* 0x084fe400078408ff */
[----:B------:R-:W-:Y:S02]  /*19c0*/  SHF.R.S32.HI R18, RZ, 0x1f, R218 ;  /* 0x0000001fff127819 */ /* 0x000fe400000114da */
[----:B------:R-:W-:Y:S02]  /*19d0*/  LEA R6, P1, R252, R0, 0x1 ;  /* 0x00000000fc067211 */ /* 0x000fe400078208ff */
[----:B------:R-:W-:-:S02]  /*19e0*/  SHF.R.S32.HI R17, RZ, 0x1f, R252 ;  /* 0x0000001fff117819 */ /* 0x000fc400000114fc */
[----:B------:R-:W-:Y:S02]  /*19f0*/  SHF.R.S32.HI R16, RZ, 0x1f, R16 ;  /* 0x0000001fff107819 */ /* 0x000fe40000011410 */
[C---:B------:R-:W-:Y:S02]  /*1a00*/  LEA R2, P0, R15.reuse, R0, 0x1 ;  /* 0x000000000f027211 */ /* 0x040fe400078008ff */
[-C--:B----4-:R-:W-:Y:S02]  /*1a10*/  LEA.HI.X R9, R218, R4.reuse, R18, 0x1, P2 ;  /* 0x00000004da097211 */ /* 0x090fe400010f0c12 */
        /* <DEDUP_REMOVED lines=9> */
.L_x_605:
[----:B------:R-:W-:Y:S05]  /*1ab0*/  BSYNC B0 ;  /* 0x0000000000007941 */ /* 0x000fea0003800000 */
.L_x_604:
[----:B------:R-:W-:Y:S05]  /*1ac0*/  BRA.DIV ~URZ, `(.L_x_606) ;  /* 0x0000e4327f007947 */ /* 0x000fea000b800000 */
[----:B----4-:R4:W1:Y:S04]  /*1ad0*/  SHFL.IDX PT, R4, R5, 0x3, 0x1c1f ;  /* 0x007c1f0005047f89 */ /* 0x01086800000e0000 */
[----:B--2---:R4:W2:Y:S02]  /*1ae0*/  SHFL.IDX PT, R0, R11, 0x3, 0x1c1f ;  /* 0x007c1f000b007f89 */ /* 0x0048a400000e0000 */
.L_x_670:
[----:B-1--4-:R-:W4:Y:S01]  /*1af0*/  LDL R11, [R1+0x68] ;  /* 0x00006800010b7983 */ /* 0x012f220000100800 */
[----:B------:R-:W-:Y:S01]  /*1b00*/  IADD3 R10, R10, 0x60, RZ ;  /* 0x000000600a0a7810 */ /* 0x000fe20007ffe0ff */
[----:B-----5:R-:W-:Y:S01]  /*1b10*/  IMAD.WIDE.U32 R156, R12, c[0x0][0x2b0], RZ ;  /* 0x0000ac000c9c7a25 */ /* 0x020fe200078e00ff */
[----:B------:R-:W-:-:S02]  /*1b20*/  SHF.R.S32.HI R99, RZ, 0x1f, R218 ;  /* 0x0000001fff637819 */ /* 0x000fc400000114da */
[----:B------:R-:W-:Y:S02]  /*1b30*/  ISETP.GE.AND P2, PT, R10, R13, PT ;  /* 0x0000000d0a00720c */ /* 0x000fe40003f46270 */
[C---:B------:R-:W-:Y:S01]  /*1b40*/  IADD3 R96, R218.reuse, 0x40, RZ ;  /* 0x00000040da607810 */ /* 0x040fe20007ffe0ff */
[----:B------:R1:W-:Y:S01]  /*1b50*/  STL.64 [R1+0x20], R156 ;  /* 0x0000209c01007387 */ /* 0x0003e20000100a00 */
[----:B------:R-:W-:Y:S02]  /*1b60*/  IADD3 R97, R218, 0x40, RZ ;  /* 0x00000040da617810 */ /* 0x000fe40007ffe0ff */
[----:B------:R-:W-:Y:S02]  /*1b70*/  SHF.R.S32.HI R98, RZ, 0x1f, R252 ;  /* 0x0000001fff627819 */ /* 0x000fe400000114fc */
[----:B------:R-:W-:-:S05]  /*1b80*/  SHF.R.S32.HI R97, RZ, 0x1f, R97 ;  /* 0x0000001fff617819 */ /* 0x000fca0000011461 */
[-C--:B--2---:R-:W-:Y:S02]  /*1b90*/  @!P2 LEA R8, P0, R218, R0.reuse, 0x1 ;  /* 0x00000000da08a211 */ /* 0x084fe400078008ff */
[----:B------:R-:W-:Y:S02]  /*1ba0*/  @!P2 LEA R6, P1, R252, R0, 0x1 ;  /* 0x00000000fc06a211 */ /* 0x000fe400078208ff */
[----:B------:R-:W-:Y:S02]  /*1bb0*/  @!P2 LEA.HI.X R9, R218, R4, R99, 0x1, P0 ;  /* 0x00000004da09a211 */ /* 0x000fe400000f0c63 */
[----:B------:R-:W-:Y:S02]  /*1bc0*/  @!P2 LEA R2, P0, R96, R0, 0x1 ;  /* 0x000000006002a211 */ /* 0x000fe400078008ff */
[----:B------:R-:W-:Y:S02]  /*1bd0*/  SHF.R.S32.HI R0, RZ, 0x1f, R12 ;  /* 0x0000001fff007819 */ /* 0x000fe4000001140c */
[----:B------:R-:W-:-:S02]  /*1be0*/  @!P2 LEA.HI.X R7, R252, R4, R98, 0x1, P1 ;  /* 0x00000004fc07a211 */ /* 0x000fc400008f0c62 */
[----:B------:R-:W-:Y:S01]  /*1bf0*/  @!P2 LEA.HI.X R3, R96, R4, R97, 0x1, P0 ;  /* 0x000000046003a211 */ /* 0x000fe200000f0c61 */
[----:B------:R-:W-:-:S04]  /*1c00*/  IMAD R0, R0, c[0x0][0x2b0], RZ ;  /* 0x0000ac0000007a24 */ /* 0x000fc800078e02ff */
[----:B------:R-:W-:-:S04]  /*1c10*/  IMAD R0, R12, c[0x0][0x2b4], R0 ;  /* 0x0000ad000c007a24 */ /* 0x000fc800078e0200 */
[----:B------:R-:W-:-:S05]  /*1c20*/  IMAD.IADD R153, R157, 0x1, R0 ;  /* 0x000000019d997824 */ /* 0x000fca00078e0200 */
[----:B------:R1:W-:Y:S01]  /*1c30*/  STL [R1+0x38], R153 ;  /* 0x0000389901007387 */ /* 0x0003e20000100800 */
[----:B----4-:R-:W-:-:S05]  /*1c40*/  IMAD.SHL.U32 R219, R11, 0x2, RZ ;  /* 0x000000020bdb7824 */ /* 0x010fca00078e00ff */
[----:B------:R-:W-:Y:S01]  /*1c50*/  @!PT LDS RZ, [RZ] ;  /* 0x00000000fffff984 */ /* 0x000fe20000000800 */
[----:B------:R-:W-:Y:S01]  /*1c60*/  @!PT LDS RZ, [RZ] ;  /* 0x00000000fffff984 */ /* 0x000fe20000000800 */
[----:B------:R-:W-:Y:S01]  /*1c70*/  @!PT LDS RZ, [RZ] ;  /* 0x00000000fffff984 */ /* 0x000fe20000000800 */
[----:B------:R1:W-:Y:S04]  /*1c80*/  @!P2 LDGSTS.E.BYPASS.LTC128B.128 [R219+0x7900], [R8.64], !P6 ;  /* 0x0790000008dbafae */ /* 0x0003e8000f101d46 */
[----:B------:R1:W-:Y:S04]  /*1c90*/  @!P2 LDGSTS.E.BYPASS.LTC128B.128 [R219+0x9900], [R6.64], !P4 ;  /* 0x0990000006dbafae */ /* 0x0003e8000e101d46 */
[----:B------:R1:W-:Y:S04]  /*1ca0*/  @!P2 LDGSTS.E.BYPASS.LTC128B.128 [R219+0xb900], [R2.64], !P3 ;  /* 0x0b90000002dbafae */ /* 0x0003e8000d901d46 */
[----:B------:R-:W0:Y:S01]  /*1cb0*/  LDGDEPBAR ;  /* 0x00000000000079af */ /* 0x000e220000000000 */
[----:B------:R-:W-:Y:S02]  /*1cc0*/  WARPSYNC 0xffffffff ;  /* 0xffffffff00007948 */ /* 0x000fe40003800000 */
[----:B------:R-:W2:Y:S04]  /*1cd0*/  LDL R158, [R1] ;  /* 0x00000000019e7983 */ /* 0x000ea80000100800 */
[----:B------:R-:W4:Y:S01]  /*1ce0*/  LDL R159, [R1+0x28] ;  /* 0x00002800019f7983 */ /* 0x000f220000100800 */
[----:B------:R-:W-:-:S02]  /*1cf0*/  IMAD.MOV.U32 R0, RZ, RZ, c[0x0][0x2b8] ;  /* 0x0000ae00ff007624 */ /* 0x000fc400078e00ff */
[----:B------:R-:W-:Y:S01]  /*1d00*/  IMAD.MOV.U32 R15, RZ, RZ, c[0x0][0x2ac] ;  /* 0x0000ab00ff0f7624 */ /* 0x000fe200078e00ff */
[----:B------:R-:W5:Y:S02]  /*1d10*/  LDL R34, [R1+0x48] ;  /* 0x0000480001227983 */ /* 0x000f640000100800 */
[----:B------:R-:W-:Y:S01]  /*1d20*/  ISETP.NE.AND P4, PT, R0, 0x1, PT ;  /* 0x000000010000780c */ /* 0x000fe20003f85270 */
[----:B------:R-:W-:Y:S02]  /*1d30*/  IMAD R15, R15, c[0x0][0x1d0], RZ ;  /* 0x000074000f0f7a24 */ /* 0x000fe400078e02ff */
[----:B------:R-:W-:Y:S01]  /*1d40*/  IMAD.MOV.U32 R220, RZ, RZ, RZ ;  /* 0x000000ffffdc7224 */ /* 0x000fe200078e00ff */
[----:B------:R-:W-:Y:S01]  /*1d50*/  BAR.SYNC.DEFER_BLOCKING 0x0 ;  /* 0x0000000000007b1d */ /* 0x000fe20000010000 */
[----:B-12---:R-:W-:-:S05]  /*1d60*/  IMAD R2, R221, 0x40, R158 ;  /* 0x00000040dd027824 */ /* 0x006fca00078e029e */
[----:B------:R-:W-:-:S04]  /*1d70*/  IADD3 R2, R2, -0x40, RZ ;  /* 0xffffffc002027810 */ /* 0x000fc80007ffe0ff */
[C---:B------:R-:W-:Y:S01]  /*1d80*/  ISETP.GE.AND P1, PT, R2.reuse, R15, PT ;  /* 0x0000000f0200720c */ /* 0x040fe20003f26270 */
[----:B----4-:R-:W-:-:S03]  /*1d90*/  IMAD.IADD R2, R2, 0x1, R159 ;  /* 0x0000000102027824 */ /* 0x010fc600078e029f */
[----:B------:R-:W-:Y:S01]  /*1da0*/  ISETP.GT.OR P1, PT, R158, 0x3f, P1 ;  /* 0x0000003f9e00780c */ /* 0x000fe20000f24670 */
[----:B------:R-:W-:-:S04]  /*1db0*/  @P4 IMAD.HI.U32 R3, R2, c[0x0][0x2bc], RZ ;  /* 0x0000af0002034a27 */ /* 0x000fc800078e00ff */
[----:B------:R-:W-:Y:S01]  /*1dc0*/  IMAD.MOV.U32 R0, RZ, RZ, R2 ;  /* 0x000000ffff007224 */ /* 0x000fe200078e0002 */
[----:B------:R-:W-:-:S07]  /*1dd0*/  @P4 SHF.R.U32.HI R0, RZ, c[0x0][0x2c0], R3 ;  /* 0x0000b000ff004a19 */ /* 0x000fce0000011603 */
[----:B------:R-:W-:-:S04]  /*1de0*/  @!P1 IADD3 R3, P0, R0, R156, RZ ;  /* 0x0000009c00039210 */ /* 0x000fc80007f1e0ff */
[----:B---3--:R-:W-:Y:S02]  /*1df0*/  @!P1 LEA.HI.X.SX32 R5, R0, R153, 0x1, P0 ;  /* 0x0000009900059211 */ /* 0x008fe400000f0eff */
[----:B------:R-:W-:-:S04]  /*1e00*/  @!P1 LEA R4, P0, R3, c[0x0][0x2a0], 0x2 ;  /* 0x0000a80003049a11 */ /* 0x000fc800078010ff */
[----:B------:R-:W-:-:S05]  /*1e10*/  @!P1 LEA.HI.X R5, R3, c[0x0][0x2a4], R5, 0x2, P0 ;  /* 0x0000a90003059a11 */ /* 0x000fca00000f1405 */
[----:B------:R1:W2:Y:S01]  /*1e20*/  @!P1 LDG.E R220, [R4.64] ;  /* 0x0000000604dc9981 */ /* 0x0002a2000c1e1900 */
[----:B------:R-:W-:-:S04]  /*1e30*/  IMAD.MOV R0, RZ, RZ, -R0 ;  /* 0x000000ffff007224 */ /* 0x000fc800078e0a00 */
[----:B------:R-:W-:Y:S01]  /*1e40*/  IMAD R233, R0, c[0x0][0x2b8], R2 ;  /* 0x0000ae0000e97a24 */ /* 0x000fe200078e0202 */
[----:B------:R-:W3:Y:S04]  /*1e50*/  S2R R16, SR_TID.X ;  /* 0x0000000000107919 */ /* 0x000ee80000002100 */
[----:B------:R-:W-:Y:S01]  /*1e60*/  SHF.R.S32.HI R29, RZ, 0x1f, R233 ;  /* 0x0000001fff1d7819 */ /* 0x000fe200000114e9 */
[----:B------:R-:W-:-:S04]  /*1e70*/  IMAD.WIDE.U32 R2, R233, c[0x0][0x1e0], RZ ;  /* 0x00007800e9027a25 */ /* 0x000fc800078e00ff */
[----:B------:R-:W-:-:S04]  /*1e80*/  IMAD R0, R29, c[0x0][0x1e0], RZ ;  /* 0x000078001d007a24 */ /* 0x000fc800078e02ff */
[----:B------:R-:W-:-:S04]  /*1e90*/  IMAD R0, R233, c[0x0][0x1e4], R0 ;  /* 0x00007900e9007a24 */ /* 0x000fc800078e0200 */
[----:B------:R-:W-:Y:S02]  /*1ea0*/  IMAD.IADD R3, R3, 0x1, R0 ;  /* 0x0000000103037824 */ /* 0x000fe400078e0200 */
[----:B------:R-:W-:Y:S02]  /*1eb0*/  IMAD R0, R31, c[0x0][0x1e8], RZ ;  /* 0x00007a001f007a24 */ /* 0x000fe400078e02ff */
[----:B-----5:R-:W-:-:S04]  /*1ec0*/  IMAD.WIDE.U32 R154, R34, c[0x0][0x1e8], RZ ;  /* 0x00007a00229a7a25 */ /* 0x020fc800078e00ff */
[----:B------:R-:W-:Y:S01]  /*1ed0*/  IMAD R0, R34, c[0x0][0x1ec], R0 ;  /* 0x00007b0022007a24 */ /* 0x000fe200078e0200 */
[----:B---3--:R-:W-:-:S03]  /*1ee0*/  SHF.R.S32.HI R14, RZ, 0x1f, R16 ;  /* 0x0000001fff0e7819 */ /* 0x008fc60000011410 */
[----:B------:R-:W-:Y:S01]  /*1ef0*/  IMAD.IADD R148, R155, 0x1, R0 ;  /* 0x000000019b947824 */ /* 0x000fe200078e0200 */
[----:B-1----:R-:W-:Y:S02]  /*1f00*/  LEA R5, R221, 0xffffffc0, 0x6 ;  /* 0xffffffc0dd057811 */ /* 0x002fe400078e30ff */
[----:B------:R-:W-:-:S03]  /*1f10*/  LEA.HI R14, R14, R16, RZ, 0x2 ;  /* 0x000000100e0e7211 */ /* 0x000fc600078f10ff */
[----:B------:R-:W-:Y:S01]  /*1f20*/  IMAD.IADD R143, R15, 0x1, -R5 ;  /* 0x000000010f8f7824 */ /* 0x000fe200078e0a05 */
[----:B------:R-:W-:-:S05]  /*1f30*/  SHF.R.S32.HI R14, RZ, 0x2, R14 ;  /* 0x00000002ff0e7819 */ /* 0x000fca000001140e */
[----:B------:R-:W-:-:S05]  /*1f40*/  IMAD.IADD R28, R143, 0x1, -R14 ;  /* 0x000000018f1c7824 */ /* 0x000fca00078e0a0e */
[----:B------:R-:W-:-:S13]  /*1f50*/  ISETP.GE.AND P2, PT, R28, 0x1, PT ;  /* 0x000000011c00780c */ /* 0x000fda0003f46270 */
[----:B------:R-:W-:Y:S02]  /*1f60*/  @P2 ISETP.GE.AND P1, PT, R218, c[0x0][0x1d4], PT ;  /* 0x00007500da002a0c */ /* 0x000fe40003f26270 */
[----:B------:R-:W-:Y:S02]  /*1f70*/  @P2 ISETP.GE.AND P3, PT, R252, c[0x0][0x1d4], PT ;  /* 0x00007500fc002a0c */ /* 0x000fe40003f66270 */
[----:B------:R-:W-:Y:S01]  /*1f80*/  ISETP.GE.AND P6, PT, R28, 0x21, PT ;  /* 0x000000211c00780c */ /* 0x000fe20003fc6270 */
[----:B------:R-:W-:Y:S01]  /*1f90*/  IMAD.WIDE.U32 R32, R34, c[0x0][0x210], RZ ;  /* 0x0000840022207a25 */ /* 0x000fe200078e00ff */
[----:B------:R-:W-:Y:S04]  /*1fa0*/  STL.64 [R1+0x18], R154 ;  /* 0x0000189a01007387 */ /* 0x000fe80000100a00 */
[----:B------:R-:W-:Y:S01]  /*1fb0*/  STL [R1+0x2c], R148 ;  /* 0x00002c9401007387 */ /* 0x000fe20000100800 */
[----:B------:R-:W-:-:S03]  /*1fc0*/  IMAD.SHL.U32 R151, R252, 0x2, RZ ;  /* 0x00000002fc977824 */ /* 0x000fc600078e00ff */
[----:B------:R-:W-:Y:S01]  /*1fd0*/  STL.64 [R1+0x30], R32 ;  /* 0x0000302001007387 */ /* 0x000fe20000100a00 */
[----:B------:R-:W-:Y:S01]  /*1fe0*/  IMAD.SHL.U32 R152, R96, 0x2, RZ ;  /* 0x0000000260987824 */ /* 0x000fe200078e00ff */
[----:B------:R-:W-:Y:S01]  /*1ff0*/  SHF.L.U64.HI R141, R252, 0x1, R98 ;  /* 0x00000001fc8d7819 */ /* 0x000fe20000010262 */
[----:B------:R-:W-:Y:S01]  /*2000*/  IMAD.SHL.U32 R150, R218, 0x2, RZ ;  /* 0x00000002da967824 */ /* 0x000fe200078e00ff */
        /* <DEDUP_REMOVED lines=8> */
[----:B------:R-:W1:Y:S04]  /*2090*/  SHFL.IDX PT, R3, R2, RZ, 0x1c1f ;  /* 0x001c1fff02037589 */ /* 0x000e6800000e0000 */
[----:B------:R-:W2:Y:S04]  /*20a0*/  SHFL.IDX PT, R4, R0, RZ, 0x1c1f ;  /* 0x001c1fff00047589 */ /* 0x000ea800000e0000 */
[----:B------:R-:W3:Y:S04]  /*20b0*/  SHFL.IDX PT, R2, R2, 0x1, 0x1c1f ;  /* 0x003c1f0002027f89 */ /* 0x000ee800000e0000 */
[----:B------:R4:W5:Y:S01]  /*20c0*/  SHFL.IDX PT, R10, R0, 0x1, 0x1c1f ;  /* 0x003c1f00000a7f89 */ /* 0x00096200000e0000 */
[----:B-1----:R-:W-:-:S04]  /*20d0*/  @P2 LEA R6, P0, R218, R3, 0x1 ;  /* 0x00000003da062211 */ /* 0x002fc800078008ff */
[----:B--2---:R-:W-:Y:S02]  /*20e0*/  @P2 LEA.HI.X R7, R218, R4, R99, 0x1, P0 ;  /* 0x00000004da072211 */ /* 0x004fe400000f0c63 */
[----:B------:R-:W-:Y:S01]  /*20f0*/  @P2 LEA R8, P0, R252, R3, 0x1 ;  /* 0x00000003fc082211 */ /* 0x000fe200078008ff */
[----:B----4-:R-:W-:-:S03]  /*2100*/  @P2 IMAD.SHL.U32 R0, R11, 0x2, RZ ;  /* 0x000000020b002824 */ /* 0x010fc600078e00ff */
[----:B------:R-:W-:Y:S02]  /*2110*/  @P2 LEA.HI.X R9, R252, R4, R98, 0x1, P0 ;  /* 0x00000004fc092211 */ /* 0x000fe400000f0c62 */
[----:B------:R1:W-:Y:S01]  /*2120*/  @P2 LDGSTS.E.BYPASS.LTC128B.128 [R0+0x3100], [R6.64], !P1 ;  /* 0x0310000006002fae */ /* 0x0003e2000c901d46 */
[----:B------:R-:W-:-:S03]  /*2130*/  @P2 ISETP.GE.AND P1, PT, R96, c[0x0][0x1d4], PT ;  /* 0x0000750060002a0c */ /* 0x000fc60003f26270 */
[----:B------:R3:W-:Y:S01]  /*2140*/  @P2 LDGSTS.E.BYPASS.LTC128B.128 [R0+0x4100], [R8.64], !P3 ;  /* 0x0410000008002fae */ /* 0x0007e2000d901d46 */
[----:B-1----:R-:W-:-:S04]  /*2150*/  @P2 LEA R6, P0, R96, R3, 0x1 ;  /* 0x0000000360062211 */ /* 0x002fc800078008ff */
[----:B------:R-:W-:Y:S02]  /*2160*/  @P2 LEA.HI.X R7, R96, R4, R97, 0x1, P0 ;  /* 0x0000000460072211 */ /* 0x000fe400000f0c61 */
[----:B---3--:R-:W-:-:S03]  /*2170*/  @P6 LEA R8, P0, R218, R2, 0x1 ;  /* 0x00000002da086211 */ /* 0x008fc600078008ff */
[----:B------:R1:W-:Y:S01]  /*2180*/  @P2 LDGSTS.E.BYPASS.LTC128B.128 [R0+0x5100], [R6.64], !P1 ;  /* 0x0510000006002fae */ /* 0x0003e2000c901d46 */
[----:B------:R-:W-:Y:S02]  /*2190*/  @P6 ISETP.GE.AND P2, PT, R218, c[0x0][0x1d4], PT ;  /* 0x00007500da006a0c */ /* 0x000fe40003f46270 */
[C---:B------:R-:W-:Y:S02]  /*21a0*/  @P6 LEA R4, P3, R252.reuse, R2, 0x1 ;  /* 0x00000002fc046211 */ /* 0x040fe400078608ff */
[----:B------:R-:W-:Y:S02]  /*21b0*/  @P6 ISETP.GE.AND P1, PT, R252, c[0x0][0x1d4], PT ;  /* 0x00007500fc006a0c */ /* 0x000fe40003f26270 */
[-C--:B-----5:R-:W-:Y:S02]  /*21c0*/  @P6 LEA.HI.X R9, R218, R10.reuse, R99, 0x1, P0 ;  /* 0x0000000ada096211 */ /* 0x0a0fe400000f0c63 */
[----:B------:R-:W-:Y:S02]  /*21d0*/  @P6 ISETP.GE.AND P0, PT, R96, c[0x0][0x1d4], PT ;  /* 0x0000750060006a0c */ /* 0x000fe40003f06270 */
[----:B------:R-:W-:-:S02]  /*21e0*/  @P6 LEA.HI.X R5, R252, R10, R98, 0x1, P3 ;  /* 0x0000000afc056211 */ /* 0x000fc400018f0c62 */
[----:B------:R-:W-:-:S04]  /*21f0*/  @P6 LEA R2, P3, R96, R2, 0x1 ;  /* 0x0000000260026211 */ /* 0x000fc800078608ff */
[----:B------:R-:W-:Y:S01]  /*2200*/  @P6 LEA.HI.X R3, R96, R10, R97, 0x1, P3 ;  /* 0x0000000a60036211 */ /* 0x000fe200018f0c61 */
[----:B-1----:R-:W-:-:S05]  /*2210*/  @P6 IMAD.SHL.U32 R0, R11, 0x2, RZ ;  /* 0x000000020b006824 */ /* 0x002fca00078e00ff */
[----:B------:R1:W-:Y:S04]  /*2220*/  @P6 LDGSTS.E.BYPASS.LTC128B.128 [R0+0x3900], [R8.64], !P2 ;  /* 0x0390000008006fae */ /* 0x0003e8000d101d46 */
[----:B------:R2:W-:Y:S04]  /*2230*/  @P6 LDGSTS.E.BYPASS.LTC128B.128 [R0+0x4900], [R4.64], !P1 ;  /* 0x0490000004006fae */ /* 0x0005e8000c901d46 */
[----:B------:R3:W-:Y:S04]  /*2240*/  @P6 LDGSTS.E.BYPASS.LTC128B.128 [R0+0x5900], [R2.64], !P0 ;  /* 0x0590000002006fae */ /* 0x0007e8000c101d46 */
[----:B------:R-:W0:Y:S01]  /*2250*/  LDGDEPBAR ;  /* 0x00000000000079af */ /* 0x000e220000000000 */
[----:B------:R-:W-:-:S04]  /*2260*/  DEPBAR.LE SB0, 0x1 ;  /* 0x000080400000791a */ /* 0x000fc80000000000 */
[----:B------:R-:W-:-:S04]  /*2270*/  DEPBAR.LE SB0, 0x0 ;  /* 0x000080000000791a */ /* 0x000fc80000000000 */
[----:B------:R-:W-:Y:S06]  /*2280*/  BAR.SYNC.DEFER_BLOCKING 0x0 ;  /* 0x0000000000007b1d */ /* 0x000fec0000010000 */
[----:B--2---:R-:W-:Y:S04]  /*2290*/  LDSM.16.M88.4 R4, [R203+0x1000] ;  /* 0x00100000cb04783b */ /* 0x004fe80000000200 */
[----:B------:R-:W2:Y:S04]  /*22a0*/  LDSM.16.M88.4 R12, [R200] ;  /* 0x00000000c80c783b */ /* 0x000ea80000000200 */
[----:B------:R-:W4:Y:S04]  /*22b0*/  LDSM.16.M88.4 R16, [R200+0x400] ;  /* 0x00040000c810783b */ /* 0x000f280000000200 */
[----:B------:R-:W5:Y:S04]  /*22c0*/  LDSM.16.M88.4 R20, [R200+0x800] ;  /* 0x00080000c814783b */ /* 0x000f680000000200 */
[----:B------:R-:W5:Y:S04]  /*22d0*/  LDSM.16.M88.4 R24, [R200+0xc00] ;  /* 0x000c0000c818783b */ /* 0x000f680000000200 */
[----:B-1----:R-:W1:Y:S01]  /*22e0*/  LDSM.16.M88.4 R8, [R203] ;  /* 0x00000000cb08783b */ /* 0x002e620000000200 */
[----:B---3--:R-:W-:-:S02]  /*22f0*/  IMAD R0, R29, c[0x0][0x208], RZ ;  /* 0x000082001d007a24 */ /* 0x008fc400078e02ff */
[C---:B------:R-:W-:Y:S01]  /*2300*/  IMAD.WIDE.U32 R2, R233.reuse, c[0x0][0x208], RZ ;  /* 0x00008200e9027a25 */ /* 0x040fe200078e00ff */
[----:B------:R-:W-:Y:S01]  /*2310*/  ISETP.GE.AND P3, PT, R218, c[0x0][0x1d4], PT ;  /* 0x00007500da007a0c */ /* 0x000fe20003f66270 */
[----:B------:R-:W-:Y:S02]  /*2320*/  LDSM.16.M88.4 R40, [R215] ;  /* 0x00000000d728783b */ /* 0x000fe40000000200 */
[----:B------:R-:W-:Y:S01]  /*2330*/  IMAD R0, R233, c[0x0][0x20c], R0 ;  /* 0x00008300e9007a24 */ /* 0x000fe200078e0200 */
[----:B------:R-:W-:Y:S01]  /*2340*/  SHF.L.U64.HI R142, R96, 0x1, R97 ;  /* 0x00000001608e7819 */ /* 0x000fe20000010261 */
[----:B------:R-:W-:Y:S02]  /*2350*/  LDSM.16.M88.4 R36, [R205] ;  /* 0x00000000cd24783b */ /* 0x000fe40000000200 */
[----:B------:R-:W-:Y:S02]  /*2360*/  IMAD.IADD R3, R3, 0x1, R0 ;  /* 0x0000000103037824 */ /* 0x000fe400078e0200 */
[----:B------:R-:W-:-:S02]  /*2370*/  IMAD R0, R30, c[0x0][0x218], RZ ;  /* 0x000086001e007a24 */ /* 0x000fc400078e02ff */
[----:B------:R-:W-:Y:S01]  /*2380*/  IMAD.WIDE.U32 R2, R220, c[0x0][0x218], R2 ;  /* 0x00008600dc027a25 */ /* 0x000fe200078e0002 */
[C---:B--2---:R-:W-:Y:S08]  /*2390*/  HMMA.16816.F32.BF16 R64, R4.reuse, R12, RZ ;  /* 0x0000000c0440723c */ /* 0x044ff000000418ff */
[C---:B----4-:R-:W-:Y:S08]  /*23a0*/  HMMA.16816.F32.BF16 R44, R4.reuse, R16, RZ ;  /* 0x00000010042c723c */ /* 0x050ff000000418ff */
[C---:B-----5:R-:W-:Y:S08]  /*23b0*/  HMMA.16816.F32.BF16 R68, R4.reuse, R20, RZ ;  /* 0x000000140444723c */ /* 0x060ff000000418ff */
[C---:B------:R-:W-:Y:S08]  /*23c0*/  HMMA.16816.F32.BF16 R48, R4.reuse, R24, RZ ;  /* 0x000000180430723c */ /* 0x040ff000000418ff */
[C---:B------:R-:W-:Y:S08]  /*23d0*/  HMMA.16816.F32.BF16 R84, R4.reuse, R14, RZ ;  /* 0x0000000e0454723c */ /* 0x040ff000000418ff */
[C---:B------:R-:W-:Y:S08]  /*23e0*/  HMMA.16816.F32.BF16 R88, R4.reuse, R18, RZ ;  /* 0x000000120458723c */ /* 0x040ff000000418ff */
[C---:B------:R-:W-:Y:S08]  /*23f0*/  HMMA.16816.F32.BF16 R92, R4.reuse, R22, RZ ;  /* 0x00000016045c723c */ /* 0x040ff000000418ff */
[----:B------:R-:W-:Y:S07]  /*2400*/  HMMA.16816.F32.BF16 R116, R4, R26, RZ ;  /* 0x0000001a0474723c */ /* 0x000fee00000418ff */
[----:B------:R-:W-:-:S04]  /*2410*/  IMAD R4, R31, c[0x0][0x210], RZ ;  /* 0x000084001f047a24 */ /* 0x000fc800078e02ff */
[----:B------:R-:W-:-:S04]  /*2420*/  IMAD R4, R34, c[0x0][0x214], R4 ;  /* 0x0000850022047a24 */ /* 0x000fc800078e0204 */
[----:B------:R-:W-:Y:S02]  /*2430*/  IMAD.IADD R5, R33, 0x1, R4 ;  /* 0x0000000121057824 */ /* 0x000fe400078e0204 */
[----:B------:R-:W-:Y:S01]  /*2440*/  IMAD R4, R220, c[0x0][0x21c], R0 ;  /* 0x00008700dc047a24 */ /* 0x000fe200078e0200 */
[----:B------:R-:W-:Y:S01]  /*2450*/  IADD3 R0, P0, R2, R32, RZ ;  /* 0x0000002002007210 */ /* 0x000fe20007f1e0ff */
[C---:B-1----:R-:W-:Y:S01]  /*2460*/  HMMA.16816.F32.BF16 R120, R8.reuse, R12, RZ ;  /* 0x0000000c0878723c */ /* 0x042fe200000418ff */
[----:B------:R-:W-:Y:S02]  /*2470*/  STL [R1+0x3c], R5 ;  /* 0x00003c0501007387 */ /* 0x000fe40000100800 */
[----:B------:R-:W-:Y:S02]  /*2480*/  IADD3.X R2, R5, R3, R4, P0, !PT ;  /* 0x0000000305027210 */ /* 0x000fe400007fe404 */
[C---:B------:R-:W-:Y:S01]  /*2490*/  LEA R3, P0, R0.reuse, c[0x0][0x1f8], 0x1 ;  /* 0x00007e0000037a11 */ /* 0x040fe200078008ff */
[----:B------:R-:W-:Y:S03]  /*24a0*/  LDSM.16.M88.4 R4, [R204+0x1000] ;  /* 0x00100000cc04783b */ /* 0x000fe60000000200 */
[----:B------:R-:W-:Y:S01]  /*24b0*/  LEA.HI.X R12, R0, c[0x0][0x1fc], R2, 0x1, P0 ;  /* 0x00007f00000c7a11 */ /* 0x000fe200000f0c02 */
[C---:B------:R-:W-:Y:S01]  /*24c0*/  HMMA.16816.F32.BF16 R52, R8.reuse, R24, RZ ;  /* 0x000000180834723c */ /* 0x040fe200000418ff */
[----:B------:R-:W1:Y:S04]  /*24d0*/  SHFL.IDX PT, R0, R3, RZ, 0x1c1f ;  /* 0x001c1fff03007589 */ /* 0x000e6800000e0000 */
[----:B------:R-:W2:Y:S04]  /*24e0*/  SHFL.IDX PT, R2, R12, RZ, 0x1c1f ;  /* 0x001c1fff0c027589 */ /* 0x000ea800000e0000 */
[----:B------:R-:W3:Y:S04]  /*24f0*/  SHFL.IDX PT, R3, R3, 0x1, 0x1c1f ;  /* 0x003c1f0003037f89 */ /* 0x000ee800000e0000 */
[----:B------:R-:W4:Y:S01]  /*2500*/  SHFL.IDX PT, R12, R12, 0x1, 0x1c1f ;  /* 0x003c1f000c0c7f89 */ /* 0x000f2200000e0000 */
[C---:B------:R-:W-:Y:S03]  /*2510*/  HMMA.16816.F32.BF16 R60, R8.reuse, R26, RZ ;  /* 0x0000001a083c723c */ /* 0x040fe600000418ff */
[----:B------:R-:W5:Y:S04]  /*2520*/  LDSM.16.M88.4 R24, [R214] ;  /* 0x00000000d618783b */ /* 0x000f680000000200 */
[----:B------:R-:W5:Y:S01]  /*2530*/  LDSM.16.M88.4 R32, [R216] ;  /* 0x00000000d820783b */ /* 0x000f620000000200 */
[----:B------:R-:W-:Y:S01]  /*2540*/  HMMA.16816.F32.BF16 R56, R8, R20, RZ ;  /* 0x000000140838723c */ /* 0x000fe200000418ff */
[----:B------:R-:W-:-:S06]  /*2550*/  SHF.L.U64.HI R140, R218, 0x1, R99 ;  /* 0x00000001da8c7819 */ /* 0x000fcc0000010263 */
[----:B-1----:R-:W-:Y:S01]  /*2560*/  IADD3 R20, P0, R0, R151, RZ ;  /* 0x0000009700147210 */ /* 0x002fe20007f1e0ff */
[----:B------:R-:W-:Y:S01]  /*2570*/  HMMA.16816.F32.BF16 R76, R8, R18, RZ ;  /* 0x00000012084c723c */ /* 0x000fe200000418ff */
[----:B------:R-:W-:-:S03]  /*2580*/  ISETP.LT.OR P6, PT, R28, 0x1, P3 ;  /* 0x000000011c00780c */ /* 0x000fc60001fc1670 */
[----:B--2---:R-:W-:-:S03]  /*2590*/  IMAD.X R21, R2, 0x1, R141, P0 ;  /* 0x0000000102157824 */ /* 0x004fc600000e068d */
[----:B------:R-:W-:Y:S01]  /*25a0*/  IADD3 R18, P2, R0, R152, RZ ;  /* 0x0000009800127210 */ /* 0x000fe20007f5e0ff */
[----:B------:R-:W-:Y:S04]  /*25b0*/  HMMA.16816.F32.BF16 R72, R8, R22, RZ ;  /* 0x000000160848723c */ /* 0x000fe800000418ff */
[----:B------:R-:W-:-:S03]  /*25c0*/  IMAD.X R19, R2, 0x1, R142, P2 ;  /* 0x0000000102137824 */ /* 0x000fc600010e068e */
[----:B------:R-:W-:Y:S01]  /*25d0*/  IADD3 R22, P1, R0, R150, RZ ;  /* 0x0000009600167210 */ /* 0x000fe20007f3e0ff */
[----:B------:R-:W-:Y:S01]  /*25e0*/  HMMA.16816.F32.BF16 R100, R8, R14, RZ ;  /* 0x0000000e0864723c */ /* 0x000fe200000418ff */
[----:B------:R-:W-:-:S03]  /*25f0*/  ISETP.GE.AND P2, PT, R252, c[0x0][0x1d4], PT ;  /* 0x00007500fc007a0c */ /* 0x000fc60003f46270 */
[----:B------:R-:W-:-:S03]  /*2600*/  IMAD.X R23, R2, 0x1, R140, P1 ;  /* 0x0000000102177824 */ /* 0x000fc600008e068c */
[C---:B---3--:R-:W-:Y:S01]  /*2610*/  IADD3 R14, P0, R3.reuse, R151, RZ ;  /* 0x00000097030e7210 */ /* 0x048fe20007f1e0ff */
[----:B------:R-:W-:Y:S01]  /*2620*/  HMMA.16816.F32.BF16 R80, R8, R16, RZ ;  /* 0x000000100850723c */ /* 0x000fe200000418ff */
[----:B------:R-:W1:Y:S03]  /*2630*/  LDSM.16.M88.4 R8, [R204] ;  /* 0x00000000cc08783b */ /* 0x000e660000000200 */
[----:B----4-:R-:W-:Y:S01]  /*2640*/  IMAD.X R15, R12, 0x1, R141, P0 ;  /* 0x000000010c0f7824 */ /* 0x010fe200000e068d */
[----:B------:R-:W-:Y:S01]  /*2650*/  ISETP.LT.OR P0, PT, R28, 0x1, P2 ;  /* 0x000000011c00780c */ /* 0x000fe20001701670 */
[----:B------:R-:W-:Y:S01]  /*2660*/  @!PT LDS RZ, [RZ] ;  /* 0x00000000fffff984 */ /* 0x000fe20000000800 */
[----:B------:R-:W-:Y:S01]  /*2670*/  @!PT LDS RZ, [RZ] ;  /* 0x00000000fffff984 */ /* 0x000fe20000000800 */
[----:B------:R-:W-:Y:S01]  /*2680*/  @!PT LDS RZ, [RZ] ;  /* 0x00000000fffff984 */ /* 0x000fe20000000800 */
[----:B------:R2:W-:Y:S01]  /*2690*/  LDGSTS.E.BYPASS.LTC128B.128 [R219+0x100], [R22.64], !P6 ;  /* 0x0010000016db7fae */ /* 0x0005e2000f101d46 */
[----:B------:R-:W-:-:S05]  /*26a0*/  IADD3 R16, P1, R3, R150, RZ ;  /* 0x0000009603107210 */ /* 0x000fca0007f3e0ff */
[----:B------:R-:W-:Y:S01]  /*26b0*/  IMAD.X R17, R12, 0x1, R140, P1 ;  /* 0x000000010c117824 */ /* 0x000fe200008e068c */
[----:B------:R-:W-:Y:S02]  /*26c0*/  ISETP.GE.AND P1, PT, R96, c[0x0][0x1d4], PT ;  /* 0x0000750060007a0c */ /* 0x000fe40003f26270 */
[C---:B------:R-:W-:Y:S02]  /*26d0*/  ISETP.LT.OR P3, PT, R28.reuse, 0x21, P3 ;  /* 0x000000211c00780c */ /* 0x040fe40001f61670 */
[C---:B------:R-:W-:Y:S01]  /*26e0*/  ISETP.LT.OR P6, PT, R28.reuse, 0x1, P1 ;  /* 0x000000011c00780c */ /* 0x040fe20000fc1670 */
[----:B------:R2:W-:Y:S01]  /*26f0*/  LDGSTS.E.BYPASS.LTC128B.128 [R219+0x1100], [R20.64], !P0 ;  /* 0x0110000014db7fae */ /* 0x0005e2000c101d46 */
[C---:B------:R-:W-:Y:S02]  /*2700*/  ISETP.LT.OR P2, PT, R28.reuse, 0x21, P2 ;  /* 0x000000211c00780c */ /* 0x040fe40001741670 */
[----:B------:R-:W-:Y:S02]  /*2710*/  ISETP.LT.OR P1, PT, R28, 0x21, P1 ;  /* 0x000000211c00780c */ /* 0x000fe40000f21670 */
[----:B------:R-:W-:-:S05]  /*2720*/  IADD3 R2, P0, R3, R152, RZ ;  /* 0x0000009803027210 */ /* 0x000fca0007f1e0ff */
[----:B------:R-:W-:Y:S02]  /*2730*/  IMAD.X R3, R12, 0x1, R142, P0 ;  /* 0x000000010c037824 */ /* 0x000fe400000e068e */
[----:B------:R3:W-:Y:S01]  /*2740*/  LDGSTS.E.BYPASS.LTC128B.128 [R219+0x2100], [R18.64], !P6 ;  /* 0x0210000012db7fae */ /* 0x0007e2000f101d46 */
[C---:B-----5:R-:W-:Y:S03]  /*2750*/  HMMA.16816.F32.BF16 R136, R4.reuse, R24, R48 ;  /* 0x000000180488723c */ /* 0x060fe60000041830 */
[----:B------:R3:W-:Y:S04]  /*2760*/  LDGSTS.E.BYPASS.LTC128B.128 [R219+0x900], [R16.64], !P3 ;  /* 0x0090000010db7fae */ /* 0x0007e8000d901d46 */
[----:B------:R4:W-:Y:S01]  /*2770*/  LDGSTS.E.BYPASS.LTC128B.128 [R219+0x1900], [R14.64], !P2 ;  /* 0x019000000edb7fae */ /* 0x0009e2000d101d46 */
[C---:B------:R-:W-:Y:S03]  /*2780*/  HMMA.16816.F32.BF16 R96, R4.reuse, R32, R44 ;  /* 0x000000200460723c */ /* 0x040fe6000004182c */
[----:B------:R2:W-:Y:S04]  /*2790*/  LDGSTS.E.BYPASS.LTC128B.128 [R219+0x2900], [R2.64], !P1 ;  /* 0x0290000002db7fae */ /* 0x0005e8000c901d46 */
[----:B------:R-:W-:Y:S04]  /*27a0*/  LDSM.16.M88.4 R48, [R200+0x1000] ;  /* 0x00100000c830783b */ /* 0x000fe80000000200 */
[----:B------:R-:W-:Y:S01]  /*27b0*/  LDSM.16.M88.4 R44, [R200+0x1400] ;  /* 0x00140000c82c783b */ /* 0x000fe20000000200 */
[-C--:B------:R-:W-:Y:S03]  /*27c0*/  HMMA.16816.F32.BF16 R144, R4, R40.reuse, R68 ;  /* 0x000000280490723c */ /* 0x080fe60000041844 */
[----:B------:R-:W-:Y:S04]  /*27d0*/  LDSM.16.M88.4 R28, [R212] ;  /* 0x00000000d41c783b */ /* 0x000fe80000000200 */
[----:B------:R-:W0:Y:S01]  /*27e0*/  LDGDEPBAR ;  /* 0x00000000000079af */ /* 0x000e220000000000 */
[----:B-1----:R-:W-:Y:S03]  /*27f0*/  HMMA.16816.F32.BF16 R128, R8, R40, R56 ;  /* 0x000000280880723c */ /* 0x002fe60000041838 */
[----:B---3--:R-:W-:Y:S04]  /*2800*/  LDSM.16.M88.4 R16, [R200+0x1c00] ;  /* 0x001c0000c810783b */ /* 0x008fe80000000200 */
[----:B----4-:R-:W1:Y:S01]  /*2810*/  LDSM.16.M88.4 R12, [R203+0x3000] ;  /* 0x00300000cb0c783b */ /* 0x010e620000000200 */
[C---:B------:R-:W-:Y:S08]  /*2820*/  HMMA.16816.F32.BF16 R64, R4.reuse, R36, R64 ;  /* 0x000000240440723c */ /* 0x040ff00000041840 */
[----:B------:R-:W-:Y:S08]  /*2830*/  HMMA.16816.F32.BF16 R68, R4, R38, R84 ;  /* 0x000000260444723c */ /* 0x000ff00000041854 */
[C---:B------:R-:W-:Y:S08]  /*2840*/  HMMA.16816.F32.BF16 R120, R8.reuse, R36, R120 ;  /* 0x000000240878723c */ /* 0x040ff00000041878 */
[----:B------:R-:W-:Y:S01]  /*2850*/  HMMA.16816.F32.BF16 R56, R8, R38, R100 ;  /* 0x000000260838723c */ /* 0x000fe20000041864 */
[----:B------:R-:W3:Y:S07]  /*2860*/  LDSM.16.M88.4 R36, [R200+0x1800] ;  /* 0x00180000c824783b */ /* 0x000eee0000000200 */
[----:B--2---:R-:W-:Y:S08]  /*2870*/  HMMA.16816.F32.BF16 R20, R4, R34, R88 ;  /* 0x000000220414723c */ /* 0x004ff00000041858 */
[C---:B------:R-:W-:Y:S08]  /*2880*/  HMMA.16816.F32.BF16 R124, R8.reuse, R32, R80 ;  /* 0x00000020087c723c */ /* 0x040ff00000041850 */
[C---:B------:R-:W-:Y:S01]  /*2890*/  HMMA.16816.F32.BF16 R132, R8.reuse, R24, R52 ;  /* 0x000000180884723c */ /* 0x040fe20000041834 */
[----:B------:R-:W-:Y:S07]  /*28a0*/  LDSM.16.M88.4 R52, [R210] ;  /* 0x00000000d234783b */ /* 0x000fee0000000200 */
[C---:B------:R-:W-:Y:S01]  /*28b0*/  HMMA.16816.F32.BF16 R108, R8.reuse, R34, R76 ;  /* 0x00000022086c723c */ /* 0x040fe2000004184c */
[----:B------:R-:W-:Y:S07]  /*28c0*/  LDSM.16.M88.4 R32, [R213] ;  /* 0x00000000d520783b */ /* 0x000fee0000000200 */
[C---:B------:R-:W-:Y:S08]  /*28d0*/  HMMA.16816.F32.BF16 R112, R8.reuse, R42, R72 ;  /* 0x0000002a0870723c */ /* 0x040ff00000041848 */
[----:B------:R-:W-:Y:S01]  /*28e0*/  HMMA.16816.F32.BF16 R104, R8, R26, R60 ;  /* 0x0000001a0868723c */ /* 0x000fe2000004183c */
[----:B------:R-:W2:Y:S07]  /*28f0*/  LDSM.16.M88.4 R8, [R203+0x2000] ;  /* 0x00200000cb08783b */ /* 0x000eae0000000200 */
[C---:B------:R-:W-:Y:S08]  /*2900*/  HMMA.16816.F32.BF16 R92, R4.reuse, R42, R92 ;  /* 0x0000002a045c723c */ /* 0x040ff0000004185c */
[----:B------:R-:W-:Y:S01]  /*2910*/  HMMA.16816.F32.BF16 R116, R4, R26, R116 ;  /* 0x0000001a0474723c */ /* 0x000fe20000041874 */
[----:B------:R-:W-:Y:S04]  /*2920*/  LDSM.16.M88.4 R24, [R211] ;  /* 0x00000000d318783b */ /* 0x000fe80000000200 */
[----:B------:R-:W-:Y:S03]  /*2930*/  LDSM.16.M88.4 R4, [R204+0x3000] ;  /* 0x00300000cc04783b */ /* 0x000fe60000000200 */
[C---:B-1----:R-:W-:Y:S08]  /*2940*/  HMMA.16816.F32.BF16 R100, R12.reuse, R48, R64 ;  /* 0x000000300c64723c */ /* 0x042ff00000041840 */
[C---:B------:R-:W-:Y:S01]  /*2950*/  HMMA.16816.F32.BF16 R64, R12.reuse, R46, R20 ;  /* 0x0000002e0c40723c */ /* 0x040fe20000041814 */
[----:B------:R-:W1:Y:S07]  /*2960*/  LDSM.16.M88.4 R20, [R204+0x2000] ;  /* 0x00200000cc14783b */ /* 0x000e6e0000000200 */
[C---:B------:R-:W-:Y:S08]  /*2970*/  HMMA.16816.F32.BF16 R96, R12.reuse, R44, R96 ;  /* 0x0000002c0c60723c */ /* 0x040ff00000041860 */
[C---:B------:R-:W-:Y:S08]  /*2980*/  HMMA.16816.F32.BF16 R84, R12.reuse, R50, R68 ;  /* 0x000000320c54723c */ /* 0x040ff00000041844 */
[C---:B---3--:R-:W-:Y:S08]  /*2990*/  HMMA.16816.F32.BF16 R80, R12.reuse, R36, R144 ;  /* 0x000000240c50723c */ /* 0x048ff00000041890 */
[C---:B------:R-:W-:Y:S08]  /*29a0*/  HMMA.16816.F32.BF16 R88, R12.reuse, R16, R136 ;  /* 0x000000100c58723c */ /* 0x040ff00000041888 */
[C---:B------:R-:W-:Y:S08]  /*29b0*/  HMMA.16816.F32.BF16 R92, R12.reuse, R38, R92 ;  /* 0x000000260c5c723c */ /* 0x040ff0000004185c */
[----:B------:R-:W-:Y:S08]  /*29c0*/  HMMA.16816.F32.BF16 R76, R12, R18, R116 ;  /* 0x000000120c4c723c */ /* 0x000ff00000041874 */
[C---:B--2---:R-:W-:Y:S08]  /*29d0*/  HMMA.16816.F32.BF16 R40, R8.reuse, R44, R124 ;  /* 0x0000002c0828723c */ /* 0x044ff0000004187c */
        /* <DEDUP_REMOVED lines=9> */
[----:B------:R-:W2:Y:S07]  /*2a70*/  LDSM.16.M88.4 R16, [R203+0x5000] ;  /* 0x00500000cb10783b */ /* 0x000eae0000000200 */
[C---:B-1----:R-:W-:Y:S01]  /*2a80*/  HMMA.16816.F32.BF16 R108, R20.reuse, R24, R12 ;  /* 0x00000018146c723c */ /* 0x042fe2000004180c */
[----:B------:R-:W1:Y:S07]  /*2a90*/  LDSM.16.M88.4 R12, [R203+0x4000] ;  /* 0x00400000cb0c783b */ /* 0x000e6e0000000200 */
        /* <DEDUP_REMOVED lines=8> */
[----:B------:R-:W-:Y:S07]  /*2b20*/  LDSM.16.M88.4 R32, [R209] ;  /* 0x00000000d120783b */ /* 0x000fee0000000200 */
[C---:B------:R-:W-:Y:S08]  /*2b30*/  HMMA.16816.F32.BF16 R132, R4.reuse, R28, R96 ;  /* 0x0000001c0484723c */ /* 0x040ff00000041860 */
[C---:B------:R-:W-:Y:S01]  /*2b40*/  HMMA.16816.F32.BF16 R128, R4.reuse, R30, R64 ;  /* 0x0000001e0480723c */ /* 0x040fe20000041840 */
[----:B------:R-:W-:Y:S07]  /*2b50*/  LDSM.16.M88.4 R28, [R208] ;  /* 0x00000000d01c783b */ /* 0x000fee0000000200 */
[C---:B------:R-:W-:Y:S08]  /*2b60*/  HMMA.16816.F32.BF16 R84, R4.reuse, R24, R80 ;  /* 0x000000180454723c */ /* 0x040ff00000041850 */
[C---:B------:R-:W-:Y:S08]  /*2b70*/  HMMA.16816.F32.BF16 R80, R4.reuse, R26, R92 ;  /* 0x0000001a0450723c */ /* 0x040ff0000004185c */
[C---:B------:R-:W-:Y:S08]  /*2b80*/  HMMA.16816.F32.BF16 R124, R4.reuse, R52, R88 ;  /* 0x00000034047c723c */ /* 0x040ff00000041858 */
[----:B------:R-:W-:Y:S01]  /*2b90*/  HMMA.16816.F32.BF16 R64, R4, R54, R76 ;  /* 0x000000360440723c */ /* 0x000fe2000004184c */
[----:B------:R-:W5:Y:S07]  /*2ba0*/  LDSM.16.M88.4 R4, [R204+0x5000] ;  /* 0x00500000cc04783b */ /* 0x000f6e0000000200 */
[C---:B------:R-:W-:Y:S01]  /*2bb0*/  HMMA.16816.F32.BF16 R104, R20.reuse, R26, R60 ;  /* 0x0000001a1468723c */ /* 0x040fe2000004183c */
[----:B------:R-:W-:Y:S07]  /*2bc0*/  LDSM.16.M88.4 R24, [R207] ;  /* 0x00000000cf18783b */ /* 0x000fee0000000200 */
[C---:B------:R-:W-:Y:S08]  /*2bd0*/  HMMA.16816.F32.BF16 R72, R20.reuse, R52, R68 ;  /* 0x000000341448723c */ /* 0x040ff00000041844 */
[----:B------:R-:W-:Y:S01]  /*2be0*/  HMMA.16816.F32.BF16 R68, R20, R54, R8 ;  /* 0x000000361444723c */ /* 0x000fe20000041808 */
[----:B------:R-:W3:Y:S04]  /*2bf0*/  LDSM.16.M88.4 R8, [R204+0x4000] ;  /* 0x00400000cc08783b */ /* 0x000ee80000000200 */
[----:B------:R-:W4:Y:S01]  /*2c00*/  LDSM.16.M88.4 R20, [R206] ;  /* 0x00000000ce14783b */ /* 0x000f220000000200 */
[----:B------:R-:W-:Y:S01]  /*2c10*/  ISETP.GE.AND P0, PT, R221, 0x2, PT ;  /* 0x00000002dd00780c */ /* 0x000fe20003f06270 */
[----:B------:R-:W-:-:S04]  /*2c20*/  DEPBAR.LE SB0, 0x0 ;  /* 0x000080000000791a */ /* 0x000fc80000000000 */
[C---:B--2---:R-:W-:Y:S08]  /*2c30*/  HMMA.16816.F32.BF16 R100, R16.reuse, R48, R100 ;  /* 0x000000301064723c */ /* 0x044ff00000041864 */
[----:B------:R-:W-:Y:S08]  /*2c40*/  HMMA.16816.F32.BF16 R96, R16, R50, R136 ;  /* 0x000000321060723c */ /* 0x000ff00000041888 */
[C---:B-1----:R-:W-:Y:S08]  /*2c50*/  HMMA.16816.F32.BF16 R60, R12.reuse, R48, R120 ;  /* 0x000000300c3c723c */ /* 0x042ff00000041878 */
        /* <DEDUP_REMOVED lines=12> */
[----:B------:R-:W-:Y:S01]  /*2d20*/  HMMA.16816.F32.BF16 R12, R12, R38, R68 ;  /* 0x000000260c0c723c */ /* 0x000fe20000041844 */
[----:B------:R-:W-:Y:S01]  /*2d30*/  BSSY B0, `(.L_x_607) ;  /* 0x000005c000007945 */ /* 0x000fe20003800000 */
[----:B------:R-:W-:-:S06]  /*2d40*/  ISETP.GT.AND P3, PT, R158, 0x3f, PT ;  /* 0x0000003f9e00780c */ /* 0x000fcc0003f64270 */
[C---:B-----5:R-:W-:Y:S08]  /*2d50*/  HMMA.16816.F32.BF16 R100, R4.reuse, R32, R100 ;  /* 0x000000200464723c */ /* 0x060ff00000041864 */
        /* <DEDUP_REMOVED lines=14> */
[----:B------:R-:W-:Y:S01]  /*2e40*/  HMMA.16816.F32.BF16 R28, R8, R22, R12 ;  /* 0x00000016081c723c */ /* 0x000fe2000004180c */
[----:B------:R-:W-:Y:S06]  /*2e50*/  BAR.SYNC.DEFER_BLOCKING 0x0 ;  /* 0x0000000000007b1d */ /* 0x000fec0000010000 */
[----:B------:R-:W-:Y:S01]  /*2e60*/  @!UPT UIADD3 URZ, URZ, URZ, URZ ;  /* 0x0000003f3f3ff290 */ /* 0x000fe2000fffe03f */
[----:B------:R-:W-:Y:S11]  /*2e70*/  @!P0 BRA `(.L_x_608) ;  /* 0x0000047000008947 */ /* 0x000ff60003800000 */
[----:B------:R-:W-:Y:S01]  /*2e80*/  IMAD R2, R221, 0x40, R159 ;  /* 0x00000040dd027824 */ /* 0x000fe200078e029f */
[----:B------:R-:W-:-:S04]  /*2e90*/  MOV R220, RZ ;  /* 0x000000ff00dc7202 */ /* 0x000fc80000000f00 */
[----:B------:R-:W-:-:S05]  /*2ea0*/  IADD3 R2, R2, -0x80, R158 ;  /* 0xffffff8002027810 */ /* 0x000fca0007ffe09e */
[----:B------:R-:W-:-:S04]  /*2eb0*/  @P4 IMAD.HI.U32 R3, R2, c[0x0][0x2bc], RZ ;  /* 0x0000af0002034a27 */ /* 0x000fc800078e00ff */
[----:B------:R-:W-:Y:S01]  /*2ec0*/  IMAD.MOV.U32 R0, RZ, RZ, R2 ;  /* 0x000000ffff007224 */ /* 0x000fe200078e0002 */
[----:B------:R-:W-:-:S04]  /*2ed0*/  @P4 SHF.R.U32.HI R0, RZ, c[0x0][0x2c0], R3 ;  /* 0x0000b000ff004a19 */ /* 0x000fc80000011603 */
[----:B------:R-:W-:-:S04]  /*2ee0*/  @!P3 IADD3 R3, P0, R0, R156, RZ ;  /* 0x0000009c0003b210 */ /* 0x000fc80007f1e0ff */
[----:B------:R-:W-:Y:S02]  /*2ef0*/  @!P3 LEA.HI.X.SX32 R5, R0, R153, 0x1, P0 ;  /* 0x000000990005b211 */ /* 0x000fe400000f0eff */
[----:B------:R-:W-:-:S04]  /*2f00*/  @!P3 LEA R4, P0, R3, c[0x0][0x2a0], 0x2 ;  /* 0x0000a8000304ba11 */ /* 0x000fc800078010ff */
[----:B------:R-:W-:-:S05]  /*2f10*/  @!P3 LEA.HI.X R5, R3, c[0x0][0x2a4], R5, 0x2, P0 ;  /* 0x0000a9000305ba11 */ /* 0x000fca00000f1405 */
[----:B------:R-:W2:Y:S01]  /*2f20*/  @!P3 LDG.E R220, [R4.64] ;  /* 0x0000000604dcb981 */ /* 0x000ea2000c1e1900 */
[----:B------:R-:W-:-:S04]  /*2f30*/  IMAD.MOV R0, RZ, RZ, -R0 ;  /* 0x000000ffff007224 */ /* 0x000fc800078e0a00 */
[----:B------:R-:W-:-:S04]  /*2f40*/  IMAD R233, R0, c[0x0][0x2b8], R2 ;  /* 0x0000ae0000e97a24 */ /* 0x000fc800078e0202 */
[----:B------:R-:W-:Y:S01]  /*2f50*/  IMAD.WIDE.U32 R2, R233, c[0x0][0x1e0], RZ ;  /* 0x00007800e9027a25 */ /* 0x000fe200078e00ff */
[----:B------:R-:W-:-:S05]  /*2f60*/  SHF.R.S32.HI R0, RZ, 0x1f, R233 ;  /* 0x0000001fff007819 */ /* 0x000fca00000114e9 */
[----:B------:R-:W-:-:S04]  /*2f70*/  IMAD R0, R0, c[0x0][0x1e0], RZ ;  /* 0x0000780000007a24 */ /* 0x000fc800078e02ff */
[----:B------:R-:W-:-:S05]  /*2f80*/  IMAD R0, R233, c[0x0][0x1e4], R0 ;  /* 0x00007900e9007a24 */ /* 0x000fca00078e0200 */
[----:B------:R-:W-:Y:S02]  /*2f90*/  IADD3 R3, R3, R0, RZ ;  /* 0x0000000003037210 */ /* 0x000fe40007ffe0ff */
[----:B--2---:R-:W-:-:S03]  /*2fa0*/  SHF.R.S32.HI R0, RZ, 0x1f, R220 ;  /* 0x0000001fff007819 */ /* 0x004fc600000114dc */
[----:B------:R-:W-:-:S04]  /*2fb0*/  IMAD.WIDE.U32 R2, R220, c[0x0][0x1f0], R2 ;  /* 0x00007c00dc027a25 */ /* 0x000fc800078e0002 */
[----:B------:R-:W-:Y:S01]  /*2fc0*/  IMAD R4, R0, c[0x0][0x1f0], RZ ;  /* 0x00007c0000047a24 */ /* 0x000fe200078e02ff */
[----:B------:R-:W-:-:S03]  /*2fd0*/  IADD3 R0, P1, R154, R2, RZ ;  /* 0x000000029a007210 */ /* 0x000fc60007f3e0ff */
[----:B------:R-:W-:Y:S01]  /*2fe0*/  IMAD R2, R220, c[0x0][0x1f4], R4 ;  /* 0x00007d00dc027a24 */ /* 0x000fe200078e0204 */
[----:B------:R-:W-:-:S04]  /*2ff0*/  LEA R12, P0, R0, c[0x0][0x1c8], 0x1 ;  /* 0x00007200000c7a11 */ /* 0x000fc800078008ff */
[----:B------:R-:W-:-:S04]  /*3000*/  IADD3.X R2, R148, R3, R2, P1, !PT ;  /* 0x0000000394027210 */ /* 0x000fc80000ffe402 */
[----:B------:R-:W-:Y:S01]  /*3010*/  LEA.HI.X R5, R0, c[0x0][0x1cc], R2, 0x1, P0 ;  /* 0x0000730000057a11 */ /* 0x000fe200000f0c02 */
[----:B------:R-:W-:Y:S05]  /*3020*/  BRA.DIV ~URZ, `(.L_x_609) ;  /* 0x0000cfa27f007947 */ /* 0x000fea000b800000 */
[----:B------:R1:W2:Y:S02]  /*3030*/  SHFL.IDX PT, R4, R5, RZ, 0x1c1f ;  /* 0x001c1fff05047589 */ /* 0x0002a400000e0000 */
.L_x_671:
[----:B------:R-:W-:Y:S05]  /*3040*/  BRA.DIV ~URZ, `(.L_x_610) ;  /* 0x0000cff27f007947 */ /* 0x000fea000b800000 */
[----:B------:R-:W3:Y:S01]  /*3050*/  SHFL.IDX PT, R0, R12, RZ, 0x1c1f ;  /* 0x001c1fff0c007589 */ /* 0x000ee200000e0000 */
[C---:B------:R-:W-:Y:S02]  /*3060*/  IADD3 R8, R218.reuse, 0x40, RZ ;  /* 0x00000040da087810 */ /* 0x040fe40007ffe0ff */
[----:B------:R-:W-:Y:S02]  /*3070*/  ISETP.GE.AND P2, PT, R218, c[0x0][0x1d4], PT ;  /* 0x00007500da007a0c */ /* 0x000fe40003f46270 */
[----:B------:R-:W-:Y:S02]  /*3080*/  ISETP.GE.AND P1, PT, R252, c[0x0][0x1d4], PT ;  /* 0x00007500fc007a0c */ /* 0x000fe40003f26270 */
[----:B------:R-:W-:Y:S02]  /*3090*/  SEL R11, RZ, 0x10, P2 ;  /* 0x00000010ff0b7807 */ /* 0x000fe40001000000 */
[----:B------:R-:W-:-:S02]  /*30a0*/  SEL R10, RZ, 0x10, P1 ;  /* 0x00000010ff0a7807 */ /* 0x000fc40000800000 */
[C---:B---3--:R-:W-:Y:S02]  /*30b0*/  IADD3 R6, P0, R0.reuse, R150, RZ ;  /* 0x0000009600067210 */ /* 0x048fe40007f1e0ff */
[----:B------:R-:W-:-:S03]  /*30c0*/  IADD3 R2, P6, R0, R151, RZ ;  /* 0x0000009700027210 */ /* 0x000fc60007fde0ff */
[----:B--2---:R-:W-:Y:S01]  /*30d0*/  IMAD.X R7, R4, 0x1, R140, P0 ;  /* 0x0000000104077824 */ /* 0x004fe200000e068c */
[----:B------:R-:W-:Y:S01]  /*30e0*/  ISETP.GE.AND P0, PT, R8, c[0x0][0x1d4], PT ;  /* 0x0000750008007a0c */ /* 0x000fe20003f06270 */
[----:B------:R-:W-:Y:S01]  /*30f0*/  IMAD.X R3, R4, 0x1, R141, P6 ;  /* 0x0000000104037824 */ /* 0x000fe200030e068d */
[----:B------:R-:W-:Y:S02]  /*3100*/  IADD3 R8, P6, R0, R152, RZ ;  /* 0x0000009800087210 */ /* 0x000fe40007fde0ff */
[----:B------:R-:W-:Y:S01]  /*3110*/  @!PT LDS RZ, [RZ] ;  /* 0x00000000fffff984 */ /* 0x000fe20000000800 */
[----:B------:R-:W-:Y:S01]  /*3120*/  @!PT LDS RZ, [RZ] ;  /* 0x00000000fffff984 */ /* 0x000fe20000000800 */
[----:B------:R2:W-:Y:S03]  /*3130*/  LDGSTS.E.BYPASS.LTC128B.128 [R219+0x3100], [R6.64], !P2 ;  /* 0x0310000006db7fae */ /* 0x0005e6000d101d46 */
[----:B------:R-:W-:Y:S01]  /*3140*/  IMAD.X R9, R4, 0x1, R142, P6 ;  /* 0x0000000104097824 */ /* 0x000fe200030e068e */
[----:B------:R2:W-:Y:S04]  /*3150*/  LDGSTS.E.BYPASS.LTC128B.128 [R219+0x4100], [R2.64], !P1 ;  /* 0x0410000002db7fae */ /* 0x0005e8000c901d46 */
[----:B------:R-:W3:Y:S04]  /*3160*/  SHFL.IDX PT, R0, R12, 0x1, 0x1c1f ;  /* 0x003c1f000c007f89 */ /* 0x000ee800000e0000 */
[----:B------:R2:W-:Y:S04]  /*3170*/  LDGSTS.E.BYPASS.LTC128B.128 [R219+0x5100], [R8.64], !P0 ;  /* 0x0510000008db7fae */ /* 0x0005e8000c101d46 */
[----:B------:R4:W1:Y:S02]  /*3180*/  SHFL.IDX PT, R4, R5, 0x1, 0x1c1f ;  /* 0x003c1f0005047f89 */ /* 0x00086400000e0000 */
[----:B-1--4-:R-:W-:-:S02]  /*3190*/  SEL R5, RZ, 0x10, P0 ;  /* 0x00000010ff057807 */ /* 0x012fc40000000000 */
.L_x_672:
[----:B--23--:R-:W-:Y:S02]  /*31a0*/  IADD3 R2, -R11, 0x10, RZ ;  /* 0x000000100b027810 */ /* 0x00cfe40007ffe1ff */
[----:B------:R-:W-:-:S02]  /*31b0*/  IADD3 R3, -R10, 0x10, RZ ;  /* 0x000000100a037810 */ /* 0x000fc40007ffe1ff */
[----:B------:R-:W-:Y:S02]  /*31c0*/  LOP3.LUT R2, R2, 0xf, RZ, 0xc0, !PT ;  /* 0x0000000f02027812 */ /* 0x000fe400078ec0ff */
[----:B------:R-:W-:Y:S02]  /*31d0*/  IADD3 R6, -R5, 0x10, RZ ;  /* 0x0000001005067810 */ /* 0x000fe40007ffe1ff */
[----:B------:R-:W-:Y:S02]  /*31e0*/  LOP3.LUT R3, R3, 0xf, RZ, 0xc0, !PT ;  /* 0x0000000f03037812 */ /* 0x000fe400078ec0ff */
[-C--:B------:R-:W-:Y:S02]  /*31f0*/  IADD3 R8, P1, P0, R2, R0.reuse, R150 ;  /* 0x0000000002087210 */ /* 0x080fe4000783e096 */
[----:B------:R-:W-:Y:S02]  /*3200*/  LOP3.LUT R2, R6, 0xf, RZ, 0xc0, !PT ;  /* 0x0000000f06027812 */ /* 0x000fe400078ec0ff */
[----:B------:R-:W-:-:S02]  /*3210*/  IADD3 R6, P6, P2, R3, R0, R151 ;  /* 0x0000000003067210 */ /* 0x000fc40007ade097 */
[----:B------:R-:W-:Y:S02]  /*3220*/  IADD3.X R9, RZ, R4, R140, P1, P0 ;  /* 0x00000004ff097210 */ /* 0x000fe40000fe048c */
[----:B------:R-:W-:Y:S02]  /*3230*/  IADD3 R2, P1, P0, R2, R0, R152 ;  /* 0x0000000002027210 */ /* 0x000fe4000783e098 */
[-C--:B------:R-:W-:Y:S02]  /*3240*/  IADD3.X R7, RZ, R4.reuse, R141, P6, P2 ;  /* 0x00000004ff077210 */ /* 0x080fe400037e448d */
[----:B------:R-:W-:Y:S02]  /*3250*/  ISETP.NE.U32.AND P6, PT, R11, RZ, PT ;  /* 0x000000ff0b00720c */ /* 0x000fe40003fc5070 */
[----:B------:R-:W-:Y:S02]  /*3260*/  ISETP.NE.U32.AND P2, PT, R10, RZ, PT ;  /* 0x000000ff0a00720c */ /* 0x000fe40003f45070 */
[----:B------:R-:W-:-:S02]  /*3270*/  IADD3.X R3, RZ, R4, R142, P1, P0 ;  /* 0x00000004ff037210 */ /* 0x000fc40000fe048e */
[----:B------:R-:W-:-:S07]  /*3280*/  ISETP.NE.U32.AND P0, PT, R5, RZ, PT ;  /* 0x000000ff0500720c */ /* 0x000fce0003f05070 */
[----:B------:R-:W-:Y:S01]  /*3290*/  @!PT LDS RZ, [RZ] ;  /* 0x00000000fffff984 */ /* 0x000fe20000000800 */
[----:B------:R-:W-:Y:S01]  /*32a0*/  @!PT LDS RZ, [RZ] ;  /* 0x00000000fffff984 */ /* 0x000fe20000000800 */
[----:B------:R-:W-:Y:S01]  /*32b0*/  @!PT LDS RZ, [RZ] ;  /* 0x00000000fffff984 */ /* 0x000fe20000000800 */
[----:B------:R1:W-:Y:S04]  /*32c0*/  LDGSTS.E.BYPASS.LTC128B.128.ZFILL [R219+0x3900], [R8.64], P6 ;  /* 0x0390000008db7fae */ /* 0x0003e8000b141d46 */
[----:B------:R1:W-:Y:S04]  /*32d0*/  LDGSTS.E.BYPASS.LTC128B.128.ZFILL [R219+0x4900], [R6.64], P2 ;  /* 0x0490000006db7fae */ /* 0x0003e80009141d46 */
[----:B------:R1:W-:Y:S02]  /*32e0*/  LDGSTS.E.BYPASS.LTC128B.128.ZFILL [R219+0x5900], [R2.64], P0 ;  /* 0x0590000002db7fae */ /* 0x0003e40008141d46 */
.L_x_608:
[----:B------:R-:W-:Y:S05]  /*32f0*/  BSYNC B0 ;  /* 0x0000000000007941 */ /* 0x000fea0003800000 */
.L_x_607:
[----:B-1----:R-:W2:Y:S04]  /*3300*/  LDL R3, [R1+0x40] ;  /* 0x0000400001037983 */ /* 0x002ea80000100800 */
[----:B------:R-:W2:Y:S04]  /*3310*/  LDL R0, [R1+0x50] ;  /* 0x0000500001007983 */ /* 0x000ea80000100800 */
[----:B------:R-:W3:Y:S01]  /*3320*/  LDL R6, [R1+0x4c] ;  /* 0x00004c0001067983 */ /* 0x000ee20000100800 */
[----:B------:R-:W-:-:S02]  /*3330*/  MOV R2, 0xffffffc0 ;  /* 0xffffffc000027802 */ /* 0x000fc40000000f00 */
[----:B------:R-:W-:Y:S01]  /*3340*/  MOV R4, c[0x0][0x2ac] ;  /* 0x0000ab0000047a02 */ /* 0x000fe20000000f00 */
[----:B------:R-:W0:Y:S02]  /*3350*/  LDGDEPBAR ;  /* 0x00000000000079af */ /* 0x000e240000000000 */
[----:B------:R-:W-:-:S04]  /*3360*/  IMAD R2, R221, R2, 0x41 ;  /* 0x00000041dd027424 */ /* 0x000fc800078e0202 */
[----:B------:R-:W-:Y:S01]  /*3370*/  IMAD R2, R4, c[0x0][0x1d0], R2 ;  /* 0x0000740004027a24 */ /* 0x000fe200078e0202 */
[----:B--2---:R-:W-:Y:S02]  /*3380*/  IADD3 R0, R0, R3, RZ ;  /* 0x0000000300007210 */ /* 0x004fe40007ffe0ff */
[----:B---3--:R-:W-:-:S03]  /*3390*/  IADD3 R5, -R6, R143, RZ ;  /* 0x0000008f06057210 */ /* 0x008fc60007ffe1ff */
[----:B------:R-:W-:Y:S01]  /*33a0*/  @P5 IMAD.HI.U32 R3, R0, c[0x0][0x2c8], RZ ;  /* 0x0000b20000035a27 */ /* 0x000fe200078e00ff */
[----:B------:R-:W-:-:S04]  /*33b0*/  IADD3 R4, R2, -c[0x0][0x168], -R6 ;  /* 0x80005a0002047a10 */ /* 0x000fc80007ffe806 */
[----:B------:R-:W-:Y:S01]  /*33c0*/  @P5 SHF.R.U32.HI R0, RZ, c[0x0][0x2cc], R3 ;  /* 0x0000b300ff005a19 */ /* 0x000fe20000011603 */
[----:B------:R-:W-:Y:S05]  /*33d0*/  BRA.DIV ~URZ, `(.L_x_611) ;  /* 0x0000ceb27f007947 */ /* 0x000fea000b800000 */
[----:B------:R1:W2:Y:S02]  /*33e0*/  SHFL.IDX PT, R2, R0, RZ, 0x1c1f ;  /* 0x001c1fff00027589 */ /* 0x0002a400000e0000 */
.L_x_673:
[----:B--2---:R-:W-:-:S05]  /*33f0*/  IMAD.IADD R2, R4, 0x1, R2 ;  /* 0x0000000104027824 */ /* 0x004fca00078e0202 */
[----:B------:R-:W-:-:S04]  /*3400*/  IMNMX R2, R5, R2, PT ;  /* 0x0000000205027217 */ /* 0x000fc80003800200 */
[C---:B------:R-:W-:Y:S02]  /*3410*/  ISETP.GT.AND P6, PT, R2.reuse, RZ, PT ;  /* 0x000000ff0200720c */ /* 0x040fe40003fc4270 */
[C---:B------:R-:W-:Y:S02]  /*3420*/  ISETP.GT.AND P2, PT, R2.reuse, 0x1, PT ;  /* 0x000000010200780c */ /* 0x040fe40003f44270 */
[C---:B------:R-:W-:Y:S02]  /*3430*/  ISETP.GT.AND P1, PT, R2.reuse, 0x8, PT ;  /* 0x000000080200780c */ /* 0x040fe40003f24270 */
[----:B------:R-:W-:Y:S02]  /*3440*/  ISETP.GT.AND P0, PT, R2, 0x9, PT ;  /* 0x000000090200780c */ /* 0x000fe40003f04270 */
[----:B------:R-:W-:Y:S02]  /*3450*/  FSEL R7, R60, -INF , P6 ;  /* 0xff8000003c077808 */ /* 0x000fe40003000000 */
[----:B------:R-:W-:-:S02]  /*3460*/  FSEL R8, R61, -INF , P2 ;  /* 0xff8000003d087808 */ /* 0x000fc40001000000 */
[----:B------:R-:W-:Y:S02]  /*3470*/  FSEL R11, R56, -INF , P1 ;  /* 0xff800000380b7808 */ /* 0x000fe40000800000 */
[----:B------:R-:W-:Y:S02]  /*3480*/  FSEL R12, R57, -INF , P0 ;  /* 0xff800000390c7808 */ /* 0x000fe40000000000 */
[C---:B------:R-:W-:Y:S02]  /*3490*/  ISETP.GT.AND P6, PT, R2.reuse, 0x10, PT ;  /* 0x000000100200780c */ /* 0x040fe40003fc4270 */
[C---:B------:R-:W-:Y:S02]  /*34a0*/  ISETP.GT.AND P2, PT, R2.reuse, 0x11, PT ;  /* 0x000000110200780c */ /* 0x040fe40003f44270 */
[C---:B------:R-:W-:Y:S02]  /*34b0*/  ISETP.GT.AND P1, PT, R2.reuse, 0x18, PT ;  /* 0x000000180200780c */ /* 0x040fe40003f24270 */
[----:B------:R-:W-:-:S02]  /*34c0*/  ISETP.GT.AND P0, PT, R2, 0x19, PT ;  /* 0x000000190200780c */ /* 0x000fc40003f04270 */
[----:B------:R-:W-:Y:S02]  /*34d0*/  FSEL R13, R52, -INF , P6 ;  /* 0xff800000340d7808 */ /* 0x000fe40003000000 */
[----:B------:R-:W-:Y:S02]  /*34e0*/  FSEL R15, R53, -INF , P2 ;  /* 0xff800000350f7808 */ /* 0x000fe40001000000 */
[----:B------:R-:W-:Y:S02]  /*34f0*/  FSEL R20, R48, -INF , P1 ;  /* 0xff80000030147808 */ /* 0x000fe40000800000 */
[----:B------:R-:W-:Y:S02]  /*3500*/  FSEL R23, R49, -INF , P0 ;  /* 0xff80000031177808 */ /* 0x000fe40000000000 */
[C---:B------:R-:W-:Y:S02]  /*3510*/  ISETP.GT.AND P6, PT, R2.reuse, 0x20, PT ;  /* 0x000000200200780c */ /* 0x040fe40003fc4270 */
[----:B------:R-:W-:-:S02]  /*3520*/  ISETP.GT.AND P2, PT, R2, 0x21, PT ;  /* 0x000000210200780c */ /* 0x000fc40003f44270 */
[C---:B------:R-:W-:Y:S02]  /*3530*/  ISETP.GT.AND P1, PT, R2.reuse, 0x28, PT ;  /* 0x000000280200780c */ /* 0x040fe40003f24270 */
[----:B------:R-:W-:Y:S02]  /*3540*/  ISETP.GT.AND P0, PT, R2, 0x29, PT ;  /* 0x000000290200780c */ /* 0x000fe40003f04270 */
[----:B------:R-:W-:Y:S02]  /*3550*/  FSEL R167, R44, -INF , P6 ;  /* 0xff8000002ca77808 */ /* 0x000fe40003000000 */
[----:B------:R-:W-:Y:S02]  /*3560*/  FSEL R166, R45, -INF , P2 ;  /* 0xff8000002da67808 */ /* 0x000fe40001000000 */
[----:B------:R-:W-:Y:S02]  /*3570*/  FSEL R165, R40, -INF , P1 ;  /* 0xff80000028a57808 */ /* 0x000fe40000800000 */
[----:B------:R-:W-:-:S02]  /*3580*/  FSEL R164, R41, -INF , P0 ;  /* 0xff80000029a47808 */ /* 0x000fc40000000000 */
[C---:B------:R-:W-:Y:S02]  /*3590*/  ISETP.GT.AND P6, PT, R2.reuse, 0x30, PT ;  /* 0x000000300200780c */ /* 0x040fe40003fc4270 */
[C---:B------:R-:W-:Y:S02]  /*35a0*/  ISETP.GT.AND P2, PT, R2.reuse, 0x31, PT ;  /* 0x000000310200780c */ /* 0x040fe40003f44270 */
[C---:B------:R-:W-:Y:S02]  /*35b0*/  ISETP.GT.AND P1, PT, R2.reuse, 0x38, PT ;  /* 0x000000380200780c */ /* 0x040fe40003f24270 */
[----:B------:R-:W-:Y:S02]  /*35c0*/  ISETP.GT.AND P0, PT, R2, 0x39, PT ;  /* 0x000000390200780c */ /* 0x000fe40003f04270 */
[----:B------:R-:W-:Y:S02]  /*35d0*/  FSEL R195, R32, -INF , P6 ;  /* 0xff80000020c37808 */ /* 0x000fe40003000000 */
[----:B------:R-:W-:-:S02]  /*35e0*/  FSEL R194, R33, -INF , P2 ;  /* 0xff80000021c27808 */ /* 0x000fc40001000000 */
[----:B------:R-:W-:Y:S02]  /*35f0*/  FSEL R193, R28, -INF , P1 ;  /* 0xff8000001cc17808 */ /* 0x000fe40000800000 */
[----:B------:R-:W-:Y:S01]  /*3600*/  FSEL R192, R29, -INF , P0 ;  /* 0xff8000001dc07808 */ /* 0x000fe20000000000 */
[----:B------:R-:W-:Y:S05]  /*3610*/  BRA.DIV ~URZ, `(.L_x_612) ;  /* 0x0000cce27f007947 */ /* 0x000fea000b800000 */
[----:B------:R-:W2:Y:S04]  /*3620*/  SHFL.IDX PT, R3, R0, 0x1, 0x1c1f ;  /* 0x003c1f0000037f89 */ /* 0x000ea800000e0000 */
[----:B------:R-:W3:Y:S04]  /*3630*/  SHFL.IDX PT, R2, R0, 0x2, 0x1c1f ;  /* 0x005c1f0000027f89 */ /* 0x000ee800000e0000 */
[----:B-1----:R-:W1:Y:S01]  /*3640*/  SHFL.IDX PT, R0, R0, 0x3, 0x1c1f ;  /* 0x007c1f0000007f89 */ /* 0x002e6200000e0000 */
[----:B--2---:R-:W-:-:S02]  /*3650*/  IMAD.IADD R3, R4, 0x1, R3 ;  /* 0x0000000104037824 */ /* 0x004fc400078e0203 */
[----:B---3--:R-:W-:-:S03]  /*3660*/  IMAD.IADD R2, R4, 0x1, R2 ;  /* 0x0000000104027824 */ /* 0x008fc600078e0202 */
[----:B------:R-:W-:Y:S01]  /*3670*/  IMNMX R3, R5, R3, PT ;  /* 0x0000000305037217 */ /* 0x000fe20003800200 */
[----:B-1----:R-:W-:-:S03]  /*3680*/  IMAD.IADD R0, R4, 0x1, R0 ;  /* 0x0000000104007824 */ /* 0x002fc600078e0200 */
[C---:B------:R-:W-:Y:S02]  /*3690*/  ISETP.GT.AND P0, PT, R3.reuse, 0x9, PT ;  /* 0x000000090300780c */ /* 0x040fe40003f04270 */
[----:B------:R-:W-:Y:S02]  /*36a0*/  ISETP.GT.AND P1, PT, R3, 0x8, PT ;  /* 0x000000080300780c */ /* 0x000fe40003f24270 */
[----:B------:R-:W-:Y:S02]  /*36b0*/  FSEL R18, R59, -INF , P0 ;  /* 0xff8000003b127808 */ /* 0x000fe40000000000 */
[----:B------:R-:W-:Y:S02]  /*36c0*/  ISETP.GT.AND P0, PT, R3, 0x19, PT ;  /* 0x000000190300780c */ /* 0x000fe40003f04270 */
[----:B------:R-:W-:Y:S02]  /*36d0*/  FSEL R14, R58, -INF , P1 ;  /* 0xff8000003a0e7808 */ /* 0x000fe40000800000 */
[----:B------:R-:W-:-:S02]  /*36e0*/  FSEL R26, R51, -INF , P0 ;  /* 0xff800000331a7808 */ /* 0x000fc40000000000 */
[C---:B------:R-:W-:Y:S02]  /*36f0*/  ISETP.GT.AND P0, PT, R3.reuse, 0x29, PT ;  /* 0x000000290300780c */ /* 0x040fe40003f04270 */
[----:B------:R-:W-:Y:S02]  /*3700*/  ISETP.GT.AND P1, PT, R3, 0x18, PT ;  /* 0x000000180300780c */ /* 0x000fe40003f24270 */
[----:B------:R-:W-:Y:S02]  /*3710*/  FSEL R145, R43, -INF , P0 ;  /* 0xff8000002b917808 */ /* 0x000fe40000000000 */
[----:B------:R-:W-:Y:S02]  /*3720*/  ISETP.GT.AND P0, PT, R3, 0x31, PT ;  /* 0x000000310300780c */ /* 0x000fe40003f04270 */
[----:B------:R-:W-:Y:S02]  /*3730*/  IMNMX R2, R5, R2, PT ;  /* 0x0000000205027217 */ /* 0x000fe40003800200 */
[----:B------:R-:W-:-:S02]  /*3740*/  FSEL R25, R50, -INF , P1 ;  /* 0xff80000032197808 */ /* 0x000fc40000800000 */
[----:B------:R-:W-:Y:S02]  /*3750*/  ISETP.GT.AND P1, PT, R3, 0x28, PT ;  /* 0x000000280300780c */ /* 0x000fe40003f24270 */
[----:B------:R-:W-:Y:S02]  /*3760*/  FSEL R190, R35, -INF , P0 ;  /* 0xff80000023be7808 */ /* 0x000fe40000000000 */
[----:B------:R-:W-:Y:S02]  /*3770*/  ISETP.GT.AND P2, PT, R3, 0x1, PT ;  /* 0x000000010300780c */ /* 0x000fe40003f44270 */
[----:B------:R-:W-:Y:S02]  /*3780*/  ISETP.GT.AND P0, PT, R2, RZ, PT ;  /* 0x000000ff0200720c */ /* 0x000fe40003f04270 */
[----:B------:R-:W-:Y:S02]  /*3790*/  IMNMX R0, R5, R0, PT ;  /* 0x0000000005007217 */ /* 0x000fe40003800200 */
[----:B------:R-:W-:-:S02]  /*37a0*/  FSEL R146, R42, -INF , P1 ;  /* 0xff8000002a927808 */ /* 0x000fc40000800000 */
[----:B------:R-:W-:Y:S02]  /*37b0*/  FSEL R10, R63, -INF , P2 ;  /* 0xff8000003f0a7808 */ /* 0x000fe40001000000 */
[C---:B------:R-:W-:Y:S02]  /*37c0*/  ISETP.GT.AND P1, PT, R3.reuse, 0x39, PT ;  /* 0x000000390300780c */ /* 0x040fe40003f24270 */
[----:B------:R-:W-:Y:S02]  /*37d0*/  FSEL R22, R100, -INF , P0 ;  /* 0xff80000064167808 */ /* 0x000fe40000000000 */
[----:B------:R-:W-:Y:S02]  /*37e0*/  ISETP.GT.AND P2, PT, R3, 0x11, PT ;  /* 0x000000110300780c */ /* 0x000fe40003f44270 */
[----:B------:R-:W-:Y:S02]  /*37f0*/  ISETP.GT.AND P0, PT, R0, 0x1, PT ;  /* 0x000000010000780c */ /* 0x000fe40003f04270 */
[----:B------:R-:W-:-:S02]  /*3800*/  FSEL R188, R31, -INF , P1 ;  /* 0xff8000001fbc7808 */ /* 0x000fc40000800000 */
[----:B------:R-:W-:Y:S02]  /*3810*/  FSEL R21, R55, -INF , P2 ;  /* 0xff80000037157808 */ /* 0x000fe40001000000 */
[----:B------:R-:W-:Y:S02]  /*3820*/  FSEL R31, R103, -INF , P0 ;  /* 0xff800000671f7808 */ /* 0x000fe40000000000 */
[----:B------:R-:W-:Y:S02]  /*3830*/  ISETP.GT.AND P2, PT, R3, 0x21, PT ;  /* 0x000000210300780c */ /* 0x000fe40003f44270 */
[----:B------:R-:W-:Y:S02]  /*3840*/  ISETP.GT.AND P0, PT, R2, 0x9, PT ;  /* 0x000000090200780c */ /* 0x000fe40003f04270 */
[----:B------:R-:W-:Y:S02]  /*3850*/  FSEL R150, R47, -INF , P2 ;  /* 0xff8000002f967808 */ /* 0x000fe40001000000 */
[----:B------:R-:W-:-:S02]  /*3860*/  FSEL R28, R97, -INF , P0 ;  /* 0xff800000611c7808 */ /* 0x000fc40000000000 */
[C---:B------:R-:W-:Y:S02]  /*3870*/  ISETP.GT.AND P2, PT, R3.reuse, 0x38, PT ;  /* 0x000000380300780c */ /* 0x040fe40003f44270 */
[C---:B------:R-:W-:Y:S02]  /*3880*/  ISETP.GT.AND P1, PT, R2.reuse, 0x1, PT ;  /* 0x000000010200780c */ /* 0x040fe40003f24270 */
[----:B------:R-:W-:Y:S02]  /*3890*/  ISETP.GT.AND P0, PT, R2, 0x10, PT ;  /* 0x000000100200780c */ /* 0x000fe40003f04270 */
[----:B------:R-:W-:Y:S02]  /*38a0*/  ISETP.GT.AND P6, PT, R3, RZ, PT ;  /* 0x000000ff0300720c */ /* 0x000fe40003fc4270 */
[----:B------:R-:W-:Y:S02]  /*38b0*/  FSEL R189, R30, -INF , P2 ;  /* 0xff8000001ebd7808 */ /* 0x000fe40001000000 */
[----:B------:R-:W-:-:S02]  /*38c0*/  FSEL R24, R101, -INF , P1 ;  /* 0xff80000065187808 */ /* 0x000fc40000800000 */
[----:B------:R-:W-:Y:S02]  /*38d0*/  FSEL R29, R92, -INF , P0 ;  /* 0xff8000005c1d7808 */ /* 0x000fe40000000000 */
[----:B------:R-:W-:Y:S02]  /*38e0*/  ISETP.GT.AND P2, PT, R0, RZ, PT ;  /* 0x000000ff0000720c */ /* 0x000fe40003f44270 */
[----:B------:R-:W-:Y:S02]  /*38f0*/  ISETP.GT.AND P1, PT, R2, 0x8, PT ;  /* 0x000000080200780c */ /* 0x000fe40003f24270 */
[----:B------:R-:W-:Y:S02]  /*3900*/  ISETP.GT.AND P0, PT, R0, 0x11, PT ;  /* 0x000000110000780c */ /* 0x000fe40003f04270 */
[----:B------:R-:W-:Y:S02]  /*3910*/  FSEL R9, R62, -INF , P6 ;  /* 0xff8000003e097808 */ /* 0x000fe40003000000 */
[----:B------:R-:W-:-:S02]  /*3920*/  ISETP.GT.AND P6, PT, R3, 0x10, PT ;  /* 0x000000100300780c */ /* 0x000fc40003fc4270 */
[----:B------:R-:W-:Y:S02]  /*3930*/  FSEL R30, R102, -INF , P2 ;  /* 0xff800000661e7808 */ /* 0x000fe40001000000 */
[----:B------:R-:W-:Y:S02]  /*3940*/  FSEL R27, R96, -INF , P1 ;  /* 0xff800000601b7808 */ /* 0x000fe40000800000 */
[----:B------:R-:W-:Y:S02]  /*3950*/  FSEL R42, R95, -INF , P0 ;  /* 0xff8000005f2a7808 */ /* 0x000fe40000000000 */
[C---:B------:R-:W-:Y:S02]  /*3960*/  ISETP.GT.AND P2, PT, R0.reuse, 0x8, PT ;  /* 0x000000080000780c */ /* 0x040fe40003f44270 */
[----:B------:R-:W-:Y:S02]  /*3970*/  ISETP.GT.AND P1, PT, R0, 0x9, PT ;  /* 0x000000090000780c */ /* 0x000fe40003f24270 */
[----:B------:R-:W-:-:S02]  /*3980*/  ISETP.GT.AND P0, PT, R2, 0x19, PT ;  /* 0x000000190200780c */ /* 0x000fc40003f04270 */
[----:B------:R-:W-:Y:S02]  /*3990*/  FSEL R19, R54, -INF , P6 ;  /* 0xff80000036137808 */ /* 0x000fe40003000000 */
[----:B------:R-:W-:Y:S02]  /*39a0*/  ISETP.GT.AND P6, PT, R3, 0x20, PT ;  /* 0x000000200300780c */ /* 0x000fe40003fc4270 */
[----:B------:R-:W-:Y:S02]  /*39b0*/  FSEL R33, R98, -INF , P2 ;  /* 0xff80000062217808 */ /* 0x000fe40001000000 */
[----:B------:R-:W-:Y:S02]  /*39c0*/  FSEL R35, R99, -INF , P1 ;  /* 0xff80000063237808 */ /* 0x000fe40000800000 */
[----:B------:R-:W-:Y:S02]  /*39d0*/  FSEL R41, R89, -INF , P0 ;  /* 0xff80000059297808 */ /* 0x000fe40000000000 */
[----:B------:R-:W-:-:S02]  /*39e0*/  ISETP.GT.AND P2, PT, R2, 0x11, PT ;  /* 0x000000110200780c */ /* 0x000fc40003f44270 */
[C---:B------:R-:W-:Y:S02]  /*39f0*/  ISETP.GT.AND P1, PT, R0.reuse, 0x10, PT ;  /* 0x000000100000780c */ /* 0x040fe40003f24270 */
[----:B------:R-:W-:Y:S02]  /*3a00*/  ISETP.GT.AND P0, PT, R0, 0x18, PT ;  /* 0x000000180000780c */ /* 0x000fe40003f04270 */
[----:B------:R-:W-:Y:S02]  /*3a10*/  FSEL R151, R46, -INF , P6 ;  /* 0xff8000002e977808 */ /* 0x000fe40003000000 */
[----:B------:R-:W-:Y:S02]  /*3a20*/  ISETP.GT.AND P6, PT, R3, 0x30, PT ;  /* 0x000000300300780c */ /* 0x000fe40003fc4270 */
[----:B------:R-:W-:Y:S02]  /*3a30*/  FSEL R32, R93, -INF , P2 ;  /* 0xff8000005d207808 */ /* 0x000fe40001000000 */
[----:B------:R-:W-:-:S02]  /*3a40*/  FSEL R40, R94, -INF , P1 ;  /* 0xff8000005e287808 */ /* 0x000fc40000800000 */
[----:B------:R-:W-:Y:S02]  /*3a50*/  FSEL R43, R90, -INF , P0 ;  /* 0xff8000005a2b7808 */ /* 0x000fe40000000000 */
[C---:B------:R-:W-:Y:S02]  /*3a60*/  ISETP.GT.AND P2, PT, R2.reuse, 0x18, PT ;  /* 0x000000180200780c */ /* 0x040fe40003f44270 */
[----:B------:R-:W-:Y:S02]  /*3a70*/  ISETP.GT.AND P1, PT, R2, 0x20, PT ;  /* 0x000000200200780c */ /* 0x000fe40003f24270 */
[----:B------:R-:W-:Y:S02]  /*3a80*/  ISETP.GT.AND P0, PT, R0, 0x21, PT ;  /* 0x000000210000780c */ /* 0x000fe40003f04270 */
[----:B------:R-:W-:Y:S02]  /*3a90*/  FSEL R191, R34, -INF , P6 ;  /* 0xff80000022bf7808 */ /* 0x000fe40003000000 */
[----:B------:R-:W-:-:S02]  /*3aa0*/  FSEL R34, R88, -INF , P2 ;  /* 0xff80000058227808 */ /* 0x000fc40001000000 */
[----:B------:R-:W-:Y:S02]  /*3ab0*/  FSEL R138, R84, -INF , P1 ;  /* 0xff800000548a7808 */ /* 0x000fe40000800000 */
[----:B------:R-:W-:Y:S02]  /*3ac0*/  FSEL R125, R87, -INF , P0 ;  /* 0xff800000577d7808 */ /* 0x000fe40000000000 */
[C---:B------:R-:W-:Y:S02]  /*3ad0*/  ISETP.GT.AND P2, PT, R0.reuse, 0x19, PT ;  /* 0x000000190000780c */ /* 0x040fe40003f44270 */
[----:B------:R-:W-:Y:S02]  /*3ae0*/  ISETP.GT.AND P1, PT, R0, 0x20, PT ;  /* 0x000000200000780c */ /* 0x000fe40003f24270 */
        /* <DEDUP_REMOVED lines=10> */
[----:B------:R-:W-:Y:S02]  /*3b90*/  FMNMX.FTZ R3, R7, R8, !PT ;  /* 0x0000000807037209 */ /* 0x000fe40007810000 */
[----:B------:R-:W-:Y:S02]  /*3ba0*/  FSEL R136, R80, -INF , P2 ;  /* 0xff80000050887808 */ /* 0x000fe40001000000 */
[----:B------:R-:W-:Y:S02]  /*3bb0*/  FSEL R139, R81, -INF , P1 ;  /* 0xff800000518b7808 */ /* 0x000fe40000800000 */
[----:B------:R-:W-:-:S02]  /*3bc0*/  FSEL R124, R83, -INF , P0 ;  /* 0xff800000537c7808 */ /* 0x000fc40000000000 */
[C---:B------:R-:W-:Y:S02]  /*3bd0*/  ISETP.GT.AND P2, PT, R2.reuse, 0x31, PT ;  /* 0x000000310200780c */ /* 0x040fe40003f44270 */
[----:B------:R-:W-:Y:S02]  /*3be0*/  ISETP.GT.AND P1, PT, R2, 0x38, PT ;  /* 0x000000380200780c */ /* 0x000fe40003f24270 */
[----:B------:R-:W-:Y:S02]  /*3bf0*/  FSEL R127, R82, -INF , P6 ;  /* 0xff800000527f7808 */ /* 0x000fe40003000000 */
[----:B------:R-:W-:Y:S02]  /*3c00*/  ISETP.GT.AND P0, PT, R0, 0x30, PT ;  /* 0x000000300000780c */ /* 0x000fe40003f04270 */
[----:B------:R-:W-:Y:S02]  /*3c10*/  ISETP.GT.AND P6, PT, R2, 0x39, PT ;  /* 0x000000390200780c */ /* 0x000fe40003fc4270 */
[----:B------:R-:W-:-:S02]  /*3c20*/  FMNMX.FTZ R2, R11, R3, !PT ;  /* 0x000000030b027209 */ /* 0x000fc40007810000 */
[----:B------:R-:W-:Y:S02]  /*3c30*/  FSEL R186, R77, -INF , P2 ;  /* 0xff8000004dba7808 */ /* 0x000fe40001000000 */
[----:B------:R-:W-:Y:S02]  /*3c40*/  FSEL R185, R64, -INF , P1 ;  /* 0xff80000040b97808 */ /* 0x000fe40000800000 */
[----:B------:R-:W-:Y:S02]  /*3c50*/  FSEL R179, R78, -INF , P0 ;  /* 0xff8000004eb37808 */ /* 0x000fe40000000000 */
[C---:B------:R-:W-:Y:S02]  /*3c60*/  ISETP.GT.AND P2, PT, R0.reuse, 0x31, PT ;  /* 0x000000310000780c */ /* 0x040fe40003f44270 */
[C---:B------:R-:W-:Y:S02]  /*3c70*/  ISETP.GT.AND P1, PT, R0.reuse, 0x38, PT ;  /* 0x000000380000780c */ /* 0x040fe40003f24270 */
[----:B------:R-:W-:-:S02]  /*3c80*/  ISETP.GT.AND P0, PT, R0, 0x39, PT ;  /* 0x000000390000780c */ /* 0x000fc40003f04270 */
[----:B------:R-:W-:Y:S02]  /*3c90*/  FMNMX.FTZ R0, R12, R2, !PT ;  /* 0x000000020c007209 */ /* 0x000fe40007810000 */
        /* <DEDUP_REMOVED lines=45> */
[----:B------:R-:W-:Y:S02]  /*3f70*/  FSEL R178, R79, -INF , P2 ;  /* 0xff8000004fb27808 */ /* 0x000fe40001000000 */
[----:B------:R-:W-:-:S02]  /*3f80*/  FMNMX.FTZ R0, R194, R0, !PT ;  /* 0x00000000c2007209 */ /* 0x000fc40007810000 */
[----:B------:R-:W-:Y:S02]  /*3f90*/  FMNMX.FTZ R148, R190, R148, !PT ;  /* 0x00000094be947209 */ /* 0x000fe40007810000 */
[----:B------:R-:W-:Y:S02]  /*3fa0*/  FMNMX.FTZ R3, R179, R3, !PT ;  /* 0x00000003b3037209 */ /* 0x000fe40007810000 */
[----:B------:R-:W-:Y:S02]  /*3fb0*/  FSEL R184, R65, -INF , P6 ;  /* 0xff80000041b87808 */ /* 0x000fe40003000000 */
[----:B------:R-:W-:Y:S02]  /*3fc0*/  FMNMX.FTZ R2, R185, R2, !PT ;  /* 0x00000002b9027209 */ /* 0x000fe40007810000 */
[----:B------:R-:W-:Y:S02]  /*3fd0*/  FSEL R177, R66, -INF , P1 ;  /* 0xff80000042b17808 */ /* 0x000fe40000800000 */
[----:B------:R-:W-:-:S02]  /*3fe0*/  FMNMX.FTZ R0, R193, R0, !PT ;  /* 0x00000000c1007209 */ /* 0x000fc40007810000 */
[----:B------:R-:W-:Y:S02]  /*3ff0*/  FMNMX.FTZ R148, R189, R148, !PT ;  /* 0x00000094bd947209 */ /* 0x000fe40007810000 */
[----:B------:R-:W-:Y:S02]  /*4000*/  FMNMX.FTZ R3, R178, R3, !PT ;  /* 0x00000003b2037209 */ /* 0x000fe40007810000 */
[----:B------:R-:W-:Y:S02]  /*4010*/  FMNMX.FTZ R147, R184, R2, !PT ;  /* 0x00000002b8937209 */ /* 0x000fe40007810000 */
[----:B------:R-:W-:Y:S02]  /*4020*/  FMNMX.FTZ R0, R192, R0, !PT ;  /* 0x00000000c0007209 */ /* 0x000fe40007810000 */
[----:B------:R-:W-:Y:S01]  /*4030*/  FMNMX.FTZ R148, R188, R148, !PT ;  /* 0x00000094bc947209 */ /* 0x000fe20007810000 */
[----:B------:R-:W1:Y:S01]  /*4040*/  SHFL.BFLY PT, R5, R147, 0x2, 0x1f ;  /* 0x0c401f0093057f89 */ /* 0x000e6200000e0000 */
[----:B------:R-:W-:-:S02]  /*4050*/  FSEL R176, R67, -INF , P0 ;  /* 0xff80000043b07808 */ /* 0x000fc40000000000 */
[----:B------:R-:W-:Y:S01]  /*4060*/  FMNMX.FTZ R2, R177, R3, !PT ;  /* 0x00000003b1027209 */ /* 0x000fe20007810000 */
[----:B------:R-:W2:Y:S03]  /*4070*/  SHFL.BFLY PT, R4, R0, 0x2, 0x1f ;  /* 0x0c401f0000047f89 */ /* 0x000ea600000e0000 */
[----:B------:R-:W-:Y:S01]  /*4080*/  FMNMX.FTZ R2, R176, R2, !PT ;  /* 0x00000002b0027209 */ /* 0x000fe20007810000 */
[----:B------:R-:W3:Y:S04]  /*4090*/  SHFL.BFLY PT, R3, R148, 0x2, 0x1f ;  /* 0x0c401f0094037f89 */ /* 0x000ee800000e0000 */
[----:B------:R-:W4:Y:S01]  /*40a0*/  SHFL.BFLY PT, R6, R2, 0x2, 0x1f ;  /* 0x0c401f0002067f89 */ /* 0x000f2200000e0000 */
[----:B-1----:R-:W-:-:S02]  /*40b0*/  FMNMX.FTZ R147, R147, R5, !PT ;  /* 0x0000000593937209 */ /* 0x002fc40007810000 */
[----:B--2---:R-:W-:-:S03]  /*40c0*/  FMNMX.FTZ R0, R4, R0, !PT ;  /* 0x0000000004007209 */ /* 0x004fc60007810000 */
[----:B------:R-:W1:Y:S01]  /*40d0*/  SHFL.BFLY PT, R4, R147, 0x1, 0x1f ;  /* 0x0c201f0093047f89 */ /* 0x000e6200000e0000 */
[----:B---3--:R-:W-:-:S03]  /*40e0*/  FMNMX.FTZ R148, R148, R3, !PT ;  /* 0x0000000394947209 */ /* 0x008fc60007810000 */
[----:B------:R-:W2:Y:S01]  /*40f0*/  SHFL.BFLY PT, R149, R0, 0x1, 0x1f ;  /* 0x0c201f0000957f89 */ /* 0x000ea200000e0000 */
[----:B----4-:R-:W-:-:S03]  /*4100*/  FMNMX.FTZ R6, R2, R6, !PT ;  /* 0x0000000602067209 */ /* 0x010fc60007810000 */
[----:B------:R-:W3:Y:S04]  /*4110*/  SHFL.BFLY PT, R3, R148, 0x1, 0x1f ;  /* 0x0c201f0094037f89 */ /* 0x000ee800000e0000 */
[----:B------:R4:W4:Y:S01]  /*4120*/  SHFL.BFLY PT, R17, R6, 0x1, 0x1f ;  /* 0x0c201f0006117f89 */ /* 0x00092200000e0000 */
[----:B-1----:R-:W-:Y:S02]  /*4130*/  FMNMX.FTZ R147, R147, R4, !PT ;  /* 0x0000000493937209 */ /* 0x002fe40007810000 */
[----:B--2---:R-:W-:Y:S02]  /*4140*/  FMNMX.FTZ R149, R0, R149, !PT ;  /* 0x0000009500957209 */ /* 0x004fe40007810000 */
[----:B---3--:R-:W-:-:S03]  /*4150*/  FMNMX.FTZ R148, R148, R3, !PT ;  /* 0x0000000394947209 */ /* 0x008fc60007810000 */
.L_x_674:
[C---:B------:R-:W-:Y:S01]  /*4160*/  FMUL.FTZ R16, R149.reuse, c[0x0][0x2d0] ;  /* 0x0000b40095107a20 */ /* 0x040fe20000410000 */
[----:B------:R-:W-:Y:S01]  /*4170*/  FSETP.NEU.FTZ.AND P0, PT, R149, -INF , PT ;  /* 0xff8000009500780b */ /* 0x000fe20003f1d000 */
[----:B------:R-:W-:Y:S01]  /*4180*/  FMUL.FTZ R3, R148, c[0x0][0x2d0] ;  /* 0x0000b40094037a20 */ /* 0x000fe20000410000 */
[----:B----4-:R-:W-:Y:S01]  /*4190*/  FMNMX.FTZ R17, R17, R6, !PT ;  /* 0x0000000611117209 */ /* 0x010fe20007810000 */
[----:B------:R-:W-:Y:S01]  /*41a0*/  WARPSYNC 0xffffffff ;  /* 0xffffffff00007948 */ /* 0x000fe20003800000 */
[----:B------:R-:W-:Y:S01]  /*41b0*/  FSEL R16, R16, RZ, P0 ;  /* 0x000000ff10107208 */ /* 0x000fe20000000000 */
[----:B------:R-:W1:Y:S01]  /*41c0*/  LDSM.16.MT88.4 R36, [R201] ;  /* 0x00000000c924783b */ /* 0x000e620000004200 */
[----:B------:R-:W-:-:S03]  /*41d0*/  FSETP.NEU.FTZ.AND P0, PT, R148, -INF , PT ;  /* 0xff8000009400780b */ /* 0x000fc60003f1d000 */
[--C-:B------:R-:W-:Y:S01]  /*41e0*/  FFMA.FTZ R0, R7, c[0x0][0x2d0], -R16.reuse ;  /* 0x0000b40007007a23 */ /* 0x100fe20000010810 */
[----:B------:R-:W-:Y:S01]  /*41f0*/  FSEL R3, R3, RZ, P0 ;  /* 0x000000ff03037208 */ /* 0x000fe20000000000 */
[--C-:B------:R-:W-:Y:S01]  /*4200*/  FFMA.FTZ R2, R20, c[0x0][0x2d0], -R16.reuse ;  /* 0x0000b40014027a23 */ /* 0x100fe20000010810 */
[----:B------:R-:W-:Y:S01]  /*4210*/  FSETP.NEU.FTZ.AND P0, PT, R147, -INF , PT ;  /* 0xff8000009300780b */ /* 0x000fe20003f1d000 */
[----:B------:R2:W-:Y:S01]  /*4220*/  MUFU.EX2 R231, R0 ;  /* 0x0000000000e77308 */ /* 0x0005e20000000800 */
[----:B------:R-:W3:Y:S04]  /*4230*/  LDSM.16.MT88.4 R52, [R202] ;  /* 0x00000000ca34783b */ /* 0x000ee80000004200 */
[----:B------:R-:W4:Y:S03]  /*4240*/  LDSM.16.MT88.4 R44, [R201+0x1000] ;  /* 0x00100000c92c783b */ /* 0x000f260000004200 */
[----:B------:R5:W-:Y:S01]  /*4250*/  MUFU.EX2 R172, R2 ;  /* 0x0000000200ac7308 */ /* 0x000be20000000800 */
[----:B------:R-:W1:Y:S04]  /*4260*/  LDSM.16.MT88.4 R64, [R201+0x400] ;  /* 0x00040000c940783b */ /* 0x000e680000004200 */
[----:B------:R-:W1:Y:S01]  /*4270*/  LDSM.16.MT88.4 R60, [R202+0x400] ;  /* 0x00040000ca3c783b */ /* 0x000e620000004200 */
[----:B--2---:R-:W-:-:S03]  /*4280*/  FFMA.FTZ R0, R8, c[0x0][0x2d0], -R16 ;  /* 0x0000b40008007a23 */ /* 0x004fc60000010810 */
[----:B------:R-:W2:Y:S01]  /*4290*/  LDSM.16.MT88.4 R56, [R201+0x1400] ;  /* 0x00140000c938783b */ /* 0x000ea20000004200 */
[----:B------:R3:W3:Y:S01]  /*42a0*/  MUFU.EX2 R230, R0 ;  /* 0x0000000000e67308 */ /* 0x0006e20000000800 */
[----:B-----5:R-:W-:-:S05]  /*42b0*/  FMUL.FTZ R2, R147, c[0x0][0x2d0] ;  /* 0x0000b40093027a20 */ /* 0x020fca0000410000 */
[----:B------:R-:W-:Y:S02]  /*42c0*/  FSEL R2, R2, RZ, P0 ;  /* 0x000000ff02027208 */ /* 0x000fe40000000000 */
[----:B------:R-:W-:Y:S01]  /*42d0*/  FSETP.NEU.FTZ.AND P0, PT, R17, -INF , PT ;  /* 0xff8000001100780b */ /* 0x000fe20003f1d000 */
[----:B---3--:R-:W-:Y:S01]  /*42e0*/  FFMA.FTZ R0, R11, c[0x0][0x2d0], -R16 ;  /* 0x0000b4000b007a23 */ /* 0x008fe20000010810 */
[----:B------:R-:W-:-:S03]  /*42f0*/  F2FP.BF16.PACK_AB R20, R230, R231 ;  /* 0x000000e7e614723e */ /* 0x000fc600000010ff */
[----:B------:R3:W-:Y:S02]  /*4300*/  MUFU.EX2 R197, R0 ;  /* 0x0000000000c57308 */ /* 0x0007e40000000800 */
[----:B---3--:R-:W-:-:S06]  /*4310*/  FFMA.FTZ R0, R12, c[0x0][0x2d0], -R16 ;  /* 0x0000b4000c007a23 */ /* 0x008fcc0000010810 */
[----:B------:R3:W-:Y:S02]  /*4320*/  MUFU.EX2 R196, R0 ;  /* 0x0000000000c47308 */ /* 0x0007e40000000800 */
[----:B---3--:R-:W-:-:S06]  /*4330*/  FFMA.FTZ R0, R13, c[0x0][0x2d0], -R16 ;  /* 0x0000b4000d007a23 */ /* 0x008fcc0000010810 */
[----:B------:R3:W-:Y:S02]  /*4340*/  MUFU.EX2 R175, R0 ;  /* 0x0000000000af7308 */ /* 0x0007e40000000800 */
[----:B---3--:R-:W-:-:S06]  /*4350*/  FFMA.FTZ R0, R15, c[0x0][0x2d0], -R16 ;  /* 0x0000b4000f007a23 */ /* 0x008fcc0000010810 */
[----:B------:R3:W5:Y:S02]  /*4360*/  MUFU.EX2 R174, R0 ;  /* 0x0000000000ae7308 */ /* 0x0007640000000800 */
[----:B---3--:R-:W-:Y:S01]  /*4370*/  FFMA.FTZ R0, R23, c[0x0][0x2d0], -R16 ;  /* 0x0000b40017007a23 */ /* 0x008fe20000010810 */
[----:B-----5:R-:W-:-:S05]  /*4380*/  F2FP.BF16.PACK_AB R8, R174, R175 ;  /* 0x000000afae08723e */ /* 0x020fca00000010ff */
[----:B------:R3:W5:Y:S02]  /*4390*/  MUFU.EX2 R4, R0 ;  /* 0x0000000000047308 */ /* 0x0007640000000800 */
[----:B---3--:R-:W-:-:S06]  /*43a0*/  FFMA.FTZ R0, R9, c[0x0][0x2d0], -R3 ;  /* 0x0000b40009007a23 */ /* 0x008fcc0000010803 */
[----:B------:R3:W-:Y:S02]  /*43b0*/  MUFU.EX2 R229, R0 ;  /* 0x0000000000e57308 */ /* 0x0007e40000000800 */
[----:B---3--:R-:W-:-:S06]  /*43c0*/  FFMA.FTZ R0, R10, c[0x0][0x2d0], -R3 ;  /* 0x0000b4000a007a23 */ /* 0x008fcc0000010803 */
[----:B------:R3:W-:Y:S02]  /*43d0*/  MUFU.EX2 R228, R0 ;  /* 0x0000000000e47308 */ /* 0x0007e40000000800 */
[----:B---3--:R-:W-:-:S06]  /*43e0*/  FFMA.FTZ R0, R14, c[0x0][0x2d0], -R3 ;  /* 0x0000b4000e007a23 */ /* 0x008fcc0000010803 */
[----:B------:R3:W-:Y:S02]  /*43f0*/  MUFU.EX2 R248, R0 ;  /* 0x0000000000f87308 */ /* 0x0007e40000000800 */
[--C-:B---3--:R-:W-:Y:S01]  /*4400*/  FFMA.FTZ R0, R18, c[0x0][0x2d0], -R3.reuse ;  /* 0x0000b40012007a23 */ /* 0x108fe20000010803 */
[----:B-----5:R-:W-:Y:S01]  /*4410*/  MOV R18, R4 ;  /* 0x0000000400127202 */ /* 0x020fe20000000f00 */
[----:B------:R-:W-:-:S04]  /*4420*/  FFMA.FTZ R4, R25, c[0x0][0x2d0], -R3 ;  /* 0x0000b40019047a23 */ /* 0x000fc80000010803 */
[----:B------:R3:W5:Y:S01]  /*4430*/  MUFU.EX2 R250, R0 ;  /* 0x0000000000fa7308 */ /* 0x0007620000000800 */
[----:B------:R-:W-:-:S07]  /*4440*/  F2FP.BF16.PACK_AB R10, R18, R172 ;  /* 0x000000ac120a723e */ /* 0x000fce00000010ff */
[----:B------:R1:W-:Y:S01]  /*4450*/  MUFU.EX2 R144, R4 ;  /* 0x0000000400907308 */ /* 0x0003e20000000800 */
[----:B---3--:R-:W-:Y:S01]  /*4460*/  FFMA.FTZ R0, R19, c[0x0][0x2d0], -R3 ;  /* 0x0000b40013007a23 */ /* 0x008fe20000010803 */
[----:B-----5:R-:W-:-:S06]  /*4470*/  F2FP.BF16.PACK_AB R23, R250, R248 ;  /* 0x000000f8fa17723e */ /* 0x020fcc00000010ff */
[----:B------:R3:W-:Y:S01]  /*4480*/  MUFU.EX2 R251, R0 ;  /* 0x0000000000fb7308 */ /* 0x0007e20000000800 */
[----:B-1----:R-:W-:-:S07]  /*4490*/  FFMA.FTZ R4, R32, c[0x0][0x2d0], -R2 ;  /* 0x0000b40020047a23 */ /* 0x002fce0000010802 */
[----:B------:R1:W-:Y:S01]  /*44a0*/  MUFU.EX2 R246, R4 ;  /* 0x0000000400f67308 */ /* 0x0003e20000000800 */
[----:B---3--:R-:W-:Y:S01]  /*44b0*/  FFMA.FTZ R0, R21, c[0x0][0x2d0], -R3 ;  /* 0x0000b40015007a23 */ /* 0x008fe20000010803 */
[----:B------:R-:W-:-:S06]  /*44c0*/  F2FP.BF16.PACK_AB R21, R228, R229 ;  /* 0x000000e5e415723e */ /* 0x000fcc00000010ff */
[----:B------:R3:W5:Y:S01]  /*44d0*/  MUFU.EX2 R173, R0 ;  /* 0x0000000000ad7308 */ /* 0x0007620000000800 */
[----:B-1----:R-:W-:-:S07]  /*44e0*/  FFMA.FTZ R4, R34, c[0x0][0x2d0], -R2 ;  /* 0x0000b40022047a23 */ /* 0x002fce0000010802 */
[----:B------:R-:W-:Y:S01]  /*44f0*/  MUFU.EX2 R249, R4 ;  /* 0x0000000400f97308 */ /* 0x000fe20000000800 */
[----:B---3--:R-:W-:Y:S01]  /*4500*/  FFMA.FTZ R0, R26, c[0x0][0x2d0], -R3 ;  /* 0x0000b4001a007a23 */ /* 0x008fe20000010803 */
[----:B-----5:R-:W-:-:S06]  /*4510*/  F2FP.BF16.PACK_AB R9, R173, R251 ;  /* 0x000000fbad09723e */ /* 0x020fcc00000010ff */
[----:B------:R1:W3:Y:S02]  /*4520*/  MUFU.EX2 R19, R0 ;  /* 0x0000000000137308 */ /* 0x0002e40000000800 */
[----:B-1----:R-:W-:Y:S01]  /*4530*/  FFMA.FTZ R0, R22, c[0x0][0x2d0], -R2 ;  /* 0x0000b40016007a23 */ /* 0x002fe20000010802 */
[----:B------:R-:W-:Y:S02]  /*4540*/  F2FP.BF16.PACK_AB R22, R196, R197 ;  /* 0x000000c5c416723e */ /* 0x000fe400000010ff */
[----:B---3--:R-:W-:-:S03]  /*4550*/  F2FP.BF16.PACK_AB R11, R19, R144 ;  /* 0x00000090130b723e */ /* 0x008fc600000010ff */
[----:B------:R1:W-:Y:S02]  /*4560*/  MUFU.EX2 R239, R0 ;  /* 0x0000000000ef7308 */ /* 0x0003e40000000800 */
[C---:B------:R-:W-:Y:S08]  /*4570*/  HMMA.16816.F32.BF16 R88, R20.reuse, R36, RZ ;  /* 0x000000241458723c */ /* 0x040ff000000418ff */
[----:B------:R-:W-:Y:S01]  /*4580*/  HMMA.16816.F32.BF16 R84, R20, R52, RZ ;  /* 0x000000341454723c */ /* 0x000fe200000418ff */
[----:B-1----:R-:W-:-:S04]  /*4590*/  FFMA.FTZ R0, R24, c[0x0][0x2d0], -R2 ;  /* 0x0000b40018007a23 */ /* 0x002fc80000010802 */
[----:B------:R1:W3:Y:S03]  /*45a0*/  MUFU.EX2 R238, R0 ;  /* 0x0000000000ee7308 */ /* 0x0002e60000000800 */
[----:B----4-:R-:W-:Y:S08]  /*45b0*/  HMMA.16816.F32.BF16 R80, R20, R44, RZ ;  /* 0x0000002c1450723c */ /* 0x010ff000000418ff */
[C---:B------:R-:W-:Y:S01]  /*45c0*/  HMMA.16816.F32.BF16 R152, R8.reuse, R64, R88 ;  /* 0x000000400898723c */ /* 0x040fe20000041858 */
[--C-:B-1----:R-:W-:Y:S01]  /*45d0*/  FFMA.FTZ R0, R27, c[0x0][0x2d0], -R2.reuse ;  /* 0x0000b4001b007a23 */ /* 0x102fe20000010802 */
[----:B---3--:R-:W-:Y:S01]  /*45e0*/  F2FP.BF16.PACK_AB R12, R238, R239 ;  /* 0x000000efee0c723e */ /* 0x008fe200000010ff */
[----:B------:R-:W-:Y:S05]  /*45f0*/  LDSM.16.MT88.4 R24, [R202+0x2000] ;  /* 0x00200000ca18783b */ /* 0x000fea0000004200 */
[C---:B------:R-:W-:Y:S01]  /*4600*/  HMMA.16816.F32.BF16 R160, R8.reuse, R60, R84 ;  /* 0x0000003c08a0723c */ /* 0x040fe20000041854 */
[----:B------:R1:W-:Y:S07]  /*4610*/  MUFU.EX2 R243, R0 ;  /* 0x0000000000f37308 */ /* 0x0003ee0000000800 */
[----:B--2---:R-:W-:Y:S01]  /*4620*/  HMMA.16816.F32.BF16 R168, R8, R56, R80 ;  /* 0x0000003808a8723c */ /* 0x004fe20000041850 */
[----:B-1----:R-:W-:-:S04]  /*4630*/  FFMA.FTZ R0, R28, c[0x0][0x2d0], -R2 ;  /* 0x0000b4001c007a23 */ /* 0x002fc80000010802 */
[----:B------:R1:W2:Y:S02]  /*4640*/  MUFU.EX2 R244, R0 ;  /* 0x0000000000f47308 */ /* 0x0002a40000000800 */
[----:B-1----:R-:W-:Y:S01]  /*4650*/  FFMA.FTZ R0, R29, c[0x0][0x2d0], -R2 ;  /* 0x0000b4001d007a23 */ /* 0x002fe20000010802 */
[----:B--2---:R-:W-:-:S05]  /*4660*/  F2FP.BF16.PACK_AB R14, R244, R243 ;  /* 0x000000f3f40e723e */ /* 0x004fca00000010ff */
[----:B------:R1:W-:Y:S02]  /*4670*/  MUFU.EX2 R247, R0 ;  /* 0x0000000000f77308 */ /* 0x0003e40000000800 */
[----:B-1----:R-:W-:-:S05]  /*4680*/  FMUL.FTZ R0, R17, c[0x0][0x2d0] ;  /* 0x0000b40011007a20 */ /* 0x002fca0000410000 */
[----:B------:R-:W-:-:S05]  /*4690*/  FSEL R0, R0, RZ, P0 ;  /* 0x000000ff00007208 */ /* 0x000fca0000000000 */
[----:B------:R-:W-:-:S04]  /*46a0*/  FFMA.FTZ R4, R30, c[0x0][0x2d0], -R0 ;  /* 0x0000b4001e047a23 */ /* 0x000fc80000010800 */
[----:B------:R1:W-:Y:S02]  /*46b0*/  MUFU.EX2 R235, R4 ;  /* 0x0000000400eb7308 */ /* 0x0003e40000000800 */
[--C-:B-1----:R-:W-:Y:S02]  /*46c0*/  FFMA.FTZ R4, R31, c[0x0][0x2d0], -R0.reuse ;  /* 0x0000b4001f047a23 */ /* 0x102fe40000010800 */
[----:B------:R-:W1:Y:S04]  /*46d0*/  LDSM.16.MT88.4 R28, [R201+0x2000] ;  /* 0x00200000c91c783b */ /* 0x000e680000004200 */
[----:B------:R2:W3:Y:S02]  /*46e0*/  MUFU.EX2 R232, R4 ;  /* 0x0000000400e87308 */ /* 0x0004e40000000800 */
[----:B--2---:R-:W-:Y:S01]  /*46f0*/  FFMA.FTZ R4, R33, c[0x0][0x2d0], -R0 ;  /* 0x0000b40021047a23 */ /* 0x004fe20000010800 */
[----:B---3--:R-:W-:-:S05]  /*4700*/  F2FP.BF16.PACK_AB R13, R232, R235 ;  /* 0x000000ebe80d723e */ /* 0x008fca00000010ff */
[----:B------:R2:W-:Y:S02]  /*4710*/  MUFU.EX2 R234, R4 ;  /* 0x0000000400ea7308 */ /* 0x0005e40000000800 */
[----:B--2---:R-:W-:Y:S02]  /*4720*/  FFMA.FTZ R4, R35, c[0x0][0x2d0], -R0 ;  /* 0x0000b40023047a23 */ /* 0x004fe40000010800 */
[----:B------:R-:W2:Y:S01]  /*4730*/  LDSM.16.MT88.4 R32, [R202+0x1000] ;  /* 0x00100000ca20783b */ /* 0x000ea20000004200 */
[----:B-1----:R-:W-:Y:S03]  /*4740*/  HMMA.16816.F32.BF16 R80, R20, R28, RZ ;  /* 0x0000001c1450723c */ /* 0x002fe600000418ff */
[----:B------:R1:W3:Y:S02]  /*4750*/  MUFU.EX2 R237, R4 ;  /* 0x0000000400ed7308 */ /* 0x0002e40000000800 */
[----:B-1----:R-:W-:Y:S01]  /*4760*/  FFMA.FTZ R4, R41, c[0x0][0x2d0], -R2 ;  /* 0x0000b40029047a23 */ /* 0x002fe20000010802 */
[----:B---3--:R-:W-:-:S05]  /*4770*/  F2FP.BF16.PACK_AB R15, R237, R234 ;  /* 0x000000eaed0f723e */ /* 0x008fca00000010ff */
[----:B------:R1:W3:Y:S02]  /*4780*/  MUFU.EX2 R245, R4 ;  /* 0x0000000400f57308 */ /* 0x0002e40000000800 */
[C---:B------:R-:W-:Y:S08]  /*4790*/  HMMA.16816.F32.BF16 R76, R12.reuse, R36, RZ ;  /* 0x000000240c4c723c */ /* 0x040ff000000418ff */
[----:B------:R-:W-:Y:S01]  /*47a0*/  HMMA.16816.F32.BF16 R72, R12, R52, RZ ;  /* 0x000000340c48723c */ /* 0x000fe200000418ff */
[----:B-1----:R-:W-:Y:S01]  /*47b0*/  FFMA.FTZ R4, R40, c[0x0][0x2d0], -R0 ;  /* 0x0000b40028047a23 */ /* 0x002fe20000010800 */
[----:B---3--:R-:W-:-:S03]  /*47c0*/  F2FP.BF16.PACK_AB R6, R245, R249 ;  /* 0x000000f9f506723e */ /* 0x008fc600000010ff */
[----:B------:R1:W-:Y:S03]  /*47d0*/  MUFU.EX2 R236, R4 ;  /* 0x0000000400ec7308 */ /* 0x0003e60000000800 */
[C---:B------:R-:W-:Y:S08]  /*47e0*/  HMMA.16816.F32.BF16 R68, R12.reuse, R44, RZ ;  /* 0x0000002c0c44723c */ /* 0x040ff000000418ff */
[----:B--2---:R-:W-:Y:S01]  /*47f0*/  HMMA.16816.F32.BF16 R92, R12, R32, RZ ;  /* 0x000000200c5c723c */ /* 0x004fe200000418ff */
[----:B-1----:R-:W-:-:S07]  /*4800*/  FFMA.FTZ R4, R42, c[0x0][0x2d0], -R0 ;  /* 0x0000b4002a047a23 */ /* 0x002fce0000010800 */
[C---:B------:R-:W-:Y:S01]  /*4810*/  HMMA.16816.F32.BF16 R88, R12.reuse, R38, RZ ;  /* 0x000000260c58723c */ /* 0x040fe200000418ff */
[----:B------:R1:W2:Y:S07]  /*4820*/  MUFU.EX2 R242, R4 ;  /* 0x0000000400f27308 */ /* 0x0002ae0000000800 */
[C---:B------:R-:W-:Y:S08]  /*4830*/  HMMA.16816.F32.BF16 R96, R12.reuse, R54, RZ ;  /* 0x000000360c60723c */ /* 0x040ff000000418ff */
[C---:B------:R-:W-:Y:S01]  /*4840*/  HMMA.16816.F32.BF16 R100, R12.reuse, R46, RZ ;  /* 0x0000002e0c64723c */ /* 0x040fe200000418ff */
[--C-:B-1----:R-:W-:Y:S01]  /*4850*/  FFMA.FTZ R4, R43, c[0x0][0x2d0], -R0.reuse ;  /* 0x0000b4002b047a23 */ /* 0x102fe20000010800 */
[----:B--2---:R-:W-:Y:S01]  /*4860*/  F2FP.BF16.PACK_AB R5, R242, R236 ;  /* 0x000000ecf205723e */ /* 0x004fe200000010ff */
[----:B------:R-:W-:Y:S02]  /*4870*/  LDSM.16.MT88.4 R40, [R201+0x2400] ;  /* 0x00240000c928783b */ /* 0x000fe40000004200 */
[----:B------:R1:W-:Y:S03]  /*4880*/  MUFU.EX2 R241, R4 ;  /* 0x0000000400f17308 */ /* 0x0003e60000000800 */
[C---:B------:R-:W-:Y:S08]  /*4890*/  HMMA.16816.F32.BF16 R104, R12.reuse, R34, RZ ;  /* 0x000000220c68723c */ /* 0x040ff000000418ff */
[----:B------:R-:W-:Y:S01]  /*48a0*/  HMMA.16816.F32.BF16 R108, R12, R30, RZ ;  /* 0x0000001e0c6c723c */ /* 0x000fe200000418ff */
[----:B-1----:R-:W-:-:S07]  /*48b0*/  FFMA.FTZ R4, R48, c[0x0][0x2d0], -R0 ;  /* 0x0000b40030047a23 */ /* 0x002fce0000010800 */
[----:B------:R-:W-:Y:S01]  /*48c0*/  HMMA.16816.F32.BF16 R112, R12, R26, RZ ;  /* 0x0000001a0c70723c */ /* 0x000fe200000418ff */
[----:B------:R-:W1:Y:S01]  /*48d0*/  LDSM.16.MT88.4 R48, [R202+0x1400] ;  /* 0x00140000ca30783b */ /* 0x000e620000004200 */
[----:B------:R2:W3:Y:S06]  /*48e0*/  MUFU.EX2 R240, R4 ;  /* 0x0000000400f07308 */ /* 0x0004ec0000000800 */
[C---:B------:R-:W-:Y:S08]  /*48f0*/  HMMA.16816.F32.BF16 R84, R20.reuse, R32, RZ ;  /* 0x000000201454723c */ /* 0x040ff000000418ff */
[----:B------:R-:W-:Y:S01]  /*4900*/  HMMA.16816.F32.BF16 R52, R20, R54, RZ ;  /* 0x000000361434723c */ /* 0x000fe200000418ff */
[----:B--2---:R-:W-:-:S02]  /*4910*/  F2FP.BF16.PACK_AB R4, R246, R247 ;  /* 0x000000f7f604723e */ /* 0x004fc400000010ff */
[----:B---3--:R-:W-:-:S05]  /*4920*/  F2FP.BF16.PACK_AB R7, R240, R241 ;  /* 0x000000f1f007723e */ /* 0x008fca00000010ff */
[----:B------:R-:W-:Y:S08]  /*4930*/  HMMA.16816.F32.BF16 R44, R20, R46, RZ ;  /* 0x0000002e142c723c */ /* 0x000ff000000418ff */
[C---:B------:R-:W-:Y:S08]  /*4940*/  HMMA.16816.F32.BF16 R156, R4.reuse, R64, R76 ;  /* 0x00000040049c723c */ /* 0x040ff0000004184c */
[----:B------:R-:W-:Y:S08]  /*4950*/  HMMA.16816.F32.BF16 R132, R4, R60, R72 ;  /* 0x0000003c0484723c */ /* 0x000ff00000041848 */
[C---:B------:R-:W-:Y:S08]  /*4960*/  HMMA.16816.F32.BF16 R76, R12.reuse, R28, RZ ;  /* 0x0000001c0c4c723c */ /* 0x040ff000000418ff */
[----:B------:R-:W-:Y:S01]  /*4970*/  HMMA.16816.F32.BF16 R72, R12, R24, RZ ;  /* 0x000000180c48723c */ /* 0x000fe200000418ff */
[----:B------:R-:W2:Y:S07]  /*4980*/  LDSM.16.MT88.4 R12, [R202+0x2400] ;  /* 0x00240000ca0c783b */ /* 0x000eae0000004200 */
[----:B------:R-:W-:Y:S08]  /*4990*/  HMMA.16816.F32.BF16 R180, R4, R56, R68 ;  /* 0x0000003804b4723c */ /* 0x000ff00000041844 */
[C---:B------:R-:W-:Y:S08]  /*49a0*/  HMMA.16816.F32.BF16 R68, R20.reuse, R38, RZ ;  /* 0x000000261444723c */ /* 0x040ff000000418ff */
[C---:B------:R-:W-:Y:S08]  /*49b0*/  HMMA.16816.F32.BF16 R36, R20.reuse, R34, RZ ;  /* 0x000000221424723c */ /* 0x040ff000000418ff */
[C---:B------:R-:W-:Y:S08]  /*49c0*/  HMMA.16816.F32.BF16 R32, R20.reuse, R30, RZ ;  /* 0x0000001e1420723c */ /* 0x040ff000000418ff */
[C---:B------:R-:W-:Y:S08]  /*49d0*/  HMMA.16816.F32.BF16 R28, R20.reuse, R24, RZ ;  /* 0x00000018141c723c */ /* 0x040ff000000418ff */
[----:B------:R-:W-:Y:S01]  /*49e0*/  HMMA.16816.F32.BF16 R20, R20, R26, RZ ;  /* 0x0000001a1414723c */ /* 0x000fe200000418ff */
[----:B------:R-:W3:Y:S07]  /*49f0*/  LDSM.16.MT88.4 R24, [R202+0x800] ;  /* 0x00080000ca18783b */ /* 0x000eee0000004200 */
[C---:B-1----:R-:W-:Y:S08]  /*4a00*/  HMMA.16816.F32.BF16 R116, R8.reuse, R48, R84 ;  /* 0x000000300874723c */ /* 0x042ff00000041854 */
[C---:B------:R-:W-:Y:S08]  /*4a10*/  HMMA.16816.F32.BF16 R84, R8.reuse, R40, R80 ;  /* 0x000000280854723c */ /* 0x040ff00000041850 */
[C---:B------:R-:W-:Y:S08]  /*4a20*/  HMMA.16816.F32.BF16 R80, R8.reuse, R62, R52 ;  /* 0x0000003e0850723c */ /* 0x040ff00000041834 */
[C---:B------:R-:W-:Y:S08]  /*4a30*/  HMMA.16816.F32.BF16 R128, R8.reuse, R58, R44 ;  /* 0x0000003a0880723c */ /* 0x040ff0000004182c */
[C---:B--2---:R-:W-:Y:S01]  /*4a40*/  HMMA.16816.F32.BF16 R120, R8.reuse, R12, R28 ;  /* 0x0000000c0878723c */ /* 0x044fe2000004181c */
[----:B------:R-:W-:Y:S07]  /*4a50*/  LDSM.16.MT88.4 R28, [R201+0x2800] ;  /* 0x00280000c91c783b */ /* 0x000fee0000004200 */
[C---:B------:R-:W-:Y:S08]  /*4a60*/  HMMA.16816.F32.BF16 R68, R8.reuse, R66, R68 ;  /* 0x000000420844723c */ /* 0x040ff00000041844 */
[C---:B------:R-:W-:Y:S08]  /*4a70*/  HMMA.16816.F32.BF16 R52, R8.reuse, R50, R36 ;  /* 0x000000320834723c */ /* 0x040ff00000041824 */
[C---:B------:R-:W-:Y:S08]  /*4a80*/  HMMA.16816.F32.BF16 R32, R8.reuse, R42, R32 ;  /* 0x0000002a0820723c */ /* 0x040ff00000041820 */
[----:B------:R-:W-:Y:S01]  /*4a90*/  HMMA.16816.F32.BF16 R44, R8, R14, R20 ;  /* 0x0000000e082c723c */ /* 0x000fe20000041814 */
[----:B------:R-:W-:Y:S06]  /*4aa0*/  LDSM.16.MT88.4 R20, [R201+0x1800] ;  /* 0x00180000c914783b */ /* 0x000fec0000004200 */
[--C-:B------:R-:W-:Y:S01]  /*4ab0*/  FFMA.FTZ R8, R167, c[0x0][0x2d0], -R16.reuse ;  /* 0x0000b400a7087a23 */ /* 0x100fe20000010810 */
[C---:B------:R-:W-:Y:S03]  /*4ac0*/  HMMA.16816.F32.BF16 R92, R4.reuse, R48, R92 ;  /* 0x00000030045c723c */ /* 0x040fe6000004185c */
[----:B------:R1:W-:Y:S05]  /*4ad0*/  MUFU.EX2 R224, R8 ;  /* 0x0000000800e07308 */ /* 0x0003ea0000000800 */
[C---:B------:R-:W-:Y:S08]  /*4ae0*/  HMMA.16816.F32.BF16 R76, R4.reuse, R40, R76 ;  /* 0x00000028044c723c */ /* 0x040ff0000004184c */
[----:B------:R-:W-:Y:S01]  /*4af0*/  HMMA.16816.F32.BF16 R140, R4, R12, R72 ;  /* 0x0000000c048c723c */ /* 0x000fe20000041848 */
[----:B-1----:R-:W-:-:S04]  /*4b00*/  FFMA.FTZ R8, R166, c[0x0][0x2d0], -R16 ;  /* 0x0000b400a6087a23 */ /* 0x002fc80000010810 */
[----:B------:R1:W-:Y:S03]  /*4b10*/  MUFU.EX2 R225, R8 ;  /* 0x0000000800e17308 */ /* 0x0003e60000000800 */
[C---:B------:R-:W-:Y:S01]  /*4b20*/  HMMA.16816.F32.BF16 R64, R4.reuse, R66, R88 ;  /* 0x000000420440723c */ /* 0x040fe20000041858 */
[----:B------:R-:W-:Y:S02]  /*4b30*/  MOV R75, R196 ;  /* 0x000000c4004b7202 */ /* 0x000fe40000000f00 */
[----:B------:R-:W-:Y:S02]  /*4b40*/  MOV R74, R175 ;  /* 0x000000af004a7202 */ /* 0x000fe40000000f00 */
[----:B------:R-:W-:Y:S02]  /*4b50*/  MOV R73, R174 ;  /* 0x000000ae00497202 */ /* 0x000fe40000000f00 */
[----:B------:R-:W-:Y:S01]  /*4b60*/  MOV R89, R144 ;  /* 0x0000009000597202 */ /* 0x000fe20000000f00 */
[----:B------:R-:W-:Y:S01]  /*4b70*/  HMMA.16816.F32.BF16 R60, R4, R62, R96 ;  /* 0x0000003e043c723c */ /* 0x000fe20000041860 */
[----:B------:R-:W-:-:S02]  /*4b80*/  MOV R91, R197 ;  /* 0x000000c5005b7202 */ /* 0x000fc40000000f00 */
[----:B------:R-:W-:Y:S02]  /*4b90*/  MOV R72, R173 ;  /* 0x000000ad00487202 */ /* 0x000fe40000000f00 */
[----:B------:R-:W-:Y:S01]  /*4ba0*/  MOV R90, R172 ;  /* 0x000000ac005a7202 */ /* 0x000fe20000000f00 */
[--C-:B-1----:R-:W-:Y:S02]  /*4bb0*/  FFMA.FTZ R8, R165, c[0x0][0x2d0], -R16.reuse ;  /* 0x0000b400a5087a23 */ /* 0x102fe40000010810 */
[C---:B------:R-:W-:Y:S02]  /*4bc0*/  HMMA.16816.F32.BF16 R56, R4.reuse, R58, R100 ;  /* 0x0000003a0438723c */ /* 0x040fe40000041864 */
[----:B------:R1:W-:Y:S06]  /*4bd0*/  MUFU.EX2 R226, R8 ;  /* 0x0000000800e27308 */ /* 0x0003ec0000000800 */
[C---:B------:R-:W-:Y:S08]  /*4be0*/  HMMA.16816.F32.BF16 R48, R4.reuse, R50, R104 ;  /* 0x000000320430723c */ /* 0x040ff00000041868 */
[----:B------:R-:W-:Y:S01]  /*4bf0*/  HMMA.16816.F32.BF16 R40, R4, R42, R108 ;  /* 0x0000002a0428723c */ /* 0x000fe2000004186c */
[----:B------:R-:W-:Y:S01]  /*4c00*/  LDSM.16.MT88.4 R108, [R202+0xc00] ;  /* 0x000c0000ca6c783b */ /* 0x000fe20000004200 */
[----:B-1----:R-:W-:-:S04]  /*4c10*/  FFMA.FTZ R8, R164, c[0x0][0x2d0], -R16 ;  /* 0x0000b400a4087a23 */ /* 0x002fc80000010810 */
[----:B------:R1:W2:Y:S02]  /*4c20*/  MUFU.EX2 R227, R8 ;  /* 0x0000000800e37308 */ /* 0x0002a40000000800 */
[----:B------:R-:W-:Y:S01]  /*4c30*/  HMMA.16816.F32.BF16 R36, R4, R14, R112 ;  /* 0x0000000e0424723c */ /* 0x000fe20000041870 */
[----:B------:R-:W4:Y:S06]  /*4c40*/  LDSM.16.MT88.4 R12, [R201+0x800] ;  /* 0x00080000c90c783b */ /* 0x000f2c0000004200 */
[----:B------:R-:W-:Y:S02]  /*4c50*/  FFMA.FTZ R4, R139, c[0x0][0x2d0], -R2 ;  /* 0x0000b4008b047a23 */ /* 0x000fe40000010802 */
[----:B-1----:R-:W-:Y:S01]  /*4c60*/  FFMA.FTZ R8, R151, c[0x0][0x2d0], -R3 ;  /* 0x0000b40097087a23 */ /* 0x002fe20000010803 */
[----:B--2---:R-:W-:Y:S01]  /*4c70*/  F2FP.BF16.PACK_AB R10, R227, R226 ;  /* 0x000000e2e30a723e */ /* 0x004fe200000010ff */
[----:B------:R1:W-:Y:S08]  /*4c80*/  MUFU.EX2 R151, R4 ;  /* 0x0000000400977308 */ /* 0x0003f00000000800 */
[----:B------:R2:W-:Y:S01]  /*4c90*/  MUFU.EX2 R199, R8 ;  /* 0x0000000800c77308 */ /* 0x0005e20000000800 */
[----:B-1----:R-:W-:-:S07]  /*4ca0*/  FFMA.FTZ R4, R126, c[0x0][0x2d0], -R0 ;  /* 0x0000b4007e047a23 */ /* 0x002fce0000010800 */
[----:B------:R1:W-:Y:S01]  /*4cb0*/  MUFU.EX2 R144, R4 ;  /* 0x0000000400907308 */ /* 0x0003e20000000800 */
[----:B--2---:R-:W-:-:S07]  /*4cc0*/  FFMA.FTZ R8, R150, c[0x0][0x2d0], -R3 ;  /* 0x0000b40096087a23 */ /* 0x004fce0000010803 */
[----:B------:R2:W5:Y:S01]  /*4cd0*/  MUFU.EX2 R217, R8 ;  /* 0x0000000800d97308 */ /* 0x0005620000000800 */
[----:B-1----:R-:W-:Y:S02]  /*4ce0*/  FFMA.FTZ R4, R125, c[0x0][0x2d0], -R0 ;  /* 0x0000b4007d047a23 */ /* 0x002fe40000010800 */
[----:B--2---:R-:W-:Y:S01]  /*4cf0*/  FFMA.FTZ R8, R146, c[0x0][0x2d0], -R3 ;  /* 0x0000b40092087a23 */ /* 0x004fe20000010803 */
[----:B-----5:R-:W-:-:S04]  /*4d00*/  F2FP.BF16.PACK_AB R9, R217, R199 ;  /* 0x000000c7d909723e */ /* 0x020fc800000010ff */
[----:B------:R1:W-:Y:S02]  /*4d10*/  MUFU.EX2 R222, R8 ;  /* 0x0000000800de7308 */ /* 0x0003e40000000800 */
[----:B-1----:R-:W-:-:S06]  /*4d20*/  FFMA.FTZ R8, R145, c[0x0][0x2d0], -R3 ;  /* 0x0000b40091087a23 */ /* 0x002fcc0000010803 */
[----:B------:R1:W2:Y:S08]  /*4d30*/  MUFU.EX2 R145, R4 ;  /* 0x0000000400917308 */ /* 0x0002b00000000800 */
[----:B------:R5:W3:Y:S01]  /*4d40*/  MUFU.EX2 R223, R8 ;  /* 0x0000000800df7308 */ /* 0x000ae20000000800 */
[----:B-1----:R-:W-:Y:S01]  /*4d50*/  FFMA.FTZ R4, R127, c[0x0][0x2d0], -R0 ;  /* 0x0000b4007f047a23 */ /* 0x002fe20000010800 */
[----:B--2---:R-:W-:-:S06]  /*4d60*/  F2FP.BF16.PACK_AB R5, R145, R144 ;  /* 0x000000909105723e */ /* 0x004fcc00000010ff */
[----:B------:R1:W-:Y:S01]  /*4d70*/  MUFU.EX2 R146, R4 ;  /* 0x0000000400927308 */ /* 0x0003e20000000800 */
[----:B-----5:R-:W-:Y:S01]  /*4d80*/  FFMA.FTZ R8, R138, c[0x0][0x2d0], -R2 ;  /* 0x0000b4008a087a23 */ /* 0x020fe20000010802 */
[----:B---3--:R-:W-:-:S06]  /*4d90*/  F2FP.BF16.PACK_AB R11, R223, R222 ;  /* 0x000000dedf0b723e */ /* 0x008fcc00000010ff */
[----:B------:R2:W-:Y:S01]  /*4da0*/  MUFU.EX2 R196, R8 ;  /* 0x0000000800c47308 */ /* 0x0005e20000000800 */
[----:B-1----:R-:W-:Y:S02]  /*4db0*/  FFMA.FTZ R4, R124, c[0x0][0x2d0], -R0 ;  /* 0x0000b4007c047a23 */ /* 0x002fe40000010800 */
[----:B------:R-:W-:Y:S05]  /*4dc0*/  LDSM.16.MT88.4 R124, [R201+0x1c00] ;  /* 0x001c0000c97c783b */ /* 0x000fea0000004200 */
[----:B------:R-:W1:Y:S01]  /*4dd0*/  MUFU.EX2 R150, R4 ;  /* 0x0000000400967308 */ /* 0x000e620000000800 */
[----:B--2---:R-:W-:-:S07]  /*4de0*/  FFMA.FTZ R8, R137, c[0x0][0x2d0], -R2 ;  /* 0x0000b40089087a23 */ /* 0x004fce0000010802 */
[----:B------:R2:W3:Y:S01]  /*4df0*/  MUFU.EX2 R197, R8 ;  /* 0x0000000800c57308 */ /* 0x0004e20000000800 */
[----:B-1----:R-:W-:Y:S01]  /*4e00*/  F2FP.BF16.PACK_AB R7, R150, R146 ;  /* 0x000000929607723e */ /* 0x002fe200000010ff */
[----:B--2---:R-:W-:Y:S01]  /*4e10*/  FFMA.FTZ R8, R136, c[0x0][0x2d0], -R2 ;  /* 0x0000b40088087a23 */ /* 0x004fe20000010802 */
[----:B---3--:R-:W-:-:S05]  /*4e20*/  F2FP.BF16.PACK_AB R4, R197, R196 ;  /* 0x000000c4c504723e */ /* 0x008fca00000010ff */
[----:B------:R1:W2:Y:S02]  /*4e30*/  MUFU.EX2 R198, R8 ;  /* 0x0000000800c67308 */ /* 0x0002a40000000800 */
[----:B-1----:R-:W-:Y:S02]  /*4e40*/  F2FP.BF16.PACK_AB R8, R225, R224 ;  /* 0x000000e0e108723e */ /* 0x002fe400000010ff */
[----:B--2---:R-:W-:-:S05]  /*4e50*/  F2FP.BF16.PACK_AB R6, R151, R198 ;  /* 0x000000c69706723e */ /* 0x004fca00000010ff */
[C---:B------:R-:W-:Y:S08]  /*4e60*/  HMMA.16816.F32.BF16 R112, R8.reuse, R26, R80 ;  /* 0x0000001a0870723c */ /* 0x040ff00000041850 */
[-C--:B----4-:R-:W-:Y:S08]  /*4e70*/  HMMA.16816.F32.BF16 R152, R8, R12.reuse, R152 ;  /* 0x0000000c0898723c */ /* 0x090ff00000041898 */
[----:B------:R-:W-:Y:S08]  /*4e80*/  HMMA.16816.F32.BF16 R156, R4, R12, R156 ;  /* 0x0000000c049c723c */ /* 0x000ff0000004189c */
[-C--:B------:R-:W-:Y:S08]  /*4e90*/  HMMA.16816.F32.BF16 R164, R8, R14.reuse, R68 ;  /* 0x0000000e08a4723c */ /* 0x080ff00000041844 */
[----:B------:R-:W-:Y:S01]  /*4ea0*/  HMMA.16816.F32.BF16 R64, R4, R14, R64 ;  /* 0x0000000e0440723c */ /* 0x000fe20000041840 */
[----:B------:R-:W1:Y:S07]  /*4eb0*/  LDSM.16.MT88.4 R12, [R202+0x1800] ;  /* 0x00180000ca0c783b */ /* 0x000e6e0000004200 */
[----:B------:R-:W-:Y:S01]  /*4ec0*/  HMMA.16816.F32.BF16 R80, R8, R30, R32 ;  /* 0x0000001e0850723c */ /* 0x000fe20000041820 */
[----:B------:R-:W2:Y:S07]  /*4ed0*/  LDSM.16.MT88.4 R32, [R202+0x2800] ;  /* 0x00280000ca20783b */ /* 0x000eae0000004200 */
[----:B------:R-:W-:Y:S08]  /*4ee0*/  HMMA.16816.F32.BF16 R172, R4, R24, R132 ;  /* 0x0000001804ac723c */ /* 0x000ff00000041884 */
[C---:B------:R-:W-:Y:S08]  /*4ef0*/  HMMA.16816.F32.BF16 R104, R8.reuse, R28, R84 ;  /* 0x0000001c0868723c */ /* 0x040ff00000041854 */
[C---:B------:R-:W-:Y:S01]  /*4f00*/  HMMA.16816.F32.BF16 R100, R8.reuse, R24, R160 ;  /* 0x000000180864723c */ /* 0x040fe200000418a0 */
[----:B------:R-:W-:Y:S07]  /*4f10*/  LDSM.16.MT88.4 R160, [R201+0xc00] ;  /* 0x000c0000c9a0783b */ /* 0x000fee0000004200 */
[C---:B------:R-:W-:Y:S01]  /*4f20*/  HMMA.16816.F32.BF16 R68, R8.reuse, R20, R168 ;  /* 0x000000140844723c */ /* 0x040fe200000418a8 */
[----:B------:R-:W-:Y:S07]  /*4f30*/  LDSM.16.MT88.4 R168, [R202+0x1c00] ;  /* 0x001c0000caa8783b */ /* 0x000fee0000004200 */
[C---:B-1----:R-:W-:Y:S08]  /*4f40*/  HMMA.16816.F32.BF16 R132, R8.reuse, R12, R116 ;  /* 0x0000000c0884723c */ /* 0x042ff00000041874 */
[C---:B------:R-:W-:Y:S08]  /*4f50*/  HMMA.16816.F32.BF16 R128, R8.reuse, R22, R128 ;  /* 0x000000160880723c */ /* 0x040ff00000041880 */
[C---:B------:R-:W-:Y:S08]  /*4f60*/  HMMA.16816.F32.BF16 R52, R8.reuse, R14, R52 ;  /* 0x0000000e0834723c */ /* 0x040ff00000041834 */
[C---:B--2---:R-:W-:Y:S08]  /*4f70*/  HMMA.16816.F32.BF16 R84, R8.reuse, R32, R120 ;  /* 0x000000200854723c */ /* 0x044ff00000041878 */
[----:B------:R-:W-:Y:S01]  /*4f80*/  HMMA.16816.F32.BF16 R44, R8, R34, R44 ;  /* 0x00000022082c723c */ /* 0x000fe2000004182c */
[----:B------:R-:W2:Y:S06]  /*4f90*/  LDL R9, [R1+0x40] ;  /* 0x0000400001097983 */ /* 0x000eac0000100800 */
[----:B------:R-:W-:Y:S01]  /*4fa0*/  FFMA.FTZ R8, R195, c[0x0][0x2d0], -R16 ;  /* 0x0000b400c3087a23 */ /* 0x000fe20000010810 */
[----:B------:R-:W-:Y:S01]  /*4fb0*/  HMMA.16816.F32.BF16 R60, R4, R26, R60 ;  /* 0x0000001a043c723c */ /* 0x000fe2000004183c */
[----:B------:R-:W-:-:S02]  /*4fc0*/  MOV R195, R72 ;  /* 0x0000004800c37202 */ /* 0x000fc40000000f00 */
[----:B------:R1:W-:Y:S05]  /*4fd0*/  MUFU.EX2 R24, R8 ;  /* 0x0000000800187308 */ /* 0x0003ea0000000800 */
[C---:B------:R-:W-:Y:S07]  /*4fe0*/  HMMA.16816.F32.BF16 R120, R4.reuse, R20, R180 ;  /* 0x000000140478723c */ /* 0x040fee00000418b4 */
[----:B------:R-:W-:Y:S01]  /*4ff0*/  MOV R182, R18 ;  /* 0x0000001200b67202 */ /* 0x000fe20000000f00 */
[----:B------:R-:W-:Y:S01]  /*5000*/  HMMA.16816.F32.BF16 R56, R4, R22, R56 ;  /* 0x000000160438723c */ /* 0x000fe20000041838 */
[----:B------:R-:W-:Y:S01]  /*5010*/  MOV R181, R89 ;  /* 0x0000005900b57202 */ /* 0x000fe20000000f00 */
[----:B-1----:R-:W-:Y:S01]  /*5020*/  FFMA.FTZ R8, R194, c[0x0][0x2d0], -R16 ;  /* 0x0000b400c2087a23 */ /* 0x002fe20000010810 */
[----:B------:R-:W-:-:S02]  /*5030*/  MOV R194, R73 ;  /* 0x0000004900c27202 */ /* 0x000fc40000000f00 */
[----:B------:R-:W-:Y:S01]  /*5040*/  MOV R180, R90 ;  /* 0x0000005a00b47202 */ /* 0x000fe20000000f00 */
[----:B------:R1:W3:Y:S02]  /*5050*/  MUFU.EX2 R25, R8 ;  /* 0x0000000800197308 */ /* 0x0002e40000000800 */
[----:B------:R-:W-:Y:S01]  /*5060*/  HMMA.16816.F32.BF16 R48, R4, R14, R48 ;  /* 0x0000000e0430723c */ /* 0x000fe20000041830 */
[----:B------:R-:W-:-:S07]  /*5070*/  MOV R183, R19 ;  /* 0x0000001300b77202 */ /* 0x000fce0000000f00 */
[----:B------:R-:W-:Y:S01]  /*5080*/  HMMA.16816.F32.BF16 R136, R4, R12, R92 ;  /* 0x0000000c0488723c */ /* 0x000fe2000004185c */
[----:B-1----:R-:W-:Y:S01]  /*5090*/  FFMA.FTZ R8, R193, c[0x0][0x2d0], -R16 ;  /* 0x0000b400c1087a23 */ /* 0x002fe20000010810 */
[----:B------:R-:W-:-:S03]  /*50a0*/  MOV R193, R74 ;  /* 0x0000004a00c17202 */ /* 0x000fc60000000f00 */
[----:B------:R1:W-:Y:S02]  /*50b0*/  MUFU.EX2 R27, R8 ;  /* 0x00000008001b7308 */ /* 0x0003e40000000800 */
[----:B-1----:R-:W-:Y:S01]  /*50c0*/  FFMA.FTZ R8, R192, c[0x0][0x2d0], -R16 ;  /* 0x0000b400c0087a23 */ /* 0x002fe20000010810 */
[----:B------:R-:W-:Y:S02]  /*50d0*/  MOV R192, R75 ;  /* 0x0000004b00c07202 */ /* 0x000fe40000000f00 */
[C---:B------:R-:W-:Y:S03]  /*50e0*/  HMMA.16816.F32.BF16 R72, R4.reuse, R28, R76 ;  /* 0x0000001c0448723c */ /* 0x040fe6000004184c */
[----:B------:R1:W-:Y:S05]  /*50f0*/  MUFU.EX2 R26, R8 ;  /* 0x00000008001a7308 */ /* 0x0003ea0000000800 */
[----:B------:R-:W-:Y:S01]  /*5100*/  HMMA.16816.F32.BF16 R40, R4, R30, R40 ;  /* 0x0000001e0428723c */ /* 0x000fe20000041828 */
[----:B------:R-:W-:-:S07]  /*5110*/  MOV R29, R91 ;  /* 0x0000005b001d7202 */ /* 0x000fce0000000f00 */
[----:B------:R-:W-:Y:S01]  /*5120*/  HMMA.16816.F32.BF16 R36, R4, R34, R36 ;  /* 0x000000220424723c */ /* 0x000fe20000041824 */
[--C-:B-1----:R-:W-:Y:S02]  /*5130*/  FFMA.FTZ R8, R191, c[0x0][0x2d0], -R3.reuse ;  /* 0x0000b400bf087a23 */ /* 0x102fe40000010803 */
[----:B------:R-:W-:Y:S01]  /*5140*/  FADD.FTZ R10, R229, R228 ;  /* 0x000000e4e50a7221 */ /* 0x000fe20000010000 */
[----:B---3--:R-:W-:Y:S01]  /*5150*/  F2FP.BF16.PACK_AB R96, R25, R24 ;  /* 0x000000181960723e */ /* 0x008fe200000010ff */
[----:B------:R1:W-:Y:S01]  /*5160*/  MUFU.EX2 R20, R8 ;  /* 0x0000000800147308 */ /* 0x0003e20000000800 */
[----:B------:R-:W-:Y:S01]  /*5170*/  LDSM.16.MT88.4 R76, [R201+0x2c00] ;  /* 0x002c0000c94c783b */ /* 0x000fe20000004200 */
[----:B-1----:R-:W-:-:S06]  /*5180*/  FFMA.FTZ R8, R190, c[0x0][0x2d0], -R3 ;  /* 0x0000b400be087a23 */ /* 0x002fcc0000010803 */
[----:B------:R1:W3:Y:S02]  /*5190*/  MUFU.EX2 R21, R8 ;  /* 0x0000000800157308 */ /* 0x0002e40000000800 */
[--C-:B-1----:R-:W-:Y:S02]  /*51a0*/  FFMA.FTZ R8, R189, c[0x0][0x2d0], -R3.reuse ;  /* 0x0000b400bd087a23 */ /* 0x102fe40000010803 */
[----:B------:R-:W-:-:S04]  /*51b0*/  FFMA.FTZ R3, R188, c[0x0][0x2d0], -R3 ;  /* 0x0000b400bc037a23 */ /* 0x000fc80000010803 */
[----:B------:R1:W-:Y:S02]  /*51c0*/  MUFU.EX2 R22, R3 ;  /* 0x0000000300167308 */ /* 0x0003e40000000800 */
[----:B-1----:R-:W-:-:S06]  /*51d0*/  FFMA.FTZ R3, R187, c[0x0][0x2d0], -R2 ;  /* 0x0000b400bb037a23 */ /* 0x002fcc0000010802 */
[----:B------:R1:W-:Y:S01]  /*51e0*/  MUFU.EX2 R15, R3 ;  /* 0x00000003000f7308 */ /* 0x0003e20000000800 */
[----:B------:R-:W-:Y:S01]  /*51f0*/  HMMA.16816.F32.BF16 R88, R4, R32, R140 ;  /* 0x000000200458723c */ /* 0x000fe2000004188c */
[----:B------:R-:W4:Y:S01]  /*5200*/  LDSM.16.MT88.4 R4, [R202+0x2c00] ;  /* 0x002c0000ca04783b */ /* 0x000f220000004200 */
[----:B-1----:R-:W-:-:S05]  /*5210*/  FFMA.FTZ R3, R186, c[0x0][0x2d0], -R2 ;  /* 0x0000b400ba037a23 */ /* 0x002fca0000010802 */
[----:B------:R1:W-:Y:S02]  /*5220*/  MUFU.EX2 R18, R3 ;  /* 0x0000000300127308 */ /* 0x0003e40000000800 */
[--C-:B-1----:R-:W-:Y:S02]  /*5230*/  FFMA.FTZ R3, R185, c[0x0][0x2d0], -R2.reuse ;  /* 0x0000b400b9037a23 */ /* 0x102fe40000010802 */
[----:B------:R-:W-:-:S04]  /*5240*/  FFMA.FTZ R2, R184, c[0x0][0x2d0], -R2 ;  /* 0x0000b400b8027a23 */ /* 0x000fc80000010802 */
[----:B------:R1:W-:Y:S02]  /*5250*/  MUFU.EX2 R16, R2 ;  /* 0x0000000200107308 */ /* 0x0003e40000000800 */
[----:B-1----:R-:W-:-:S06]  /*5260*/  FFMA.FTZ R2, R179, c[0x0][0x2d0], -R0 ;  /* 0x0000b400b3027a23 */ /* 0x002fcc0000010800 */
[----:B------:R1:W-:Y:S02]  /*5270*/  MUFU.EX2 R11, R2 ;  /* 0x00000002000b7308 */ /* 0x0003e40000000800 */
[----:B-1----:R-:W-:-:S06]  /*5280*/  FFMA.FTZ R2, R178, c[0x0][0x2d0], -R0 ;  /* 0x0000b400b2027a23 */ /* 0x002fcc0000010800 */
[----:B------:R1:W-:Y:S02]  /*5290*/  MUFU.EX2 R12, R2 ;  /* 0x00000002000c7308 */ /* 0x0003e40000000800 */
[--C-:B-1----:R-:W-:Y:S02]  /*52a0*/  FFMA.FTZ R2, R177, c[0x0][0x2d0], -R0.reuse ;  /* 0x0000b400b1027a23 */ /* 0x102fe40000010800 */
[----:B------:R-:W-:-:S04]  /*52b0*/  FFMA.FTZ R0, R176, c[0x0][0x2d0], -R0 ;  /* 0x0000b400b0007a23 */ /* 0x000fc80000010800 */
[----:B------:R2:W-:Y:S08]  /*52c0*/  MUFU.EX2 R13, R2 ;  /* 0x00000002000d7308 */ /* 0x0005f00000000800 */
[----:B------:R1:W-:Y:S08]  /*52d0*/  MUFU.EX2 R14, R0 ;  /* 0x00000000000e7308 */ /* 0x0003f00000000800 */
[----:B------:R-:W5:Y:S08]  /*52e0*/  MUFU.EX2 R23, R8 ;  /* 0x0000000800177308 */ /* 0x000f700000000800 */
[----:B------:R1:W1:Y:S01]  /*52f0*/  MUFU.EX2 R19, R3 ;  /* 0x0000000300137308 */ /* 0x0002620000000800 */
[----:B--2---:R-:W-:Y:S01]  /*5300*/  @P5 IMAD.HI.U32 R2, R9, c[0x0][0x2c8], RZ ;  /* 0x0000b20009025a27 */ /* 0x004fe200078e00ff */
[----:B-1----:R-:W-:-:S02]  /*5310*/  MOV R0, R9 ;  /* 0x0000000900007202 */ /* 0x002fc40000000f00 */
[----:B------:R-:W-:Y:S02]  /*5320*/  MOV R9, c[0x0][0x2ac] ;  /* 0x0000ab0000097a02 */ /* 0x000fe40000000f00 */
[----:B------:R-:W-:-:S03]  /*5330*/  @P5 SHF.R.U32.HI R0, RZ, c[0x0][0x2cc], R2 ;  /* 0x0000b300ff005a19 */ /* 0x000fc60000011602 */
[----:B------:R-:W-:-:S05]  /*5340*/  IMAD R9, R9, c[0x0][0x1d0], RZ ;  /* 0x0000740009097a24 */ /* 0x000fca00078e02ff */
[----:B------:R-:W-:Y:S01]  /*5350*/  IADD3 R0, R0, -c[0x0][0x168], R9 ;  /* 0x80005a0000007a10 */ /* 0x000fe20007ffe009 */
[----:B------:R-:W-:-:S03]  /*5360*/  FADD.FTZ R3, R231, R230 ;  /* 0x000000e6e7037221 */ /* 0x000fc60000010000 */
[----:B------:R-:W-:Y:S01]  /*5370*/  SHF.R.S32.HI R2, RZ, 0x1f, R0 ;  /* 0x0000001fff027819 */ /* 0x000fe20000011400 */
[----:B------:R-:W-:Y:S02]  /*5380*/  FADD.FTZ R8, R239, R238 ;  /* 0x000000eeef087221 */ /* 0x000fe40000010000 */
[----:B------:R-:W-:Y:S01]  /*5390*/  FADD.FTZ R3, R29, R3 ;  /* 0x000000031d037221 */ /* 0x000fe20000010000 */
[----:B------:R-:W-:Y:S01]  /*53a0*/  LEA.HI R9, R2, R0, RZ, 0x6 ;  /* 0x0000000002097211 */ /* 0x000fe200078f30ff */
[----:B------:R-:W-:Y:S01]  /*53b0*/  FADD.FTZ R2, R248, R10 ;  /* 0x0000000af8027221 */ /* 0x000fe20000010000 */
[----:B---3--:R-:W-:Y:S01]  /*53c0*/  F2FP.BF16.PACK_AB R97, R21, R20 ;  /* 0x000000141561723e */ /* 0x008fe200000010ff */
[----:B------:R-:W-:Y:S01]  /*53d0*/  FADD.FTZ R0, R243, R8 ;  /* 0x00000008f3007221 */ /* 0x000fe20000010000 */
[----:B------:R-:W-:Y:S01]  /*53e0*/  F2FP.BF16.PACK_AB R98, R26, R27 ;  /* 0x0000001b1a62723e */ /* 0x000fe200000010ff */
[----:B------:R-:W-:Y:S01]  /*53f0*/  FADD.FTZ R8, R235, R232 ;  /* 0x000000e8eb087221 */ /* 0x000fe20000010000 */
[----:B-----5:R-:W-:Y:S01]  /*5400*/  F2FP.BF16.PACK_AB R99, R22, R23 ;  /* 0x000000171663723e */ /* 0x020fe200000010ff */
[----:B------:R-:W-:Y:S01]  /*5410*/  FADD.FTZ R3, R192, R3 ;  /* 0x00000003c0037221 */ /* 0x000fe20000010000 */
[----:B------:R-:W-:-:S02]  /*5420*/  F2FP.BF16.PACK_AB R92, R18, R15 ;  /* 0x0000000f125c723e */ /* 0x000fc400000010ff */
[----:B------:R-:W-:Y:S02]  /*5430*/  F2FP.BF16.PACK_AB R94, R16, R19 ;  /* 0x00000013105e723e */ /* 0x000fe400000010ff */
[----:B------:R-:W-:Y:S02]  /*5440*/  F2FP.BF16.PACK_AB R93, R12, R11 ;  /* 0x0000000b0c5d723e */ /* 0x000fe400000010ff */
[----:B------:R-:W-:Y:S01]  /*5450*/  F2FP.BF16.PACK_AB R95, R14, R13 ;  /* 0x0000000d0e5f723e */ /* 0x000fe200000010ff */
[----:B------:R-:W-:Y:S02]  /*5460*/  FADD.FTZ R2, R250, R2 ;  /* 0x00000002fa027221 */ /* 0x000fe40000010000 */
[----:B------:R-:W-:Y:S02]  /*5470*/  FADD.FTZ R0, R244, R0 ;  /* 0x00000000f4007221 */ /* 0x000fe40000010000 */
[----:B------:R-:W-:Y:S02]  /*5480*/  FADD.FTZ R8, R234, R8 ;  /* 0x00000008ea087221 */ /* 0x000fe40000010000 */
[----:B------:R-:W-:Y:S01]  /*5490*/  FADD.FTZ R3, R193, R3 ;  /* 0x00000003c1037221 */ /* 0x000fe20000010000 */
[----:B----4-:R-:W-:Y:S01]  /*54a0*/  HMMA.16816.F32.BF16 R84, R96, R4, R84 ;  /* 0x000000046054723c */ /* 0x010fe20000041854 */
[----:B------:R-:W-:-:S02]  /*54b0*/  FADD.FTZ R2, R251, R2 ;  /* 0x00000002fb027221 */ /* 0x000fc40000010000 */
[----:B------:R-:W-:-:S05]  /*54c0*/  FADD.FTZ R0, R247, R0 ;  /* 0x00000000f7007221 */ /* 0x000fca0000010000 */
        /* <DEDUP_REMOVED lines=37> */
[----:B------:R-:W-:-:S05]  /*5720*/  FADD.FTZ R0, R11, R2 ;  /* 0x000000020b007221 */ /* 0x000fca0000010000 */
[----:B------:R-:W-:Y:S01]  /*5730*/  HMMA.16816.F32.BF16 R152, R96, R160, R152 ;  /* 0x000000a06098723c */ /* 0x000fe20000041898 */
[----:B------:R-:W-:-:S07]  /*5740*/  FADD.FTZ R4, R25, R4 ;  /* 0x0000000419047221 */ /* 0x000fce0000010000 */
[----:B------:R-:W-:Y:S01]  /*5750*/  HMMA.16816.F32.BF16 R156, R92, R160, R156 ;  /* 0x000000a05c9c723c */ /* 0x000fe2000004189c */
[----:B------:R-:W-:-:S07]  /*5760*/  FADD.FTZ R0, R12, R0 ;  /* 0x000000000c007221 */ /* 0x000fce0000010000 */
        /* <DEDUP_REMOVED lines=16> */
[-C--:B------:R-:W-:Y:S08]  /*5870*/  HMMA.16816.F32.BF16 R96, R96, R6.reuse, R44 ;  /* 0x000000066060723c */ /* 0x080ff0000004182c */
[----:B------:R-:W-:Y:S07]  /*5880*/  HMMA.16816.F32.BF16 R92, R92, R6, R36 ;  /* 0x000000065c5c723c */ /* 0x000fee0000041824 */
[----:B------:R-:W-:Y:S01]  /*5890*/  FADD.FTZ R6, R21, R3 ;  /* 0x0000000315067221 */ /* 0x000fe20000010000 */
[----:B------:R-:W-:Y:S01]  /*58a0*/  SHF.R.S32.HI R3, RZ, 0x6, R9 ;  /* 0x00000006ff037819 */ /* 0x000fe20000011409 */
[----:B------:R-:W-:-:S03]  /*58b0*/  FADD.FTZ R0, R13, R0 ;  /* 0x000000000d007221 */ /* 0x000fc60000010000 */
[----:B------:R-:W-:Y:S01]  /*58c0*/  IMNMX R7, RZ, R3, !PT ;  /* 0x00000003ff077217 */ /* 0x000fe20007800200 */
[----:B------:R-:W-:Y:S02]  /*58d0*/  FADD.FTZ R3, R27, R4 ;  /* 0x000000041b037221 */ /* 0x000fe40000010000 */
[----:B------:R-:W-:Y:S02]  /*58e0*/  FADD.FTZ R2, R23, R6 ;  /* 0x0000000617027221 */ /* 0x000fe40000010000 */
[----:B------:R-:W-:Y:S02]  /*58f0*/  FADD.FTZ R4, R19, R5 ;  /* 0x0000000513047221 */ /* 0x000fe40000010000 */
[----:B------:R-:W-:Y:S02]  /*5900*/  FADD.FTZ R5, R26, R3 ;  /* 0x000000031a057221 */ /* 0x000fe40000010000 */
[----:B------:R-:W-:Y:S02]  /*5910*/  FADD.FTZ R3, R22, R2 ;  /* 0x0000000216037221 */ /* 0x000fe40000010000 */
[----:B------:R-:W-:Y:S01]  /*5920*/  FADD.FTZ R0, R14, R0 ;  /* 0x000000000e007221 */ /* 0x000fe20000010000 */
[----:B------:R1:W-:Y:S01]  /*5930*/  STL [R1+0x14], R7 ;  /* 0x0000140701007387 */ /* 0x0003e20000100800 */
[----:B------:R-:W-:-:S03]  /*5940*/  FADD.FTZ R2, R16, R4 ;  /* 0x0000000410027221 */ /* 0x000fc60000010000 */
[----:B------:R1:W-:Y:S01]  /*5950*/  STL [R1+0x4], R5 ;  /* 0x0000040501007387 */ /* 0x0003e20000100800 */
[----:B------:R-:W-:-:S03]  /*5960*/  IADD3 R221, R221, -0x2, RZ ;  /* 0xfffffffedddd7810 */ /* 0x000fc60007ffe0ff */
[----:B------:R1:W-:Y:S04]  /*5970*/  STL [R1+0x10], R3 ;  /* 0x0000100301007387 */ /* 0x0003e80000100800 */
[----:B------:R1:W-:Y:S04]  /*5980*/  STL [R1+0x8], R0 ;  /* 0x0000080001007387 */ /* 0x0003e80000100800 */
[----:B------:R1:W-:Y:S01]  /*5990*/  STL [R1+0xc], R2 ;  /* 0x00000c0201007387 */ /* 0x0003e20000100800 */
[----:B------:R-:W-:Y:S11]  /*59a0*/  ISETP.GE.AND P0, PT, R221, R7, PT ;  /* 0x00000007dd00720c */ /* 0x000ff60003f06270 */
[----:B------:R-:W-:Y:S02]  /*59b0*/  @!UPT UIADD3 URZ, URZ, URZ, URZ ;  /* 0x0000003f3f3ff290 */ /* 0x000fe4000fffe03f */
[----:B------:R-:W-:Y:S05]  /*59c0*/  @!P0 BRA `(.L_x_613) ;  /* 0x0000430000008947 */ /* 0x000fea0003800000 */
[----:B------:R-:W-:Y:S01]  /*59d0*/  MOV R146, R148 ;  /* 0x0000009400927202 */ /* 0x000fe20000000f00 */
[----:B------:R-:W-:Y:S01]  /*59e0*/  IMAD.MOV.U32 R151, RZ, RZ, R17 ;  /* 0x000000ffff977224 */ /* 0x000fe200078e0011 */
[----:B------:R-:W-:Y:S01]  /*59f0*/  MOV R145, R149 ;  /* 0x0000009500917202 */ /* 0x000fe20000000f00 */
[----:B------:R-:W-:Y:S01]  /*5a00*/  IMAD.MOV.U32 R235, RZ, RZ, R221 ;  /* 0x000000ffffeb7224 */ /* 0x000fe200078e00dd */
[----:B------:R-:W-:Y:S02]  /*5a10*/  MOV R150, R147 ;  /* 0x0000009300967202 */ /* 0x000fe40000000f00 */
.L_x_624:
[----:B------:R-:W-:Y:S04]  /*5a20*/  DEPBAR.LE SB0, 0x0 ;  /* 0x000080000000791a */ /* 0x000fe80000000000 */
[----:B------:R-:W-:Y:S01]  /*5a30*/  WARPSYNC 0xffffffff ;  /* 0xffffffff00007948 */ /* 0x000fe20003800000 */
[----:B------:R-:W-:Y:S01]  /*5a40*/  BAR.SYNC.DEFER_BLOCKING 0x0 ;  /* 0x0000000000007b1d */ /* 0x000fe20000010000 */
[----:B------:R-:W-:Y:S05]  /*5a50*/  ISETP.GE.AND P0, PT, R235, RZ, PT ;  /* 0x000000ffeb00720c */ /* 0x000fea0003f06270 */
[----:B------:R2:W3:Y:S01]  /*5a60*/  LDSM.16.M88.4 R64, [R203] ;  /* 0x00000000cb40783b */ /* 0x0004e20000000200 */
[----:B------:R-:W-:Y:S03]  /*5a70*/  BSSY B0, `(.L_x_614) ;  /* 0x0000054000007945 */ /* 0x000fe60003800000 */
[----:B------:R2:W4:Y:S04]  /*5a80*/  LDSM.16.M88.4 R60, [R203+0x1000] ;  /* 0x00100000cb3c783b */ /* 0x0005280000000200 */
[----:B------:R2:W1:Y:S04]  /*5a90*/  LDSM.16.M88.4 R16, [R200] ;  /* 0x00000000c810783b */ /* 0x0004680000000200 */
[----:B------:R2:W1:Y:S04]  /*5aa0*/  LDSM.16.M88.4 R32, [R200+0x400] ;  /* 0x00040000c820783b */ /* 0x0004680000000200 */
[----:B------:R2:W1:Y:S04]  /*5ab0*/  LDSM.16.M88.4 R48, [R200+0x800] ;  /* 0x00080000c830783b */ /* 0x0004680000000200 */
[----:B------:R2:W1:Y:S04]  /*5ac0*/  LDSM.16.M88.4 R172, [R200+0xc00] ;  /* 0x000c0000c8ac783b */ /* 0x0004680000000200 */
[----:B------:R2:W1:Y:S04]  /*5ad0*/  LDSM.16.M88.4 R176, [R204] ;  /* 0x00000000ccb0783b */ /* 0x0004680000000200 */
[----:B------:R2:W1:Y:S04]  /*5ae0*/  LDSM.16.M88.4 R184, [R204+0x1000] ;  /* 0x00100000ccb8783b */ /* 0x0004680000000200 */
[----:B------:R2:W1:Y:S04]  /*5af0*/  LDSM.16.M88.4 R180, [R205] ;  /* 0x00000000cdb4783b */ /* 0x0004680000000200 */
[----:B------:R2:W1:Y:S04]  /*5b00*/  LDSM.16.M88.4 R188, [R216] ;  /* 0x00000000d8bc783b */ /* 0x0004680000000200 */
[----:B------:R2:W1:Y:S04]  /*5b10*/  LDSM.16.M88.4 R192, [R215] ;  /* 0x00000000d7c0783b */ /* 0x0004680000000200 */
[----:B------:R2:W1:Y:S01]  /*5b20*/  LDSM.16.M88.4 R196, [R214] ;  /* 0x00000000d6c4783b */ /* 0x0004620000000200 */
[----:B------:R-:W-:-:S05]  /*5b30*/  @!P0 BRA `(.L_x_615) ;  /* 0x0000047000008947 */ /* 0x000fca0003800000 */
[----:B-1-34-:R-:W-:Y:S01]  /*5b40*/  SHF.R.S32.HI R0, RZ, 0x1f, R233 ;  /* 0x0000001fff007819 */ /* 0x01afe200000114e9 */
[----:B------:R-:W3:Y:S01]  /*5b50*/  LDL.64 R8, [R1+0x30] ;  /* 0x0000300001087983 */ /* 0x000ee20000100a00 */
[----:B------:R-:W-:Y:S01]  /*5b60*/  SHF.R.S32.HI R4, RZ, 0x1f, R220 ;  /* 0x0000001fff047819 */ /* 0x000fe200000114dc */
[----:B------:R-:W-:Y:S01]  /*5b70*/  IMAD.WIDE.U32 R2, R233, c[0x0][0x208], RZ ;  /* 0x00008200e9027a25 */ /* 0x000fe200078e00ff */
[C---:B------:R-:W-:Y:S02]  /*5b80*/  IADD3 R6, R218.reuse, 0x40, RZ ;  /* 0x00000040da067810 */ /* 0x040fe40007ffe0ff */
[----:B------:R-:W-:Y:S01]  /*5b90*/  IADD3 R5, R218, 0x40, RZ ;  /* 0x00000040da057810 */ /* 0x000fe20007ffe0ff */
[----:B------:R-:W4:Y:S01]  /*5ba0*/  LDL R7, [R1+0x3c] ;  /* 0x00003c0001077983 */ /* 0x000f220000100800 */
[----:B------:R-:W-:Y:S01]  /*5bb0*/  SHF.R.S32.HI R6, RZ, 0x1f, R6 ;  /* 0x0000001fff067819 */ /* 0x000fe20000011406 */
[----:B------:R-:W-:Y:S02]  /*5bc0*/  IMAD R0, R0, c[0x0][0x208], RZ ;  /* 0x0000820000007a24 */ /* 0x000fe400078e02ff */
[----:B------:R-:W-:Y:S01]  /*5bd0*/  IMAD R4, R4, c[0x0][0x218], RZ ;  /* 0x0000860004047a24 */ /* 0x000fe200078e02ff */
[----:B------:R-:W-:Y:S01]  /*5be0*/  SHF.L.U64.HI R15, R5, 0x1, R6 ;  /* 0x00000001050f7819 */ /* 0x000fe20000010206 */
[----:B------:R-:W-:Y:S01]  /*5bf0*/  IMAD R0, R233, c[0x0][0x20c], R0 ;  /* 0x00008300e9007a24 */ /* 0x000fe200078e0200 */
[----:B------:R-:W-:Y:S01]  /*5c00*/  SHF.R.S32.HI R6, RZ, 0x1f, R218 ;  /* 0x0000001fff067819 */ /* 0x000fe200000114da */
[----:B------:R-:W-:Y:S02]  /*5c10*/  IMAD R4, R220, c[0x0][0x21c], R4 ;  /* 0x00008700dc047a24 */ /* 0x000fe400078e0204 */
[----:B------:R-:W-:Y:S01]  /*5c20*/  IMAD.IADD R3, R3, 0x1, R0 ;  /* 0x0000000103037824 */ /* 0x000fe200078e0200 */
[----:B------:R-:W-:Y:S01]  /*5c30*/  SHF.L.U64.HI R13, R218, 0x1, R6 ;  /* 0x00000001da0d7819 */ /* 0x000fe20000010206 */
[----:B------:R-:W-:Y:S02]  /*5c40*/  IMAD.SHL.U32 R22, R5, 0x2, RZ ;  /* 0x0000000205167824 */ /* 0x000fe400078e00ff */
[----:B------:R-:W-:Y:S04]  /*5c50*/  IMAD.WIDE.U32 R2, R220, c[0x0][0x218], R2 ;  /* 0x00008600dc027a25 */ /* 0x000fe800078e0002 */
[----:B------:R-:W-:Y:S02]  /*5c60*/  IMAD.SHL.U32 R21, R252, 0x2, RZ ;  /* 0x00000002fc157824 */ /* 0x000fe400078e00ff */
[----:B------:R-:W-:Y:S01]  /*5c70*/  IMAD.SHL.U32 R20, R218, 0x2, RZ ;  /* 0x00000002da147824 */ /* 0x000fe200078e00ff */
[----:B---3--:R-:W-:Y:S04]  /*5c80*/  IADD3 R0, P0, R8, R2, RZ ;  /* 0x0000000208007210 */ /* 0x008fe80007f1e0ff */
[----:B----4-:R-:W-:Y:S02]  /*5c90*/  IADD3.X R4, R7, R3, R4, P0, !PT ;  /* 0x0000000307047210 */ /* 0x010fe400007fe404 */
[C---:B------:R-:W-:Y:S02]  /*5ca0*/  LEA R12, P0, R0.reuse, c[0x0][0x1f8], 0x1 ;  /* 0x00007e00000c7a11 */ /* 0x040fe400078008ff */
[----:B------:R-:W-:Y:S02]  /*5cb0*/  SHF.R.S32.HI R7, RZ, 0x1f, R252 ;  /* 0x0000001fff077819 */ /* 0x000fe400000114fc */
[----:B------:R-:W-:Y:S02]  /*5cc0*/  LEA.HI.X R5, R0, c[0x0][0x1fc], R4, 0x1, P0 ;  /* 0x00007f0000057a11 */ /* 0x000fe400000f0c04 */
[----:B------:R-:W-:Y:S01]  /*5cd0*/  SHF.L.U64.HI R14, R252, 0x1, R7 ;  /* 0x00000001fc0e7819 */ /* 0x000fe20000010207 */
[----:B------:R-:W-:-:S05]  /*5ce0*/  BRA.DIV ~URZ, `(.L_x_616) ;  /* 0x0000b3b27f007947 */ /* 0x000fca000b800000 */
[----:B------:R1:W3:Y:S02]  /*5cf0*/  SHFL.IDX PT, R4, R5, RZ, 0x1c1f ;  /* 0x001c1fff05047589 */ /* 0x0002e400000e0000 */
.L_x_675:
[----:B------:R-:W-:-:S05]  /*5d00*/  BRA.DIV ~URZ, `(.L_x_617) ;  /* 0x0000b4027f007947 */ /* 0x000fca000b800000 */
[----:B------:R-:W4:Y:S01]  /*5d10*/  SHFL.IDX PT, R0, R12, RZ, 0x1c1f ;  /* 0x001c1fff0c007589 */ /* 0x000f2200000e0000 */
[----:B------:R-:W-:Y:S02]  /*5d20*/  ISETP.GE.AND P2, PT, R218, c[0x0][0x1d4], PT ;  /* 0x00007500da007a0c */ /* 0x000fe40003f46270 */
[----:B------:R-:W-:Y:S02]  /*5d30*/  ISETP.GE.AND P1, PT, R252, c[0x0][0x1d4], PT ;  /* 0x00007500fc007a0c */ /* 0x000fe40003f26270 */
[----:B------:R-:W-:Y:S02]  /*5d40*/  IADD3 R8, R218, 0x40, RZ ;  /* 0x00000040da087810 */ /* 0x000fe40007ffe0ff */
[----:B------:R-:W-:Y:S02]  /*5d50*/  SEL R11, RZ, 0x10, P2 ;  /* 0x00000010ff0b7807 */ /* 0x000fe40001000000 */
[----:B------:R-:W-:Y:S02]  /*5d60*/  SEL R10, RZ, 0x10, P1 ;  /* 0x00000010ff0a7807 */ /* 0x000fe40000800000 */
[C---:B----4-:R-:W-:Y:S02]  /*5d70*/  IADD3 R6, P0, R0.reuse, R20, RZ ;  /* 0x0000001400067210 */ /* 0x050fe40007f1e0ff */
[----:B------:R-:W-:Y:S03]  /*5d80*/  IADD3 R2, P6, R0, R21, RZ ;  /* 0x0000001500027210 */ /* 0x000fe60007fde0ff */
[----:B---3--:R-:W-:Y:S01]  /*5d90*/  IMAD.X R7, R4, 0x1, R13, P0 ;  /* 0x0000000104077824 */ /* 0x008fe200000e060d */
        /* <DEDUP_REMOVED lines=8> */
[----:B------:R4:W1:Y:S04]  /*5e20*/  SHFL.IDX PT, R4, R5, 0x1, 0x1c1f ;  /* 0x003c1f0005047f89 */ /* 0x00086800000e0000 */
[----:B------:R3:W2:Y:S04]  /*5e30*/  SHFL.IDX PT, R0, R12, 0x1, 0x1c1f ;  /* 0x003c1f000c007f89 */ /* 0x0006a800000e0000 */
[----:B------:R3:W-:Y:S01]  /*5e40*/  LDGSTS.E.BYPASS.LTC128B.128 [R219+0x2100], [R8.64], !P0 ;  /* 0x0210000008db7fae */ /* 0x0007e2000c101d46 */
[----:B-1--4-:R-:W-:Y:S03]  /*5e50*/  SEL R5, RZ, 0x10, P0 ;  /* 0x00000010ff057807 */ /* 0x012fe60000000000 */
.L_x_676:
[----:B---3--:R-:W-:Y:S02]  /*5e60*/  IADD3 R2, -R10, 0x10, RZ ;  /* 0x000000100a027810 */ /* 0x008fe40007ffe1ff */
[----:B------:R-:W-:Y:S02]  /*5e70*/  IADD3 R8, -R11, 0x10, RZ ;  /* 0x000000100b087810 */ /* 0x000fe40007ffe1ff */
[----:B------:R-:W-:Y:S02]  /*5e80*/  LOP3.LUT R6, R2, 0xf, RZ, 0xc0, !PT ;  /* 0x0000000f02067812 */ /* 0x000fe400078ec0ff */
[----:B------:R-:W-:Y:S02]  /*5e90*/  LOP3.LUT R8, R8, 0xf, RZ, 0xc0, !PT ;  /* 0x0000000f08087812 */ /* 0x000fe400078ec0ff */
[----:B------:R-:W-:Y:S02]  /*5ea0*/  IADD3 R3, -R5, 0x10, RZ ;  /* 0x0000001005037810 */ /* 0x000fe40007ffe1ff */
[-C--:B--2---:R-:W-:Y:S02]  /*5eb0*/  IADD3 R6, P6, P2, R6, R0.reuse, R21 ;  /* 0x0000000006067210 */ /* 0x084fe40007ade015 */
[----:B------:R-:W-:Y:S02]  /*5ec0*/  IADD3 R8, P1, P0, R8, R0, R20 ;  /* 0x0000000008087210 */ /* 0x000fe4000783e014 */
[----:B------:R-:W-:Y:S02]  /*5ed0*/  LOP3.LUT R2, R3, 0xf, RZ, 0xc0, !PT ;  /* 0x0000000f03027812 */ /* 0x000fe400078ec0ff */
[-C--:B------:R-:W-:Y:S02]  /*5ee0*/  IADD3.X R7, RZ, R4.reuse, R14, P6, P2 ;  /* 0x00000004ff077210 */ /* 0x080fe400037e440e */
[----:B------:R-:W-:Y:S02]  /*5ef0*/  ISETP.NE.U32.AND P6, PT, R11, RZ, PT ;  /* 0x000000ff0b00720c */ /* 0x000fe40003fc5070 */
[----:B------:R-:W-:Y:S02]  /*5f00*/  IADD3.X R9, RZ, R4, R13, P1, P0 ;  /* 0x00000004ff097210 */ /* 0x000fe40000fe040d */
[----:B------:R-:W-:Y:S02]  /*5f10*/  IADD3 R2, P1, P0, R2, R0, R22 ;  /* 0x0000000002027210 */ /* 0x000fe4000783e016 */
[----:B------:R-:W-:Y:S02]  /*5f20*/  ISETP.NE.U32.AND P2, PT, R10, RZ, PT ;  /* 0x000000ff0a00720c */ /* 0x000fe40003f45070 */
[----:B------:R-:W-:Y:S02]  /*5f30*/  IADD3.X R3, RZ, R4, R15, P1, P0 ;  /* 0x00000004ff037210 */ /* 0x000fe40000fe040f */
[----:B------:R-:W-:Y:S03]  /*5f40*/  ISETP.NE.U32.AND P0, PT, R5, RZ, PT ;  /* 0x000000ff0500720c */ /* 0x000fe60003f05070 */
[----:B------:R-:W-:Y:S01]  /*5f50*/  @!PT LDS RZ, [RZ] ;  /* 0x00000000fffff984 */ /* 0x000fe20000000800 */
[----:B------:R-:W-:Y:S01]  /*5f60*/  @!PT LDS RZ, [RZ] ;  /* 0x00000000fffff984 */ /* 0x000fe20000000800 */
[----:B------:R-:W-:Y:S01]  /*5f70*/  @!PT LDS RZ, [RZ] ;  /* 0x00000000fffff984 */ /* 0x000fe20000000800 */
[----:B------:R1:W-:Y:S06]  /*5f80*/  LDGSTS.E.BYPASS.LTC128B.128.ZFILL [R219+0x900], [R8.64], P6 ;  /* 0x0090000008db7fae */ /* 0x0003ec000b141d46 */
[----:B------:R1:W-:Y:S04]  /*5f90*/  LDGSTS.E.BYPASS.LTC128B.128.ZFILL [R219+0x1900], [R6.64], P2 ;  /* 0x0190000006db7fae */ /* 0x0003e80009141d46 */
[----:B------:R1:W-:Y:S02]  /*5fa0*/  LDGSTS.E.BYPASS.LTC128B.128.ZFILL [R219+0x2900], [R2.64], P0 ;  /* 0x0290000002db7fae */ /* 0x0003e40008141d46 */
.L_x_615:
[----:B---34-:R-:W-:Y:S05]  /*5fb0*/  BSYNC B0 ;  /* 0x0000000000007941 */ /* 0x018fea0003800000 */
.L_x_614:
[----:B------:R-:W0:Y:S01]  /*5fc0*/  LDGDEPBAR ;  /* 0x00000000000079af */ /* 0x000e220000000000 */
[----:B------:R-:W-:Y:S01]  /*5fd0*/  WARPSYNC 0xffffffff ;  /* 0xffffffff00007948 */ /* 0x000fe20003800000 */
[-C--:B-1----:R-:W-:Y:S01]  /*5fe0*/  HMMA.16816.F32.BF16 R4, R64, R16.reuse, RZ ;  /* 0x000000104004723c */ /* 0x082fe200000418ff */
[----:B------:R-:W-:Y:S02]  /*5ff0*/  BSSY B0, `(.L_x_618) ;  /* 0x00000d5000007945 */ /* 0x000fe40003800000 */
[----:B------:R-:W-:Y:S05]  /*6000*/  ISETP.GE.AND P0, PT, R235, 0x1, PT ;  /* 0x00000001eb00780c */ /* 0x000fea0003f06270 */
        /* <DEDUP_REMOVED lines=15> */
[----:B------:R-:W-:Y:S07]  /*6100*/  LDSM.16.M88.4 R172, [R203+0x2000] ;  /* 0x00200000cbac783b */ /* 0x000fee0000000200 */
[-C--:B------:R-:W-:Y:S08]  /*6110*/  HMMA.16816.F32.BF16 R4, R176, R180.reuse, R4 ;  /* 0x000000b4b004723c */ /* 0x080ff00000041804 */
[C---:B------:R-:W-:Y:S08]  /*6120*/  HMMA.16816.F32.BF16 R8, R184.reuse, R180, R8 ;  /* 0x000000b4b808723c */ /* 0x040ff00000041808 */
[-C--:B------:R-:W-:Y:S08]  /*6130*/  HMMA.16816.F32.BF16 R12, R184, R182.reuse, R12 ;  /* 0x000000b6b80c723c */ /* 0x080ff0000004180c */
[C---:B------:R-:W-:Y:S01]  /*6140*/  HMMA.16816.F32.BF16 R16, R176.reuse, R182, R16 ;  /* 0x000000b6b010723c */ /* 0x040fe20000041810 */
        /* <DEDUP_REMOVED lines=14> */
[----:B------:R-:W-:Y:S07]  /*6230*/  LDSM.16.M88.4 R184, [R200+0x1800] ;  /* 0x00180000c8b8783b */ /* 0x000fee0000000200 */
[----:B------:R-:W-:Y:S01]  /*6240*/  HMMA.16816.F32.BF16 R64, R176, R198, R64 ;  /* 0x000000c6b040723c */ /* 0x000fe20000041840 */
[----:B------:R-:W4:Y:S07]  /*6250*/  LDSM.16.M88.4 R176, [R200+0x1400] ;  /* 0x00140000c8b0783b */ /* 0x000f2e0000000200 */
[-C--:B-1----:R-:W-:Y:S08]  /*6260*/  HMMA.16816.F32.BF16 R4, R172, R180.reuse, R4 ;  /* 0x000000b4ac04723c */ /* 0x082ff00000041804 */
        /* <DEDUP_REMOVED lines=16> */
[-C--:B------:R-:W-:Y:S01]  /*6370*/  HMMA.16816.F32.BF16 R60, R188, R194.reuse, R60 ;  /* 0x000000c2bc3c723c */ /* 0x080fe2000004183c */
[----:B------:R-:W-:Y:S07]  /*6380*/  LDSM.16.M88.4 R188, [R211] ;  /* 0x00000000d3bc783b */ /* 0x000fee0000000200 */
[----:B------:R-:W-:Y:S01]  /*6390*/  HMMA.16816.F32.BF16 R64, R172, R194, R64 ;  /* 0x000000c2ac40723c */ /* 0x000fe20000041840 */
[----:B------:R-:W4:Y:S07]  /*63a0*/  LDSM.16.M88.4 R172, [R212] ;  /* 0x00000000d4ac783b */ /* 0x000f2e0000000200 */
[-C--:B-1----:R-:W-:Y:S01]  /*63b0*/  HMMA.16816.F32.BF16 R4, R176, R180.reuse, R4 ;  /* 0x000000b4b004723c */ /* 0x082fe20000041804 */
[----:B------:R-:W1:Y:S07]  /*63c0*/  LDSM.16.M88.4 R192, [R210] ;  /* 0x00000000d2c0783b */ /* 0x000e6e0000000200 */
        /* <DEDUP_REMOVED lines=20> */
[-C--:B---3--:R-:W-:Y:S01]  /*6510*/  HMMA.16816.F32.BF16 R4, R172, R180.reuse, R4 ;  /* 0x000000b4ac04723c */ /* 0x088fe20000041804 */
[----:B------:R-:W3:Y:S07]  /*6520*/  LDSM.16.M88.4 R192, [R200+0x2c00] ;  /* 0x002c0000c8c0783b */ /* 0x000eee0000000200 */
[C---:B----4-:R-:W-:Y:S08]  /*6530*/  HMMA.16816.F32.BF16 R8, R188.reuse, R180, R8 ;  /* 0x000000b4bc08723c */ /* 0x050ff00000041808 */
[-C--:B------:R-:W-:Y:S08]  /*6540*/  HMMA.16816.F32.BF16 R12, R188, R182.reuse, R12 ;  /* 0x000000b6bc0c723c */ /* 0x080ff0000004180c */
[C---:B------:R-:W-:Y:S01]  /*6550*/  HMMA.16816.F32.BF16 R16, R172.reuse, R182, R16 ;  /* 0x000000b6ac10723c */ /* 0x040fe20000041810 */
[----:B------:R-:W-:Y:S07]  /*6560*/  LDSM.16.M88.4 R180, [R209] ;  /* 0x00000000d1b4783b */ /* 0x000fee0000000200 */
[-C--:B-1----:R-:W-:Y:S08]  /*6570*/  HMMA.16816.F32.BF16 R20, R172, R176.reuse, R20 ;  /* 0x000000b0ac14723c */ /* 0x082ff00000041814 */
        /* <DEDUP_REMOVED lines=8> */
[----:B------:R-:W4:Y:S07]  /*6600*/  LDSM.16.M88.4 R184, [R204+0x5000] ;  /* 0x00500000ccb8783b */ /* 0x000f2e0000000200 */
[-C--:B---3--:R-:W-:Y:S08]  /*6610*/  HMMA.16816.F32.BF16 R52, R172, R192.reuse, R52 ;  /* 0x000000c0ac34723c */ /* 0x088ff00000041834 */
[C---:B------:R-:W-:Y:S08]  /*6620*/  HMMA.16816.F32.BF16 R56, R188.reuse, R192, R56 ;  /* 0x000000c0bc38723c */ /* 0x040ff00000041838 */
[-C--:B------:R-:W-:Y:S01]  /*6630*/  HMMA.16816.F32.BF16 R60, R188, R194.reuse, R60 ;  /* 0x000000c2bc3c723c */ /* 0x080fe2000004183c */
[----:B------:R-:W-:Y:S07]  /*6640*/  LDSM.16.M88.4 R188, [R207] ;  /* 0x00000000cfbc783b */ /* 0x000fee0000000200 */
[----:B------:R-:W-:Y:S01]  /*6650*/  HMMA.16816.F32.BF16 R64, R172, R194, R64 ;  /* 0x000000c2ac40723c */ /* 0x000fe20000041840 */
[----:B------:R-:W3:Y:S07]  /*6660*/  LDSM.16.M88.4 R172, [R208] ;  /* 0x00000000d0ac783b */ /* 0x000eee0000000200 */
[-C--:B-1----:R-:W-:Y:S01]  /*6670*/  HMMA.16816.F32.BF16 R4, R176, R180.reuse, R4 ;  /* 0x000000b4b004723c */ /* 0x082fe20000041804 */
[----:B------:R-:W1:Y:S01]  /*6680*/  LDSM.16.M88.4 R192, [R206] ;  /* 0x00000000cec0783b */ /* 0x000e620000000200 */
[----:B------:R-:W-:Y:S06]  /*6690*/  DEPBAR.LE SB0, 0x0 ;  /* 0x000080000000791a */ /* 0x000fec0000000000 */
[C---:B----4-:R-:W-:Y:S01]  /*66a0*/  HMMA.16816.F32.BF16 R8, R184.reuse, R180, R8 ;  /* 0x000000b4b808723c */ /* 0x050fe20000041808 */
[----:B------:R-:W-:Y:S07]  /*66b0*/  BAR.SYNC.DEFER_BLOCKING 0x0 ;  /* 0x0000000000007b1d */ /* 0x000fee0000010000 */
        /* <DEDUP_REMOVED lines=9> */
[C---:B------:R-:W-:Y:S08]  /*6750*/  HMMA.16816.F32.BF16 R48, R176.reuse, R190, R48 ;  /* 0x000000beb030723c */ /* 0x040ff00000041830 */
[-C--:B-1----:R-:W-:Y:S08]  /*6760*/  HMMA.16816.F32.BF16 R52, R176, R192.reuse, R52 ;  /* 0x000000c0b034723c */ /* 0x082ff00000041834 */
[C---:B------:R-:W-:Y:S08]  /*6770*/  HMMA.16816.F32.BF16 R56, R184.reuse, R192, R56 ;  /* 0x000000c0b838723c */ /* 0x040ff00000041838 */
[-C--:B------:R-:W-:Y:S08]  /*6780*/  HMMA.16816.F32.BF16 R60, R184, R194.reuse, R60 ;  /* 0x000000c2b83c723c */ /* 0x080ff0000004183c */
[----:B------:R-:W-:Y:S01]  /*6790*/  HMMA.16816.F32.BF16 R64, R176, R194, R64 ;  /* 0x000000c2b040723c */ /* 0x000fe20000041840 */
[----:B------:R-:W-:Y:S07]  /*67a0*/  @!UPT UIADD3 URZ, URZ, URZ, URZ ;  /* 0x0000003f3f3ff290 */ /* 0x000fee000fffe03f */
[----:B------:R-:W-:-:S11]  /*67b0*/  @!P0 BRA `(.L_x_619) ;  /* 0x0000058000008947 */ /* 0x000fd60003800000 */
[C---:B------:R-:W-:Y:S01]  /*67c0*/  IADD3 R217, R218.reuse, 0x40, RZ ;  /* 0x00000040dad97810 */ /* 0x040fe20007ffe0ff */
[----:B------:R-:W3:Y:S01]  /*67d0*/  LDL R2, [R1+0x28] ;  /* 0x0000280001027983 */ /* 0x000ee20000100800 */
[----:B------:R-:W-:Y:S01]  /*67e0*/  IADD3 R147, R218, 0x40, RZ ;  /* 0x00000040da937810 */ /* 0x000fe20007ffe0ff */
[----:B------:R-:W-:Y:S01]  /*67f0*/  IMAD.MOV.U32 R220, RZ, RZ, RZ ;  /* 0x000000ffffdc7224 */ /* 0x000fe200078e00ff */
[----:B------:R-:W-:Y:S01]  /*6800*/  SHF.R.S32.HI R217, RZ, 0x1f, R217 ;  /* 0x0000001fffd97819 */ /* 0x000fe200000114d9 */
[----:B------:R-:W-:Y:S01]  /*6810*/  IMAD.SHL.U32 R182, R252, 0x2, RZ ;  /* 0x00000002fcb67824 */ /* 0x000fe200078e00ff */
[----:B------:R-:W4:Y:S01]  /*6820*/  LDL R0, [R1] ;  /* 0x0000000001007983 */ /* 0x000f220000100800 */
[C---:B------:R-:W-:Y:S01]  /*6830*/  IMAD.SHL.U32 R183, R147.reuse, 0x2, RZ ;  /* 0x0000000293b77824 */ /* 0x040fe200078e00ff */
[----:B------:R-:W-:Y:S01]  /*6840*/  SHF.L.U64.HI R180, R147, 0x1, R217 ;  /* 0x0000000193b47819 */ /* 0x000fe200000102d9 */
[----:B------:R-:W-:Y:S01]  /*6850*/  IMAD.SHL.U32 R181, R218, 0x2, RZ ;  /* 0x00000002dab57824 */ /* 0x000fe200078e00ff */
[----:B------:R-:W-:Y:S01]  /*6860*/  SHF.R.S32.HI R217, RZ, 0x1f, R252 ;  /* 0x0000001fffd97819 */ /* 0x000fe200000114fc */
[----:B------:R-:W5:Y:S01]  /*6870*/  LDL.64 R148, [R1+0x20] ;  /* 0x0000200001947983 */ /* 0x000f620000100a00 */
[----:B------:R-:W-:Y:S02]  /*6880*/  SHF.R.S32.HI R147, RZ, 0x1f, R218 ;  /* 0x0000001fff937819 */ /* 0x000fe400000114da */
[----:B------:R-:W-:Y:S02]  /*6890*/  SHF.L.U64.HI R179, R252, 0x1, R217 ;  /* 0x00000001fcb37819 */ /* 0x000fe400000102d9 */
[----:B------:R-:W-:Y:S01]  /*68a0*/  SHF.L.U64.HI R178, R218, 0x1, R147 ;  /* 0x00000001dab27819 */ /* 0x000fe20000010293 */
[----:B--2---:R-:W2:Y:S04]  /*68b0*/  LDL R144, [R1+0x38] ;  /* 0x0000380001907983 */ /* 0x004ea80000100800 */
[----:B------:R-:W2:Y:S06]  /*68c0*/  LDL.64 R222, [R1+0x18] ;  /* 0x0000180001de7983 */ /* 0x000eac0000100a00 */
[----:B------:R-:W2:Y:S01]  /*68d0*/  LDL R221, [R1+0x2c] ;  /* 0x00002c0001dd7983 */ /* 0x000ea20000100800 */
[----:B---3--:R-:W-:Y:S05]  /*68e0*/  IMAD R2, R235, 0x40, R2 ;  /* 0x00000040eb027824 */ /* 0x008fea00078e0202 */
[----:B----4-:R-:W-:Y:S05]  /*68f0*/  IADD3 R2, R2, -0x40, R0 ;  /* 0xffffffc002027810 */ /* 0x010fea0007ffe000 */
[----:B------:R-:W-:Y:S04]  /*6900*/  @P4 IMAD.HI.U32 R3, R2, c[0x0][0x2bc], RZ ;  /* 0x0000af0002034a27 */ /* 0x000fe800078e00ff */
[----:B------:R-:W-:Y:S01]  /*6910*/  IMAD.MOV.U32 R0, RZ, RZ, R2 ;  /* 0x000000ffff007224 */ /* 0x000fe200078e0002 */
[----:B------:R-:W-:Y:S04]  /*6920*/  @P4 SHF.R.U32.HI R0, RZ, c[0x0][0x2c0], R3 ;  /* 0x0000b000ff004a19 */ /* 0x000fe80000011603 */
[C---:B-----5:R-:W-:Y:S04]  /*6930*/  @!P3 IADD3 R3, P0, R0.reuse, R148, RZ ;  /* 0x000000940003b210 */ /* 0x060fe80007f1e0ff */
[----:B--2---:R-:W-:Y:S01]  /*6940*/  @!P3 LEA.HI.X.SX32 R144, R0, R144, 0x1, P0 ;  /* 0x000000900090b211 */ /* 0x004fe200000f0eff */
        /* <DEDUP_REMOVED lines=18> */
[----:B------:R-:W-:-:S06]  /*6a70*/  BRA.DIV ~URZ, `(.L_x_620) ;  /* 0x0000a8e27f007947 */ /* 0x000fcc000b800000 */
[----:B------:R1:W2:Y:S02]  /*6a80*/  SHFL.IDX PT, R144, R174, RZ, 0x1c1f ;  /* 0x001c1fffae907589 */ /* 0x0002a400000e0000 */
.L_x_677:
[----:B------:R-:W-:-:S05]  /*6a90*/  BRA.DIV ~URZ, `(.L_x_621) ;  /* 0x0000a9327f007947 */ /* 0x000fca000b800000 */
[----:B------:R-:W3:Y:S01]  /*6aa0*/  SHFL.IDX PT, R0, R177, RZ, 0x1c1f ;  /* 0x001c1fffb1007589 */ /* 0x000ee200000e0000 */
[----:B------:R-:W-:Y:S02]  /*6ab0*/  ISETP.GE.AND P2, PT, R218, c[0x0][0x1d4], PT ;  /* 0x00007500da007a0c */ /* 0x000fe40003f46270 */
[----:B------:R-:W-:Y:S02]  /*6ac0*/  ISETP.GE.AND P1, PT, R252, c[0x0][0x1d4], PT ;  /* 0x00007500fc007a0c */ /* 0x000fe40003f26270 */
[----:B------:R-:W-:Y:S02]  /*6ad0*/  IADD3 R147, R218, 0x40, RZ ;  /* 0x00000040da937810 */ /* 0x000fe40007ffe0ff */
[----:B------:R-:W-:Y:S02]  /*6ae0*/  SEL R176, RZ, 0x10, P2 ;  /* 0x00000010ffb07807 */ /* 0x000fe40001000000 */
[----:B------:R-:W-:Y:S02]  /*6af0*/  SEL R175, RZ, 0x10, P1 ;  /* 0x00000010ffaf7807 */ /* 0x000fe40000800000 */
[C---:B---3--:R-:W-:Y:S02]  /*6b00*/  IADD3 R148, P0, R0.reuse, R181, RZ ;  /* 0x000000b500947210 */ /* 0x048fe40007f1e0ff */
[----:B------:R-:W-:Y:S03]  /*6b10*/  IADD3 R2, P6, R0, R182, RZ ;  /* 0x000000b600027210 */ /* 0x000fe60007fde0ff */
[C---:B--2---:R-:W-:Y:S01]  /*6b20*/  IMAD.X R149, R144.reuse, 0x1, R178, P0 ;  /* 0x0000000190957824 */ /* 0x044fe200000e06b2 */
        /* <DEDUP_REMOVED lines=8> */
[----:B------:R3:W4:Y:S04]  /*6bb0*/  SHFL.IDX PT, R144, R174, 0x1, 0x1c1f ;  /* 0x003c1f00ae907f89 */ /* 0x00072800000e0000 */
[----:B------:R2:W1:Y:S04]  /*6bc0*/  SHFL.IDX PT, R0, R177, 0x1, 0x1c1f ;  /* 0x003c1f00b1007f89 */ /* 0x00046800000e0000 */
[----:B------:R2:W-:Y:S01]  /*6bd0*/  LDGSTS.E.BYPASS.LTC128B.128 [R219+0x5100], [R172.64], !P0 ;  /* 0x05100000acdb7fae */ /* 0x0005e2000c101d46 */
[----:B-1-3--:R-:W-:Y:S03]  /*6be0*/  SEL R174, RZ, 0x10, P0 ;  /* 0x00000010ffae7807 */ /* 0x00afe60000000000 */
.L_x_678:
[----:B--2---:R-:W-:Y:S02]  /*6bf0*/  IADD3 R2, -R175, 0x10, RZ ;  /* 0x00000010af027810 */ /* 0x004fe40007ffe1ff */
[----:B------:R-:W-:Y:S02]  /*6c00*/  IADD3 R172, -R176, 0x10, RZ ;  /* 0x00000010b0ac7810 */ /* 0x000fe40007ffe1ff */
[----:B------:R-:W-:Y:S02]  /*6c10*/  LOP3.LUT R148, R2, 0xf, RZ, 0xc0, !PT ;  /* 0x0000000f02947812 */ /* 0x000fe400078ec0ff */
[----:B------:R-:W-:Y:S02]  /*6c20*/  LOP3.LUT R172, R172, 0xf, RZ, 0xc0, !PT ;  /* 0x0000000facac7812 */ /* 0x000fe400078ec0ff */
[----:B------:R-:W-:Y:S02]  /*6c30*/  IADD3 R3, -R174, 0x10, RZ ;  /* 0x00000010ae037810 */ /* 0x000fe40007ffe1ff */
[-C--:B------:R-:W-:Y:S02]  /*6c40*/  IADD3 R148, P6, P2, R148, R0.reuse, R182 ;  /* 0x0000000094947210 */ /* 0x080fe40007ade0b6 */
[----:B------:R-:W-:Y:S02]  /*6c50*/  IADD3 R172, P1, P0, R172, R0, R181 ;  /* 0x00000000acac7210 */ /* 0x000fe4000783e0b5 */
[----:B------:R-:W-:Y:S02]  /*6c60*/  LOP3.LUT R2, R3, 0xf, RZ, 0xc0, !PT ;  /* 0x0000000f03027812 */ /* 0x000fe400078ec0ff */
[-C--:B----4-:R-:W-:Y:S02]  /*6c70*/  IADD3.X R149, RZ, R144.reuse, R179, P6, P2 ;  /* 0x00000090ff957210 */ /* 0x090fe400037e44b3 */
        /* <DEDUP_REMOVED lines=12> */
.L_x_619:
[----:B------:R-:W-:Y:S05]  /*6d40*/  BSYNC B0 ;  /* 0x0000000000007941 */ /* 0x000fea0003800000 */
.L_x_618:
[----:B------:R-:W3:Y:S01]  /*6d50*/  LDL R144, [R1+0x40] ;  /* 0x0000400001907983 */ /* 0x000ee20000100800 */
[----:B------:R-:W-:Y:S03]  /*6d60*/  MOV R0, 0x1 ;  /* 0x0000000100007802 */ /* 0x000fe60000000f00 */
[----:B-1----:R-:W3:Y:S02]  /*6d70*/  LDL R3, [R1+0x50] ;  /* 0x0000500001037983 */ /* 0x002ee40000100800 */
[----:B------:R-:W-:Y:S02]  /*6d80*/  IMAD R0, R235, -0x40, R0 ;  /* 0xffffffc0eb007824 */ /* 0x000fe400078e0200 */
[----:B------:R-:W4:Y:S04]  /*6d90*/  LDL R2, [R1+0x4c] ;  /* 0x00004c0001027983 */ /* 0x000f280000100800 */
[----:B------:R-:W0:Y:S01]  /*6da0*/  LDGDEPBAR ;  /* 0x00000000000079af */ /* 0x000e220000000000 */
[----:B---3--:R-:W-:Y:S02]  /*6db0*/  IADD3 R147, R3, R144, RZ ;  /* 0x0000009003937210 */ /* 0x008fe40007ffe0ff */
[----:B------:R-:W-:Y:S02]  /*6dc0*/  MOV R3, c[0x0][0x2ac] ;  /* 0x0000ab0000037a02 */ /* 0x000fe40000000f00 */
[----:B----4-:R-:W-:Y:S01]  /*6dd0*/  IADD3 R0, -R2, R0, RZ ;  /* 0x0000000002007210 */ /* 0x010fe20007ffe1ff */
[----:B------:R-:W-:Y:S04]  /*6de0*/  @P5 IMAD.HI.U32 R2, R147, c[0x0][0x2c8], RZ ;  /* 0x0000b20093025a27 */ /* 0x000fe800078e00ff */
[----:B------:R-:W-:Y:S01]  /*6df0*/  IMAD R0, R3, c[0x0][0x1d0], R0 ;  /* 0x0000740003007a24 */ /* 0x000fe200078e0200 */
[----:B------:R-:W-:Y:S04]  /*6e00*/  @P5 SHF.R.U32.HI R147, RZ, c[0x0][0x2cc], R2 ;  /* 0x0000b300ff935a19 */ /* 0x000fe80000011602 */
[----:B------:R-:W-:Y:S01]  /*6e10*/  IADD3 R144, R0, -c[0x0][0x168], RZ ;  /* 0x80005a0000907a10 */ /* 0x000fe20007ffe0ff */
[----:B------:R-:W-:-:S05]  /*6e20*/  BRA.DIV ~URZ, `(.L_x_622) ;  /* 0x0000a7f27f007947 */ /* 0x000fca000b800000 */
[----:B------:R1:W3:Y:S02]  /*6e30*/  SHFL.IDX PT, R0, R147, RZ, 0x1c1f ;  /* 0x001c1fff93007589 */ /* 0x0002e400000e0000 */
.L_x_679:
[----:B---3--:R-:W-:Y:S05]  /*6e40*/  IMAD.IADD R0, R144, 0x1, R0 ;  /* 0x0000000190007824 */ /* 0x008fea00078e0200 */
[C---:B------:R-:W-:Y:S02]  /*6e50*/  ISETP.GT.AND P6, PT, R0.reuse, RZ, PT ;  /* 0x000000ff0000720c */ /* 0x040fe40003fc4270 */
[C---:B------:R-:W-:Y:S02]  /*6e60*/  ISETP.GT.AND P2, PT, R0.reuse, 0x1, PT ;  /* 0x000000010000780c */ /* 0x040fe40003f44270 */
[C---:B------:R-:W-:Y:S02]  /*6e70*/  ISETP.GT.AND P1, PT, R0.reuse, 0x8, PT ;  /* 0x000000080000780c */ /* 0x040fe40003f24270 */
[----:B------:R-:W-:Y:S02]  /*6e80*/  ISETP.GT.AND P0, PT, R0, 0x9, PT ;  /* 0x000000090000780c */ /* 0x000fe40003f04270 */
[----:B------:R-:W-:Y:S02]  /*6e90*/  FSEL R172, R4, -INF , P6 ;  /* 0xff80000004ac7808 */ /* 0x000fe40003000000 */
[C---:B------:R-:W-:Y:S02]  /*6ea0*/  ISETP.GT.AND P6, PT, R0.reuse, 0x10, PT ;  /* 0x000000100000780c */ /* 0x040fe40003fc4270 */
[----:B------:R-:W-:Y:S02]  /*6eb0*/  FSEL R173, R5, -INF , P2 ;  /* 0xff80000005ad7808 */ /* 0x000fe40001000000 */
        /* <DEDUP_REMOVED lines=22> */
[----:B------:R-:W-:Y:S02]  /*7020*/  FSEL R229, R53, -INF , P2 ;  /* 0xff80000035e57808 */ /* 0x000fe40001000000 */
[----:B------:R-:W-:Y:S02]  /*7030*/  FSEL R228, R64, -INF , P1 ;  /* 0xff80000040e47808 */ /* 0x000fe40000800000 */
[----:B------:R-:W-:Y:S01]  /*7040*/  FSEL R227, R65, -INF , P0 ;  /* 0xff80000041e37808 */ /* 0x000fe20000000000 */
[----:B------:R-:W-:-:S05]  /*7050*/  BRA.DIV ~URZ, `(.L_x_623) ;  /* 0x0000a6227f007947 */ /* 0x000fca000b800000 */
[----:B------:R-:W-:Y:S01]  /*7060*/  FMNMX.FTZ R3, R172, R145, !PT ;  /* 0x00000091ac037209 */ /* 0x000fe20007810000 */
[----:B------:R-:W3:Y:S08]  /*7070*/  SHFL.IDX PT, R0, R147, 0x2, 0x1c1f ;  /* 0x005c1f0093007f89 */ /* 0x000ef000000e0000 */
[----:B------:R-:W4:Y:S08]  /*7080*/  SHFL.IDX PT, R2, R147, 0x1, 0x1c1f ;  /* 0x003c1f0093027f89 */ /* 0x000f3000000e0000 */
[----:B-1----:R-:W1:Y:S01]  /*7090*/  SHFL.IDX PT, R147, R147, 0x3, 0x1c1f ;  /* 0x007c1f0093937f89 */ /* 0x002e6200000e0000 */
[----:B---3--:R-:W-:Y:S05]  /*70a0*/  IMAD.IADD R0, R144, 0x1, R0 ;  /* 0x0000000190007824 */ /* 0x008fea00078e0200 */
[C---:B------:R-:W-:Y:S02]  /*70b0*/  ISETP.GT.AND P6, PT, R0.reuse, RZ, PT ;  /* 0x000000ff0000720c */ /* 0x040fe40003fc4270 */
[----:B------:R-:W-:Y:S01]  /*70c0*/  ISETP.GT.AND P2, PT, R0, 0x1, PT ;  /* 0x000000010000780c */ /* 0x000fe20003f44270 */
[----:B----4-:R-:W-:Y:S01]  /*70d0*/  IMAD.IADD R2, R144, 0x1, R2 ;  /* 0x0000000190027824 */ /* 0x010fe200078e0202 */
[----:B------:R-:W-:Y:S02]  /*70e0*/  FSEL R8, R8, -INF , P6 ;  /* 0xff80000008087808 */ /* 0x000fe40003000000 */
[----:B------:R-:W-:Y:S02]  /*70f0*/  FSEL R9, R9, -INF , P2 ;  /* 0xff80000009097808 */ /* 0x000fe40001000000 */
[C---:B------:R-:W-:Y:S02]  /*7100*/  ISETP.GT.AND P6, PT, R2.reuse, 0x8, PT ;  /* 0x000000080200780c */ /* 0x040fe40003fc4270 */
[----:B------:R-:W-:Y:S01]  /*7110*/  ISETP.GT.AND P2, PT, R2, 0x9, PT ;  /* 0x000000090200780c */ /* 0x000fe20003f44270 */
[----:B-1----:R-:W-:Y:S01]  /*7120*/  IMAD.IADD R144, R144, 0x1, R147 ;  /* 0x0000000190907824 */ /* 0x002fe200078e0293 */
[----:B------:R-:W-:Y:S02]  /*7130*/  FSEL R18, R18, -INF , P6 ;  /* 0xff80000012127808 */ /* 0x000fe40003000000 */
[----:B------:R-:W-:Y:S02]  /*7140*/  FSEL R19, R19, -INF , P2 ;  /* 0xff80000013137808 */ /* 0x000fe40001000000 */
[C---:B------:R-:W-:Y:S02]  /*7150*/  ISETP.GT.AND P6, PT, R0.reuse, 0x8, PT ;  /* 0x000000080000780c */ /* 0x040fe40003fc4270 */
[----:B------:R-:W-:Y:S02]  /*7160*/  ISETP.GT.AND P2, PT, R0, 0x9, PT ;  /* 0x000000090000780c */ /* 0x000fe40003f44270 */
[----:B------:R-:W-:Y:S02]  /*7170*/  FSEL R12, R12, -INF , P6 ;  /* 0xff8000000c0c7808 */ /* 0x000fe40003000000 */
[C---:B------:R-:W-:Y:S02]  /*7180*/  ISETP.GT.AND P6, PT, R2.reuse, 0x10, PT ;  /* 0x000000100200780c */ /* 0x040fe40003fc4270 */
[----:B------:R-:W-:Y:S02]  /*7190*/  FSEL R13, R13, -INF , P2 ;  /* 0xff8000000d0d7808 */ /* 0x000fe40001000000 */
[C---:B------:R-:W-:Y:S02]  /*71a0*/  ISETP.GT.AND P2, PT, R2.reuse, 0x11, PT ;  /* 0x000000110200780c */ /* 0x040fe40003f44270 */
[C---:B------:R-:W-:Y:S02]  /*71b0*/  ISETP.GT.AND P1, PT, R2.reuse, RZ, PT ;  /* 0x000000ff0200720c */ /* 0x040fe40003f24270 */
[----:B------:R-:W-:Y:S02]  /*71c0*/  ISETP.GT.AND P0, PT, R2, 0x1, PT ;  /* 0x000000010200780c */ /* 0x000fe40003f04270 */
[----:B------:R-:W-:Y:S02]  /*71d0*/  FSEL R64, R22, -INF , P6 ;  /* 0xff80000016407808 */ /* 0x000fe40003000000 */
[----:B------:R-:W-:Y:S02]  /*71e0*/  FSEL R65, R23, -INF , P2 ;  /* 0xff80000017417808 */ /* 0x000fe40001000000 */
[C---:B------:R-:W-:Y:S02]  /*71f0*/  ISETP.GT.AND P6, PT, R0.reuse, 0x10, PT ;  /* 0x000000100000780c */ /* 0x040fe40003fc4270 */
[----:B------:R-:W-:Y:S02]  /*7200*/  ISETP.GT.AND P2, PT, R0, 0x11, PT ;  /* 0x000000110000780c */ /* 0x000fe40003f44270 */
[----:B------:R-:W-:Y:S02]  /*7210*/  FSEL R16, R6, -INF , P1 ;  /* 0xff80000006107808 */ /* 0x000fe40000800000 */
[----:B------:R-:W-:Y:S02]  /*7220*/  FSEL R7, R7, -INF , P0 ;  /* 0xff80000007077808 */ /* 0x000fe40000000000 */
[C---:B------:R-:W-:Y:S02]  /*7230*/  ISETP.GT.AND P1, PT, R144.reuse, RZ, PT ;  /* 0x000000ff9000720c */ /* 0x040fe40003f24270 */
[----:B------:R-:W-:Y:S02]  /*7240*/  ISETP.GT.AND P0, PT, R144, 0x1, PT ;  /* 0x000000019000780c */ /* 0x000fe40003f04270 */
[----:B------:R-:W-:Y:S02]  /*7250*/  FSEL R189, R24, -INF , P6 ;  /* 0xff80000018bd7808 */ /* 0x000fe40003000000 */
[C---:B------:R-:W-:Y:S02]  /*7260*/  ISETP.GT.AND P6, PT, R2.reuse, 0x18, PT ;  /* 0x000000180200780c */ /* 0x040fe40003fc4270 */
[----:B------:R-:W-:Y:S02]  /*7270*/  FSEL R191, R25, -INF , P2 ;  /* 0xff80000019bf7808 */ /* 0x000fe40001000000 */
[----:B------:R-:W-:Y:S02]  /*7280*/  ISETP.GT.AND P2, PT, R2, 0x19, PT ;  /* 0x000000190200780c */ /* 0x000fe40003f44270 */
[----:B------:R-:W-:Y:S02]  /*7290*/  FSEL R10, R10, -INF , P1 ;  /* 0xff8000000a0a7808 */ /* 0x000fe40000800000 */
[----:B------:R-:W-:Y:S02]  /*72a0*/  FSEL R11, R11, -INF , P0 ;  /* 0xff8000000b0b7808 */ /* 0x000fe40000000000 */
[C---:B------:R-:W-:Y:S02]  /*72b0*/  ISETP.GT.AND P1, PT, R144.reuse, 0x8, PT ;  /* 0x000000089000780c */ /* 0x040fe40003f24270 */
        /* <DEDUP_REMOVED lines=32> */
[----:B------:R-:W-:Y:S02]  /*74c0*/  FSEL R221, R51, -INF , P2 ;  /* 0xff80000033dd7808 */ /* 0x000fe40001000000 */
[C---:B------:R-:W-:Y:S02]  /*74d0*/  ISETP.GT.AND P6, PT, R0.reuse, 0x28, PT ;  /* 0x000000280000780c */ /* 0x040fe40003fc4270 */
[----:B------:R-:W-:Y:S02]  /*74e0*/  ISETP.GT.AND P2, PT, R0, 0x29, PT ;  /* 0x000000290000780c */ /* 0x000fe40003f44270 */
        /* <DEDUP_REMOVED lines=18> */
[----:B------:R-:W-:Y:S02]  /*7610*/  FMNMX.FTZ R2, R173, R3, !PT ;  /* 0x00000003ad027209 */ /* 0x000fe40007810000 */
[----:B------:R-:W-:Y:S02]  /*7620*/  FSEL R245, R58, -INF , P6 ;  /* 0xff8000003af57808 */ /* 0x000fe40003000000 */
[----:B------:R-:W-:Y:S02]  /*7630*/  FSEL R244, R59, -INF , P2 ;  /* 0xff8000003bf47808 */ /* 0x000fe40001000000 */
[C---:B------:R-:W-:Y:S02]  /*7640*/  ISETP.GT.AND P6, PT, R0.reuse, 0x38, PT ;  /* 0x000000380000780c */ /* 0x040fe40003fc4270 */
[----:B------:R-:W-:Y:S02]  /*7650*/  ISETP.GT.AND P2, PT, R0, 0x39, PT ;  /* 0x000000390000780c */ /* 0x000fe40003f44270 */
        /* <DEDUP_REMOVED lines=54> */
[----:B------:R-:W-:Y:S02]  /*79c0*/  FMNMX.FTZ R0, R229, R0, !PT ;  /* 0x00000000e5007209 */ /* 0x000fe40007810000 */
[----:B------:R-:W-:Y:S02]  /*79d0*/  FMNMX.FTZ R3, R231, R3, !PT ;  /* 0x00000003e7037209 */ /* 0x000fe40007810000 */
[----:B------:R-:W-:Y:S02]  /*79e0*/  FMNMX.FTZ R2, R249, R2, !PT ;  /* 0x00000002f9027209 */ /* 0x000fe40007810000 */
[----:B------:R-:W-:Y:S02]  /*79f0*/  FMNMX.FTZ R144, R245, R144, !PT ;  /* 0x00000090f5907209 */ /* 0x000fe40007810000 */
[----:B------:R-:W-:Y:S02]  /*7a00*/  FSEL R247, R61, -INF , P2 ;  /* 0xff8000003df77808 */ /* 0x000fe40001000000 */
[----:B------:R-:W-:Y:S02]  /*7a10*/  FSEL R238, R62, -INF , P1 ;  /* 0xff8000003eee7808 */ /* 0x000fe40000800000 */
        /* <DEDUP_REMOVED lines=8> */
[----:B------:R-:W-:Y:S02]  /*7aa0*/  FSEL R234, R63, -INF , P0 ;  /* 0xff8000003fea7808 */ /* 0x000fe40000000000 */
[----:B------:R-:W-:Y:S04]  /*7ab0*/  FMNMX.FTZ R144, R238, R144, !PT ;  /* 0x00000090ee907209 */ /* 0x000fe80007810000 */
[----:B------:R-:W-:Y:S01]  /*7ac0*/  FMNMX.FTZ R144, R234, R144, !PT ;  /* 0x00000090ea907209 */ /* 0x000fe20007810000 */
[----:B------:R-:W3:Y:S08]  /*7ad0*/  SHFL.BFLY PT, R148, R3, 0x2, 0x1f ;  /* 0x0c401f0003947f89 */ /* 0x000ef000000e0000 */
[----:B------:R-:W4:Y:S08]  /*7ae0*/  SHFL.BFLY PT, R5, R2, 0x2, 0x1f ;  /* 0x0c401f0002057f89 */ /* 0x000f3000000e0000 */
[----:B------:R-:W5:Y:S01]  /*7af0*/  SHFL.BFLY PT, R6, R144, 0x2, 0x1f ;  /* 0x0c401f0090067f89 */ /* 0x000f6200000e0000 */
[----:B-1----:R-:W-:Y:S07]  /*7b00*/  FMNMX.FTZ R0, R4, R0, !PT ;  /* 0x0000000004007209 */ /* 0x002fee0007810000 */
[----:B------:R-:W1:Y:S01]  /*7b10*/  SHFL.BFLY PT, R149, R0, 0x1, 0x1f ;  /* 0x0c201f0000957f89 */ /* 0x000e6200000e0000 */
[----:B---3--:R-:W-:Y:S07]  /*7b20*/  FMNMX.FTZ R148, R3, R148, !PT ;  /* 0x0000009403947209 */ /* 0x008fee0007810000 */
[----:B------:R-:W3:Y:S01]  /*7b30*/  SHFL.BFLY PT, R4, R148, 0x1, 0x1f ;  /* 0x0c201f0094047f89 */ /* 0x000ee200000e0000 */
[----:B----4-:R-:W-:Y:S07]  /*7b40*/  FMNMX.FTZ R2, R2, R5, !PT ;  /* 0x0000000502027209 */ /* 0x010fee0007810000 */
[----:B------:R-:W4:Y:S01]  /*7b50*/  SHFL.BFLY PT, R147, R2, 0x1, 0x1f ;  /* 0x0c201f0002937f89 */ /* 0x000f2200000e0000 */
[----:B-----5:R-:W-:Y:S07]  /*7b60*/  FMNMX.FTZ R144, R144, R6, !PT ;  /* 0x0000000690907209 */ /* 0x020fee0007810000 */
[----:B------:R2:W2:Y:S01]  /*7b70*/  SHFL.BFLY PT, R3, R144, 0x1, 0x1f ;  /* 0x0c201f0090037f89 */ /* 0x0004a200000e0000 */
[----:B-1----:R-:W-:Y:S02]  /*7b80*/  FMNMX.FTZ R149, R0, R149, !PT ;  /* 0x0000009500957209 */ /* 0x002fe40007810000 */
[----:B---3--:R-:W-:Y:S02]  /*7b90*/  FMNMX.FTZ R148, R148, R4, !PT ;  /* 0x0000000494947209 */ /* 0x008fe40007810000 */
[----:B----4-:R-:W-:Y:S03]  /*7ba0*/  FMNMX.FTZ R147, R2, R147, !PT ;  /* 0x0000009302937209 */ /* 0x010fe60007810000 */
.L_x_680:
[C---:B------:R-:W-:Y:S01]  /*7bb0*/  FMUL.FTZ R180, R149.reuse, c[0x0][0x2d0] ;  /* 0x0000b40095b47a20 */ /* 0x040fe20000410000 */
[----:B------:R-:W-:Y:S01]  /*7bc0*/  FSETP.NEU.FTZ.AND P2, PT, R149, -INF , PT ;  /* 0xff8000009500780b */ /* 0x000fe20003f5d000 */
[C---:B------:R-:W-:Y:S01]  /*7bd0*/  FMUL.FTZ R181, R148.reuse, c[0x0][0x2d0] ;  /* 0x0000b40094b57a20 */ /* 0x040fe20000410000 */
[----:B------:R-:W-:Y:S01]  /*7be0*/  FSETP.NEU.FTZ.AND P1, PT, R148, -INF , PT ;  /* 0xff8000009400780b */ /* 0x000fe20003f3d000 */
[----:B------:R-:W-:Y:S01]  /*7bf0*/  FMUL.FTZ R182, R147, c[0x0][0x2d0] ;  /* 0x0000b40093b67a20 */ /* 0x000fe20000410000 */
[----:B------:R-:W-:Y:S01]  /*7c00*/  FSEL R180, R180, RZ, P2 ;  /* 0x000000ffb4b47208 */ /* 0x000fe20001000000 */
[----:B------:R-:W-:Y:S01]  /*7c10*/  WARPSYNC 0xffffffff ;  /* 0xffffffff00007948 */ /* 0x000fe20003800000 */
[----:B------:R-:W-:Y:S01]  /*7c20*/  FSEL R181, R181, RZ, P1 ;  /* 0x000000ffb5b57208 */ /* 0x000fe20000800000 */
[----:B------:R-:W1:Y:S01]  /*7c30*/  LDSM.16.MT88.4 R20, [R201] ;  /* 0x00000000c914783b */ /* 0x000e620000004200 */
[----:B------:R-:W-:Y:S01]  /*7c40*/  FSETP.NEU.FTZ.AND P0, PT, R147, -INF , PT ;  /* 0xff8000009300780b */ /* 0x000fe20003f1d000 */
[--C-:B------:R-:W-:Y:S01]  /*7c50*/  FFMA.FTZ R0, R172, c[0x0][0x2d0], -R180.reuse ;  /* 0x0000b400ac007a23 */ /* 0x100fe200000108b4 */
[----:B--2---:R-:W-:Y:S01]  /*7c60*/  FMNMX.FTZ R144, R3, R144, !PT ;  /* 0x0000009003907209 */ /* 0x004fe20007810000 */
[--C-:B------:R-:W-:Y:S01]  /*7c70*/  FFMA.FTZ R2, R173, c[0x0][0x2d0], -R180.reuse ;  /* 0x0000b400ad027a23 */ /* 0x100fe200000108b4 */
[----:B------:R-:W-:Y:S01]  /*7c80*/  FSEL R182, R182, RZ, P0 ;  /* 0x000000ffb6b67208 */ /* 0x000fe20000000000 */
[----:B------:R2:W-:Y:S01]  /*7c90*/  MUFU.EX2 R251, R0 ;  /* 0x0000000000fb7308 */ /* 0x0005e20000000800 */
[----:B------:R-:W-:Y:S01]  /*7ca0*/  FFMA.FTZ R48, R183, c[0x0][0x2d0], -R180 ;  /* 0x0000b400b7307a23 */ /* 0x000fe200000108b4 */
[----:B------:R-:W3:Y:S01]  /*7cb0*/  LDSM.16.MT88.4 R36, [R202] ;  /* 0x00000000ca24783b */ /* 0x000ee20000004200 */
[--C-:B------:R-:W-:Y:S02]  /*7cc0*/  FFMA.FTZ R60, R65, c[0x0][0x2d0], -R181.reuse ;  /* 0x0000b400413c7a23 */ /* 0x100fe400000108b5 */
[--C-:B------:R-:W-:Y:S02]  /*7cd0*/  FFMA.FTZ R4, R9, c[0x0][0x2d0], -R182.reuse ;  /* 0x0000b40009047a23 */ /* 0x100fe400000108b6 */
[--C-:B------:R-:W-:Y:S03]  /*7ce0*/  FFMA.FTZ R5, R8, c[0x0][0x2d0], -R182.reuse ;  /* 0x0000b40008057a23 */ /* 0x100fe600000108b6 */
[----:B------:R4:W5:Y:S01]  /*7cf0*/  MUFU.EX2 R67, R2 ;  /* 0x0000000200437308 */ /* 0x0009620000000800 */
[----:B------:R-:W1:Y:S09]  /*7d00*/  LDSM.16.MT88.4 R52, [R201+0x1000] ;  /* 0x00100000c934783b */ /* 0x000e720000004200 */
[----:B------:R-:W-:Y:S01]  /*7d10*/  MUFU.EX2 R6, R4 ;  /* 0x0000000400067308 */ /* 0x000fe20000000800 */
[--C-:B--2---:R-:W-:Y:S09]  /*7d20*/  FFMA.FTZ R0, R16, c[0x0][0x2d0], -R181.reuse ;  /* 0x0000b40010007a23 */ /* 0x104ff200000108b5 */
[----:B------:R2:W-:Y:S01]  /*7d30*/  MUFU.EX2 R56, R0 ;  /* 0x0000000000387308 */ /* 0x0005e20000000800 */
[--C-:B----4-:R-:W-:Y:S09]  /*7d40*/  FFMA.FTZ R2, R19, c[0x0][0x2d0], -R181.reuse ;  /* 0x0000b40013027a23 */ /* 0x110ff200000108b5 */
[----:B------:R4:W-:Y:S10]  /*7d50*/  MUFU.EX2 R63, R2 ;  /* 0x00000002003f7308 */ /* 0x0009f40000000800 */
[----:B------:R-:W-:Y:S01]  /*7d60*/  MUFU.EX2 R66, R5 ;  /* 0x0000000500427308 */ /* 0x000fe20000000800 */
[--C-:B--2---:R-:W-:Y:S09]  /*7d70*/  FFMA.FTZ R0, R7, c[0x0][0x2d0], -R181.reuse ;  /* 0x0000b40007007a23 */ /* 0x104ff200000108b5 */
[----:B------:R2:W1:Y:S01]  /*7d80*/  MUFU.EX2 R61, R0 ;  /* 0x00000000003d7308 */ /* 0x0004620000000800 */
[----:B----4-:R-:W-:Y:S09]  /*7d90*/  FFMA.FTZ R2, R13, c[0x0][0x2d0], -R182 ;  /* 0x0000b4000d027a23 */ /* 0x010ff200000108b6 */
[----:B------:R4:W-:Y:S01]  /*7da0*/  MUFU.EX2 R62, R2 ;  /* 0x00000002003e7308 */ /* 0x0009e20000000800 */
[--C-:B--2---:R-:W-:Y:S09]  /*7db0*/  FFMA.FTZ R0, R174, c[0x0][0x2d0], -R180.reuse ;  /* 0x0000b400ae007a23 */ /* 0x104ff200000108b4 */
[----:B------:R2:W-:Y:S01]  /*7dc0*/  MUFU.EX2 R27, R0 ;  /* 0x00000000001b7308 */ /* 0x0005e20000000800 */
[----:B----4-:R-:W-:Y:S01]  /*7dd0*/  FSEL R2, R148, RZ, P1 ;  /* 0x000000ff94027208 */ /* 0x010fe20000800000 */
[----:B--2---:R-:W-:Y:S01]  /*7de0*/  FFMA.FTZ R0, R17, c[0x0][0x2d0], -R180 ;  /* 0x0000b40011007a23 */ /* 0x004fe200000108b4 */
[----:B-----5:R-:W-:Y:S02]  /*7df0*/  F2FP.BF16.PACK_AB R172, R67, R251 ;  /* 0x000000fb43ac723e */ /* 0x020fe400000010ff */
[----:B-1----:R-:W-:Y:S05]  /*7e00*/  F2FP.BF16.PACK_AB R173, R61, R56 ;  /* 0x000000383dad723e */ /* 0x002fea00000010ff */
[----:B------:R1:W2:Y:S02]  /*7e10*/  MUFU.EX2 R57, R0 ;  /* 0x0000000000397308 */ /* 0x0002a40000000800 */
[----:B-1----:R-:W-:Y:S01]  /*7e20*/  FFMA.FTZ R0, R18, c[0x0][0x2d0], -R181 ;  /* 0x0000b40012007a23 */ /* 0x002fe200000108b5 */
[----:B--2---:R-:W-:Y:S07]  /*7e30*/  F2FP.BF16.PACK_AB R174, R57, R27 ;  /* 0x0000001b39ae723e */ /* 0x004fee00000010ff */
[----:B------:R1:W2:Y:S02]  /*7e40*/  MUFU.EX2 R26, R0 ;  /* 0x00000000001a7308 */ /* 0x0002a40000000800 */
[----:B-1----:R-:W-:Y:S01]  /*7e50*/  FFMA.FTZ R0, R12, c[0x0][0x2d0], -R182 ;  /* 0x0000b4000c007a23 */ /* 0x002fe200000108b6 */
[----:B--2---:R-:W-:Y:S07]  /*7e60*/  F2FP.BF16.PACK_AB R175, R63, R26 ;  /* 0x0000001a3faf723e */ /* 0x004fee00000010ff */
[----:B------:R1:W2:Y:S02]  /*7e70*/  MUFU.EX2 R25, R0 ;  /* 0x0000000000197308 */ /* 0x0002a40000000800 */
[----:B-1----:R-:W-:Y:S02]  /*7e80*/  FSEL R0, R149, RZ, P2 ;  /* 0x000000ff95007208 */ /* 0x002fe40001000000 */
[----:B--2---:R-:W-:Y:S03]  /*7e90*/  F2FP.BF16.PACK_AB R178, R62, R25 ;  /* 0x000000193eb2723e */ /* 0x004fe600000010ff */
[----:B------:R-:W-:Y:S04]  /*7ea0*/  FADD.FTZ R0, -R0, R145 ;  /* 0x0000009100007221 */ /* 0x000fe80000010100 */
[----:B------:R-:W-:Y:S04]  /*7eb0*/  FMUL.FTZ R0, R0, c[0x0][0x2d0] ;  /* 0x0000b40000007a20 */ /* 0x000fe80000410000 */
[----:B------:R1:W2:Y:S02]  /*7ec0*/  MUFU.EX2 R145, R0 ;  /* 0x0000000000917308 */ /* 0x0002a40000000800 */
[----:B-1----:R-:W-:Y:S01]  /*7ed0*/  FADD.FTZ R0, -R2, R146 ;  /* 0x0000009202007221 */ /* 0x002fe20000010100 */
[----:B------:R-:W-:Y:S01]  /*7ee0*/  FSEL R2, R147, RZ, P0 ;  /* 0x000000ff93027208 */ /* 0x000fe20000000000 */
[C---:B------:R-:W-:Y:S01]  /*7ef0*/  FMUL.FTZ R146, R144.reuse, c[0x0][0x2d0] ;  /* 0x0000b40090927a20 */ /* 0x040fe20000410000 */
[----:B------:R-:W-:Y:S01]  /*7f00*/  FSETP.NEU.FTZ.AND P0, PT, R144, -INF , PT ;  /* 0xff8000009000780b */ /* 0x000fe20003f1d000 */
[----:B------:R-:W-:Y:S02]  /*7f10*/  FMUL.FTZ R0, R0, c[0x0][0x2d0] ;  /* 0x0000b40000007a20 */ /* 0x000fe40000410000 */
[C---:B--2---:R-:W-:Y:S01]  /*7f20*/  FMUL.FTZ R5, R145.reuse, R153 ;  /* 0x0000009991057220 */ /* 0x044fe20000410000 */
[----:B------:R-:W-:Y:S01]  /*7f30*/  FSEL R146, R146, RZ, P0 ;  /* 0x000000ff92927208 */ /* 0x000fe20000000000 */
[----:B------:R1:W2:Y:S01]  /*7f40*/  MUFU.EX2 R3, R0 ;  /* 0x0000000000037308 */ /* 0x0002a20000000800 */
[C---:B------:R-:W-:Y:S02]  /*7f50*/  FMUL.FTZ R16, R145.reuse, R164 ;  /* 0x000000a491107220 */ /* 0x040fe40000410000 */
[----:B------:R-:W-:Y:S01]  /*7f60*/  FMUL.FTZ R17, R145, R165 ;  /* 0x000000a591117220 */ /* 0x000fe20000410000 */
[----:B------:R-:W-:Y:S01]  /*7f70*/  MOV R165, R27 ;  /* 0x0000001b00a57202 */ /* 0x000fe20000000f00 */
[----:B------:R-:W-:Y:S02]  /*7f80*/  FFMA.FTZ R4, R11, c[0x0][0x2d0], -R146 ;  /* 0x0000b4000b047a23 */ /* 0x000fe40000010892 */
[C---:B------:R-:W-:Y:S02]  /*7f90*/  FMUL.FTZ R32, R145.reuse, R112 ;  /* 0x0000007091207220 */ /* 0x040fe40000410000 */
[C---:B------:R-:W-:Y:S01]  /*7fa0*/  FMUL.FTZ R33, R145.reuse, R113 ;  /* 0x0000007191217220 */ /* 0x040fe20000410000 */
[----:B------:R4:W5:Y:S01]  /*7fb0*/  MUFU.EX2 R28, R4 ;  /* 0x00000004001c7308 */ /* 0x0009620000000800 */
[C---:B------:R-:W-:Y:S02]  /*7fc0*/  FMUL.FTZ R49, R145.reuse, R129 ;  /* 0x0000008191317220 */ /* 0x040fe40000410000 */
[C---:B------:R-:W-:Y:S01]  /*7fd0*/  FMUL.FTZ R65, R145.reuse, R141 ;  /* 0x0000008d91417220 */ /* 0x040fe20000410000 */
[----:B------:R-:W-:Y:S01]  /*7fe0*/  MOV R141, R66 ;  /* 0x00000042008d7202 */ /* 0x000fe20000000f00 */
[C---:B------:R-:W-:Y:S02]  /*7ff0*/  FMUL.FTZ R68, R145.reuse, R68 ;  /* 0x0000004491447220 */ /* 0x040fe40000410000 */
[C---:B------:R-:W-:Y:S02]  /*8000*/  FMUL.FTZ R69, R145.reuse, R69 ;  /* 0x0000004591457220 */ /* 0x040fe40000410000 */
[C---:B------:R-:W-:Y:S01]  /*8010*/  FMUL.FTZ R80, R145.reuse, R80 ;  /* 0x0000005091507220 */ /* 0x040fe20000410000 */
[----:B------:R3:W-:Y:S01]  /*8020*/  MUFU.EX2 R153, R60 ;  /* 0x0000003c00997308 */ /* 0x0007e20000000800 */
[C---:B------:R-:W-:Y:S02]  /*8030*/  FMUL.FTZ R81, R145.reuse, R81 ;  /* 0x0000005191517220 */ /* 0x040fe40000410000 */
[----:B------:R-:W-:Y:S02]  /*8040*/  FMUL.FTZ R84, R145, R84 ;  /* 0x0000005491547220 */ /* 0x000fe40000410000 */
[----:B-1----:R-:W-:Y:S02]  /*8050*/  FADD.FTZ R0, -R2, R150 ;  /* 0x0000009602007221 */ /* 0x002fe40000010100 */
[C---:B--2---:R-:W-:Y:S02]  /*8060*/  FMUL.FTZ R7, R3.reuse, R155 ;  /* 0x0000009b03077220 */ /* 0x044fe40000410000 */
[----:B------:R-:W-:Y:S02]  /*8070*/  FMUL.FTZ R0, R0, c[0x0][0x2d0] ;  /* 0x0000b40000007a20 */ /* 0x000fe40000410000 */
[----:B------:R-:W-:Y:S01]  /*8080*/  FMUL.FTZ R18, R3, R166 ;  /* 0x000000a603127220 */ /* 0x000fe20000410000 */
[----:B------:R-:W-:Y:S01]  /*8090*/  MOV R166, R26 ;  /* 0x0000001a00a67202 */ /* 0x000fe20000000f00 */
[----:B------:R1:W2:Y:S01]  /*80a0*/  MUFU.EX2 R2, R0 ;  /* 0x0000000000027308 */ /* 0x0002a20000000800 */
[----:B----4-:R-:W-:Y:S01]  /*80b0*/  FFMA.FTZ R4, R15, c[0x0][0x2d0], -R146 ;  /* 0x0000b4000f047a23 */ /* 0x010fe20000010892 */
[----:B-----5:R-:W-:Y:S01]  /*80c0*/  MOV R164, R28 ;  /* 0x0000001c00a47202 */ /* 0x020fe20000000f00 */
[C---:B------:R-:W-:Y:S01]  /*80d0*/  FMUL.FTZ R19, R3.reuse, R167 ;  /* 0x000000a703137220 */ /* 0x040fe20000410000 */
[----:B------:R-:W-:Y:S01]  /*80e0*/  MOV R167, R25 ;  /* 0x0000001900a77202 */ /* 0x000fe20000000f00 */
[C---:B------:R-:W-:Y:S02]  /*80f0*/  FMUL.FTZ R34, R3.reuse, R114 ;  /* 0x0000007203227220 */ /* 0x040fe40000410000 */
[C---:B------:R-:W-:Y:S02]  /*8100*/  FMUL.FTZ R35, R3.reuse, R115 ;  /* 0x0000007303237220 */ /* 0x040fe40000410000 */
[C---:B------:R-:W-:Y:S01]  /*8110*/  FMUL.FTZ R50, R3.reuse, R130 ;  /* 0x0000008203327220 */ /* 0x040fe20000410000 */
[----:B------:R4:W5:Y:S01]  /*8120*/  MUFU.EX2 R24, R4 ;  /* 0x0000000400187308 */ /* 0x0009620000000800 */
[C---:B------:R-:W-:Y:S01]  /*8130*/  FMUL.FTZ R51, R3.reuse, R131 ;  /* 0x0000008303337220 */ /* 0x040fe20000410000 */
[----:B------:R-:W-:Y:S01]  /*8140*/  LDSM.16.MT88.4 R112, [R202+0x400] ;  /* 0x00040000ca70783b */ /* 0x000fe20000004200 */
[----:B---3--:R-:W-:Y:S01]  /*8150*/  FFMA.FTZ R60, R188, c[0x0][0x2d0], -R180 ;  /* 0x0000b400bc3c7a23 */ /* 0x008fe200000108b4 */
[----:B------:R-:W-:Y:S01]  /*8160*/  MOV R188, R63 ;  /* 0x0000003f00bc7202 */ /* 0x000fe20000000f00 */
[C---:B------:R-:W-:Y:S02]  /*8170*/  FMUL.FTZ R70, R3.reuse, R70 ;  /* 0x0000004603467220 */ /* 0x040fe40000410000 */
[C---:B------:R-:W-:Y:S02]  /*8180*/  FMUL.FTZ R71, R3.reuse, R71 ;  /* 0x0000004703477220 */ /* 0x040fe40000410000 */
[C---:B------:R-:W-:Y:S02]  /*8190*/  FMUL.FTZ R82, R3.reuse, R82 ;  /* 0x0000005203527220 */ /* 0x040fe40000410000 */
[----:B------:R-:W-:Y:S02]  /*81a0*/  FMUL.FTZ R83, R3, R83 ;  /* 0x0000005303537220 */ /* 0x000fe40000410000 */
[C---:B------:R-:W-:Y:S02]  /*81b0*/  FMUL.FTZ R85, R145.reuse, R85 ;  /* 0x0000005591557220 */ /* 0x040fe40000410000 */
[--C-:B-1----:R-:W-:Y:S02]  /*81c0*/  FFMA.FTZ R0, R10, c[0x0][0x2d0], -R146.reuse ;  /* 0x0000b4000a007a23 */ /* 0x102fe40000010892 */
[C---:B--2---:R-:W-:Y:S02]  /*81d0*/  FMUL.FTZ R8, R2.reuse, R156 ;  /* 0x0000009c02087220 */ /* 0x044fe40000410000 */
[----:B------:R-:W1:Y:S01]  /*81e0*/  MUFU.EX2 R150, R0 ;  /* 0x0000000000967308 */ /* 0x000e620000000800 */
[C---:B------:R-:W-:Y:S02]  /*81f0*/  FMUL.FTZ R9, R2.reuse, R157 ;  /* 0x0000009d02097220 */ /* 0x040fe40000410000 */
[C---:B------:R-:W-:Y:S02]  /*8200*/  FMUL.FTZ R12, R2.reuse, R160 ;  /* 0x000000a0020c7220 */ /* 0x040fe40000410000 */
[----:B----4-:R-:W-:Y:S01]  /*8210*/  FMUL.FTZ R4, R145, R152 ;  /* 0x0000009891047220 */ /* 0x010fe20000410000 */
[----:B-----5:R-:W-:Y:S01]  /*8220*/  MOV R160, R24 ;  /* 0x0000001800a07202 */ /* 0x020fe20000000f00 */
[C---:B------:R-:W-:Y:S02]  /*8230*/  FMUL.FTZ R13, R2.reuse, R161 ;  /* 0x000000a1020d7220 */ /* 0x040fe40000410000 */
[C---:B------:R-:W-:Y:S01]  /*8240*/  FMUL.FTZ R25, R2.reuse, R105 ;  /* 0x0000006902197220 */ /* 0x040fe20000410000 */
[----:B------:R2:W-:Y:S01]  /*8250*/  MUFU.EX2 R157, R48 ;  /* 0x00000030009d7308 */ /* 0x0005e20000000800 */
        /* <DEDUP_REMOVED lines=8> */
[--C-:B------:R-:W-:Y:S02]  /*82e0*/  FFMA.FTZ R0, R14, c[0x0][0x2d0], -R146.reuse ;  /* 0x0000b4000e007a23 */ /* 0x100fe40000010892 */
[C---:B------:R-:W-:Y:S02]  /*82f0*/  FMUL.FTZ R28, R2.reuse, R108 ;  /* 0x0000006c021c7220 */ /* 0x040fe40000410000 */
[----:B------:R1:W3:Y:S01]  /*8300*/  MUFU.EX2 R44, R0 ;  /* 0x00000000002c7308 */ /* 0x0002e20000000800 */
[C---:B------:R-:W-:Y:S02]  /*8310*/  FMUL.FTZ R77, R2.reuse, R77 ;  /* 0x0000004d024d7220 */ /* 0x040fe40000410000 */
[----:B------:R-:W-:Y:S02]  /*8320*/  FMUL.FTZ R86, R3, R86 ;  /* 0x0000005603567220 */ /* 0x000fe40000410000 */
[----:B--2---:R-:W-:Y:S02]  /*8330*/  FMUL.FTZ R48, R145, R128 ;  /* 0x0000008091307220 */ /* 0x004fe40000410000 */
[----:B------:R-:W-:Y:S02]  /*8340*/  FMUL.FTZ R87, R3, R87 ;  /* 0x0000005703577220 */ /* 0x000fe40000410000 */
[C---:B------:R-:W-:Y:S02]  /*8350*/  FMUL.FTZ R88, R2.reuse, R88 ;  /* 0x0000005802587220 */ /* 0x040fe40000410000 */
[C---:B------:R-:W-:Y:S02]  /*8360*/  FMUL.FTZ R89, R2.reuse, R89 ;  /* 0x0000005902597220 */ /* 0x040fe40000410000 */
[C---:B------:R-:W-:Y:S02]  /*8370*/  FMUL.FTZ R92, R2.reuse, R92 ;  /* 0x0000005c025c7220 */ /* 0x040fe40000410000 */
[----:B------:R-:W-:Y:S02]  /*8380*/  FMUL.FTZ R93, R2, R93 ;  /* 0x0000005d025d7220 */ /* 0x000fe40000410000 */
[----:B------:R-:W-:Y:S02]  /*8390*/  FFMA.FTZ R108, R194, c[0x0][0x2d0], -R146 ;  /* 0x0000b400c26c7a23 */ /* 0x000fe40000010892 */
[C---:B------:R-:W-:Y:S02]  /*83a0*/  FMUL.FTZ R96, R145.reuse, R96 ;  /* 0x0000006091607220 */ /* 0x040fe40000410000 */
[----:B------:R-:W-:Y:S01]  /*83b0*/  MUFU.EX2 R161, R108 ;  /* 0x0000006c00a17308 */ /* 0x000fe20000000800 */
[----:B------:R-:W-:Y:S01]  /*83c0*/  FMUL.FTZ R97, R145, R97 ;  /* 0x0000006191617220 */ /* 0x000fe20000410000 */
[----:B-1----:R-:W-:Y:S01]  /*83d0*/  FSEL R0, R144, RZ, P0 ;  /* 0x000000ff90007208 */ /* 0x002fe20000000000 */
[C---:B------:R-:W-:Y:S01]  /*83e0*/  FMUL.FTZ R98, R3.reuse, R98 ;  /* 0x0000006203627220 */ /* 0x040fe20000410000 */
[----:B---3--:R-:W-:Y:S01]  /*83f0*/  F2FP.BF16.PACK_AB R179, R24, R44 ;  /* 0x0000002c18b3723e */ /* 0x008fe200000010ff */
[----:B------:R-:W-:Y:S01]  /*8400*/  FMUL.FTZ R24, R2, R104 ;  /* 0x0000006802187220 */ /* 0x000fe20000410000 */
[----:B------:R-:W-:Y:S01]  /*8410*/  MOV R183, R44 ;  /* 0x0000002c00b77202 */ /* 0x000fe20000000f00 */
[----:B------:R-:W-:Y:S01]  /*8420*/  FADD.FTZ R0, -R0, R151 ;  /* 0x0000009700007221 */ /* 0x000fe20000010100 */
[----:B------:R-:W-:Y:S01]  /*8430*/  MOV R151, R6 ;  /* 0x0000000600977202 */ /* 0x000fe20000000f00 */
[----:B------:R-:W-:Y:S01]  /*8440*/  FMUL.FTZ R6, R3, R154 ;  /* 0x0000009a03067220 */ /* 0x000fe20000410000 */
[----:B------:R-:W-:Y:S01]  /*8450*/  MOV R154, R56 ;  /* 0x00000038009a7202 */ /* 0x000fe20000000f00 */
[----:B------:R-:W-:Y:S01]  /*8460*/  FMUL.FTZ R0, R0, c[0x0][0x2d0] ;  /* 0x0000b40000007a20 */ /* 0x000fe20000410000 */
[----:B------:R-:W-:Y:S01]  /*8470*/  F2FP.BF16.PACK_AB R176, R151, R66 ;  /* 0x0000004297b0723e */ /* 0x000fe200000010ff */
[----:B------:R-:W-:Y:S02]  /*8480*/  FMUL.FTZ R66, R3, R142 ;  /* 0x0000008e03427220 */ /* 0x000fe40000410000 */
[--C-:B------:R-:W-:Y:S01]  /*8490*/  FFMA.FTZ R125, R229, c[0x0][0x2d0], -R180.reuse ;  /* 0x0000b400e57d7a23 */ /* 0x100fe200000108b4 */
[-C--:B------:R-:W-:Y:S01]  /*84a0*/  HMMA.16816.F32.BF16 R4, R172, R20.reuse, R4 ;  /* 0x00000014ac04723c */ /* 0x080fe20000041804 */
[----:B------:R-:W1:Y:S04]  /*84b0*/  MUFU.EX2 R0, R0 ;  /* 0x0000000000007308 */ /* 0x000e680000000800 */
[----:B------:R-:W-:Y:S02]  /*84c0*/  FMUL.FTZ R44, R2, R124 ;  /* 0x0000007c022c7220 */ /* 0x000fe40000410000 */
[--C-:B------:R-:W-:Y:S02]  /*84d0*/  FFMA.FTZ R56, R64, c[0x0][0x2d0], -R181.reuse ;  /* 0x0000b40040387a23 */ /* 0x100fe400000108b5 */
[--C-:B------:R-:W-:Y:S02]  /*84e0*/  FFMA.FTZ R64, R187, c[0x0][0x2d0], -R180.reuse ;  /* 0x0000b400bb407a23 */ /* 0x100fe400000108b4 */
[----:B------:R-:W-:Y:S01]  /*84f0*/  MUFU.EX2 R156, R56 ;  /* 0x00000038009c7308 */ /* 0x000fe20000000800 */
[----:B------:R-:W-:Y:S01]  /*8500*/  MOV R187, R61 ;  /* 0x0000003d00bb7202 */ /* 0x000fe20000000f00 */
[----:B------:R-:W-:Y:S02]  /*8510*/  FMUL.FTZ R61, R2, R169 ;  /* 0x000000a9023d7220 */ /* 0x000fe40000410000 */
[----:B------:R-:W-:Y:S02]  /*8520*/  FMUL.FTZ R99, R3, R99 ;  /* 0x0000006303637220 */ /* 0x000fe40000410000 */
[--C-:B------:R-:W-:Y:S02]  /*8530*/  FFMA.FTZ R124, R217, c[0x0][0x2d0], -R181.reuse ;  /* 0x0000b400d97c7a23 */ /* 0x100fe400000108b5 */
[--C-:B------:R-:W-:Y:S02]  /*8540*/  FFMA.FTZ R120, R222, c[0x0][0x2d0], -R181.reuse ;  /* 0x0000b400de787a23 */ /* 0x100fe400000108b5 */
[----:B------:R-:W-:Y:S02]  /*8550*/  FFMA.FTZ R121, R232, c[0x0][0x2d0], -R180 ;  /* 0x0000b400e8797a23 */ /* 0x000fe400000108b4 */
[--C-:B------:R-:W-:Y:S02]  /*8560*/  FFMA.FTZ R128, R250, c[0x0][0x2d0], -R182.reuse ;  /* 0x0000b400fa807a23 */ /* 0x100fe400000108b6 */
[C---:B-1----:R-:W-:Y:S01]  /*8570*/  FMUL.FTZ R10, R0.reuse, R158 ;  /* 0x0000009e000a7220 */ /* 0x042fe20000410000 */
[----:B------:R-:W-:Y:S01]  /*8580*/  MOV R158, R62 ;  /* 0x0000003e009e7202 */ /* 0x000fe20000000f00 */
[C---:B------:R-:W-:Y:S02]  /*8590*/  FMUL.FTZ R11, R0.reuse, R159 ;  /* 0x0000009f000b7220 */ /* 0x040fe40000410000 */
[C---:B------:R-:W-:Y:S02]  /*85a0*/  FMUL.FTZ R26, R0.reuse, R106 ;  /* 0x0000006a001a7220 */ /* 0x040fe40000410000 */
[C---:B------:R-:W-:Y:S02]  /*85b0*/  FMUL.FTZ R27, R0.reuse, R107 ;  /* 0x0000006b001b7220 */ /* 0x040fe40000410000 */
[----:B------:R-:W-:Y:S01]  /*85c0*/  LDSM.16.MT88.4 R104, [R201+0x2000] ;  /* 0x00200000c968783b */ /* 0x000fe20000004200 */
[C---:B------:R-:W-:Y:S04]  /*85d0*/  HMMA.16816.F32.BF16 R8, R176.reuse, R20, R8 ;  /* 0x00000014b008723c */ /* 0x040fe80000041808 */
[C---:B------:R-:W-:Y:S02]  /*85e0*/  FMUL.FTZ R14, R0.reuse, R162 ;  /* 0x000000a2000e7220 */ /* 0x040fe40000410000 */
[----:B------:R-:W-:Y:S01]  /*85f0*/  FMUL.FTZ R15, R0, R163 ;  /* 0x000000a3000f7220 */ /* 0x000fe20000410000 */
[----:B------:R-:W1:Y:S01]  /*8600*/  MUFU.EX2 R162, R60 ;  /* 0x0000003c00a27308 */ /* 0x000e620000000800 */
[C---:B------:R-:W-:Y:S04]  /*8610*/  FMUL.FTZ R20, R145.reuse, R100 ;  /* 0x0000006491147220 */ /* 0x040fe80000410000 */
[----:B------:R-:W-:Y:S01]  /*8620*/  FMUL.FTZ R21, R145, R101 ;  /* 0x0000006591157220 */ /* 0x000fe20000410000 */
[-C--:B------:R-:W-:Y:S03]  /*8630*/  HMMA.16816.F32.BF16 R12, R176, R22.reuse, R12 ;  /* 0x00000016b00c723c */ /* 0x080fe6000004180c */
[--C-:B------:R-:W-:Y:S01]  /*8640*/  FFMA.FTZ R129, R249, c[0x0][0x2d0], -R182.reuse ;  /* 0x0000b400f9817a23 */ /* 0x100fe200000108b6 */
[----:B------:R-:W-:Y:S01]  /*8650*/  MOV R249, R161 ;  /* 0x000000a100f97202 */ /* 0x000fe20000000f00 */
[----:B------:R-:W-:Y:S02]  /*8660*/  FFMA.FTZ R130, R248, c[0x0][0x2d0], -R182 ;  /* 0x0000b400f8827a23 */ /* 0x000fe400000108b6 */
[----:B------:R-:W-:Y:S01]  /*8670*/  FFMA.FTZ R131, R245, c[0x0][0x2d0], -R146 ;  /* 0x0000b400f5837a23 */ /* 0x000fe20000010892 */
[C---:B------:R-:W-:Y:S04]  /*8680*/  HMMA.16816.F32.BF16 R16, R172.reuse, R22, R16 ;  /* 0x00000016ac10723c */ /* 0x040fe80000041810 */
[C---:B------:R-:W-:Y:S02]  /*8690*/  FMUL.FTZ R30, R0.reuse, R110 ;  /* 0x0000006e001e7220 */ /* 0x040fe40000410000 */
[C---:B------:R-:W-:Y:S02]  /*86a0*/  FMUL.FTZ R31, R0.reuse, R111 ;  /* 0x0000006f001f7220 */ /* 0x040fe40000410000 */
[C---:B------:R-:W-:Y:S04]  /*86b0*/  FMUL.FTZ R22, R3.reuse, R102 ;  /* 0x0000006603167220 */ /* 0x040fe80000410000 */
[----:B------:R-:W-:Y:S01]  /*86c0*/  FMUL.FTZ R23, R3, R103 ;  /* 0x0000006703177220 */ /* 0x000fe20000410000 */
[----:B-1----:R-:W-:Y:S01]  /*86d0*/  MOV R250, R162 ;  /* 0x000000a200fa7202 */ /* 0x002fe20000000f00 */
[----:B------:R-:W1:Y:S01]  /*86e0*/  LDSM.16.MT88.4 R100, [R202+0x1000] ;  /* 0x00100000ca64783b */ /* 0x000e620000004200 */
[C---:B------:R-:W-:Y:S02]  /*86f0*/  FMUL.FTZ R42, R0.reuse, R122 ;  /* 0x0000007a002a7220 */ /* 0x040fe40000410000 */
[--C-:B------:R-:W-:Y:S02]  /*8700*/  FFMA.FTZ R122, R221, c[0x0][0x2d0], -R181.reuse ;  /* 0x0000b400dd7a7a23 */ /* 0x100fe400000108b5 */
[-C--:B------:R-:W-:Y:S01]  /*8710*/  HMMA.16816.F32.BF16 R20, R172, R36.reuse, R20 ;  /* 0x00000024ac14723c */ /* 0x080fe20000041814 */
[----:B------:R-:W-:Y:S02]  /*8720*/  MUFU.EX2 R221, R124 ;  /* 0x0000007c00dd7308 */ /* 0x000fe40000000800 */
[C---:B------:R-:W-:Y:S02]  /*8730*/  FMUL.FTZ R43, R0.reuse, R123 ;  /* 0x0000007b002b7220 */ /* 0x040fe40000410000 */
[--C-:B------:R-:W-:Y:S02]  /*8740*/  FFMA.FTZ R123, R197, c[0x0][0x2d0], -R180.reuse ;  /* 0x0000b400c57b7a23 */ /* 0x100fe400000108b4 */
[----:B------:R-:W-:Y:S01]  /*8750*/  FMUL.FTZ R46, R0, R126 ;  /* 0x0000007e002e7220 */ /* 0x000fe20000410000 */
[C---:B------:R-:W-:Y:S04]  /*8760*/  HMMA.16816.F32.BF16 R24, R176.reuse, R36, R24 ;  /* 0x00000024b018723c */ /* 0x040fe80000041818 */
[--C-:B------:R-:W-:Y:S02]  /*8770*/  FFMA.FTZ R126, R230, c[0x0][0x2d0], -R180.reuse ;  /* 0x0000b400e67e7a23 */ /* 0x100fe400000108b4 */
[----:B------:R-:W-:Y:S01]  /*8780*/  MUFU.EX2 R230, R120 ;  /* 0x0000007800e67308 */ /* 0x000fe20000000800 */
[----:B------:R-:W-:Y:S01]  /*8790*/  FMUL.FTZ R37, R145, R117 ;  /* 0x0000007591257220 */ /* 0x000fe20000410000 */
[-C--:B------:R-:W-:Y:S04]  /*87a0*/  HMMA.16816.F32.BF16 R28, R176, R38.reuse, R28 ;  /* 0x00000026b01c723c */ /* 0x080fe8000004181c */
[--C-:B------:R-:W-:Y:S02]  /*87b0*/  FFMA.FTZ R117, R223, c[0x0][0x2d0], -R181.reuse ;  /* 0x0000b400df757a23 */ /* 0x100fe400000108b5 */
[----:B------:R-:W-:Y:S02]  /*87c0*/  FMUL.FTZ R47, R0, R127 ;  /* 0x0000007f002f7220 */ /* 0x000fe40000410000 */
[C---:B------:R-:W-:Y:S04]  /*87d0*/  HMMA.16816.F32.BF16 R32, R172.reuse, R38, R32 ;  /* 0x00000026ac20723c */ /* 0x040fe80000041820 */
[----:B------:R-:W-:Y:S02]  /*87e0*/  FMUL.FTZ R36, R145, R116 ;  /* 0x0000007491247220 */ /* 0x000fe40000410000 */
[----:B------:R-:W-:Y:S02]  /*87f0*/  FMUL.FTZ R56, R2, R136 ;  /* 0x0000008802387220 */ /* 0x000fe40000410000 */
[C---:B------:R-:W-:Y:S04]  /*8800*/  FMUL.FTZ R38, R3.reuse, R118 ;  /* 0x0000007603267220 */ /* 0x040fe80000410000 */
[----:B------:R-:W-:Y:S02]  /*8810*/  FMUL.FTZ R39, R3, R119 ;  /* 0x0000007703277220 */ /* 0x000fe40000410000 */
[--C-:B------:R-:W-:Y:S02]  /*8820*/  FFMA.FTZ R119, R199, c[0x0][0x2d0], -R180.reuse ;  /* 0x0000b400c7777a23 */ /* 0x100fe400000108b4 */
[--C-:B------:R-:W-:Y:S02]  /*8830*/  FFMA.FTZ R118, R198, c[0x0][0x2d0], -R180.reuse ;  /* 0x0000b400c6767a23 */ /* 0x100fe400000108b4 */
[--C-:B------:R-:W-:Y:S01]  /*8840*/  FFMA.FTZ R127, R231, c[0x0][0x2d0], -R181.reuse ;  /* 0x0000b400e77f7a23 */ /* 0x100fe200000108b5 */
[-C--:B------:R-:W-:Y:S01]  /*8850*/  HMMA.16816.F32.BF16 R36, R172, R52.reuse, R36 ;  /* 0x00000034ac24723c */ /* 0x080fe20000041824 */
[----:B------:R-:W-:Y:S02]  /*8860*/  MUFU.EX2 R232, R119 ;  /* 0x0000007700e87308 */ /* 0x000fe40000000800 */
[C---:B------:R-:W-:Y:S02]  /*8870*/  FMUL.FTZ R58, R0.reuse, R138 ;  /* 0x0000008a003a7220 */ /* 0x040fe40000410000 */
[----:B------:R-:W-:Y:S02]  /*8880*/  FMUL.FTZ R59, R0, R139 ;  /* 0x0000008b003b7220 */ /* 0x000fe40000410000 */
[----:B------:R-:W-:Y:S01]  /*8890*/  FMUL.FTZ R60, R2, R168 ;  /* 0x000000a8023c7220 */ /* 0x000fe20000410000 */
[C---:B------:R-:W-:Y:S03]  /*88a0*/  HMMA.16816.F32.BF16 R40, R176.reuse, R52, R40 ;  /* 0x00000034b028723c */ /* 0x040fe60000041828 */
[----:B------:R-:W-:Y:S01]  /*88b0*/  MUFU.EX2 R231, R121 ;  /* 0x0000007900e77308 */ /* 0x000fe20000000800 */
[C---:B------:R-:W-:Y:S02]  /*88c0*/  FMUL.FTZ R62, R0.reuse, R170 ;  /* 0x000000aa003e7220 */ /* 0x040fe40000410000 */
[----:B------:R-:W-:Y:S02]  /*88d0*/  FMUL.FTZ R63, R0, R171 ;  /* 0x000000ab003f7220 */ /* 0x000fe40000410000 */
[-C--:B------:R-:W-:Y:S04]  /*88e0*/  HMMA.16816.F32.BF16 R44, R176, R54.reuse, R44 ;  /* 0x00000036b02c723c */ /* 0x080fe8000004182c */
[--C-:B------:R-:W-:Y:S01]  /*88f0*/  FFMA.FTZ R52, R184, c[0x0][0x2d0], -R180.reuse ;  /* 0x0000b400b8347a23 */ /* 0x100fe200000108b4 */
[----:B------:R-:W-:Y:S01]  /*8900*/  MUFU.EX2 R194, R127 ;  /* 0x0000007f00c27308 */ /* 0x000fe20000000800 */
[----:B------:R-:W-:Y:S01]  /*8910*/  FMUL.FTZ R53, R145, R133 ;  /* 0x0000008591357220 */ /* 0x000fe20000410000 */
[----:B------:R-:W-:Y:S01]  /*8920*/  MOV R184, R57 ;  /* 0x0000003900b87202 */ /* 0x000fe20000000f00 */
[C---:B------:R-:W-:Y:S04]  /*8930*/  HMMA.16816.F32.BF16 R48, R172.reuse, R54, R48 ;  /* 0x00000036ac30723c */ /* 0x040fe80000041830 */
[----:B------:R-:W-:Y:S02]  /*8940*/  FMUL.FTZ R57, R2, R137 ;  /* 0x0000008902397220 */ /* 0x000fe40000410000 */
[C---:B------:R-:W-:Y:S01]  /*8950*/  FMUL.FTZ R74, R0.reuse, R74 ;  /* 0x0000004a004a7220 */ /* 0x040fe20000410000 */
[----:B------:R2:W-:Y:S01]  /*8960*/  MUFU.EX2 R152, R52 ;  /* 0x0000003400987308 */ /* 0x0005e20000000800 */
[C---:B------:R-:W-:Y:S04]  /*8970*/  FMUL.FTZ R54, R3.reuse, R134 ;  /* 0x0000008603367220 */ /* 0x040fe80000410000 */
[----:B------:R-:W-:Y:S02]  /*8980*/  FMUL.FTZ R55, R3, R135 ;  /* 0x0000008703377220 */ /* 0x000fe40000410000 */
[C---:B------:R-:W-:Y:S01]  /*8990*/  FMUL.FTZ R75, R0.reuse, R75 ;  /* 0x0000004b004b7220 */ /* 0x040fe20000410000 */
[----:B------:R-:W3:Y:S01]  /*89a0*/  LDL.LU R135, [R1+0xc] ;  /* 0x00000c0001877983 */ /* 0x000ee20000300800 */
[C---:B------:R-:W-:Y:S01]  /*89b0*/  FMUL.FTZ R78, R0.reuse, R78 ;  /* 0x0000004e004e7220 */ /* 0x040fe20000410000 */
[----:B------:R4:W-:Y:S01]  /*89c0*/  MUFU.EX2 R168, R64 ;  /* 0x0000004000a87308 */ /* 0x0009e20000000800 */
[C---:B------:R-:W-:Y:S01]  /*89d0*/  FMUL.FTZ R79, R0.reuse, R79 ;  /* 0x0000004f004f7220 */ /* 0x040fe20000410000 */
[----:B------:R-:W5:Y:S01]  /*89e0*/  LDL.LU R134, [R1+0x8] ;  /* 0x0000080001867983 */ /* 0x000f620000300800 */
[C---:B------:R-:W-:Y:S02]  /*89f0*/  FMUL.FTZ R90, R0.reuse, R90 ;  /* 0x0000005a005a7220 */ /* 0x040fe40000410000 */
[C---:B------:R-:W-:Y:S01]  /*8a00*/  FMUL.FTZ R91, R0.reuse, R91 ;  /* 0x0000005b005b7220 */ /* 0x040fe20000410000 */
[----:B------:R-:W5:Y:S01]  /*8a10*/  LDL.LU R142, [R1+0x10] ;  /* 0x00001000018e7983 */ /* 0x000f620000300800 */
[C---:B------:R-:W-:Y:S02]  /*8a20*/  FMUL.FTZ R94, R0.reuse, R94 ;  /* 0x0000005e005e7220 */ /* 0x040fe40000410000 */
[----:B------:R-:W-:Y:S02]  /*8a30*/  FMUL.FTZ R95, R0, R95 ;  /* 0x0000005f005f7220 */ /* 0x000fe40000410000 */
[--C-:B------:R-:W-:Y:S02]  /*8a40*/  FFMA.FTZ R116, R224, c[0x0][0x2d0], -R181.reuse ;  /* 0x0000b400e0747a23 */ /* 0x100fe400000108b5 */
[----:B------:R-:W-:Y:S01]  /*8a50*/  MUFU.EX2 R224, R126 ;  /* 0x0000007e00e07308 */ /* 0x000fe20000000800 */
[----:B--2---:R-:W-:Y:S02]  /*8a60*/  FMUL.FTZ R52, R145, R132 ;  /* 0x0000008491347220 */ /* 0x004fe40000410000 */
[--C-:B------:R-:W-:Y:S02]  /*8a70*/  FFMA.FTZ R136, R228, c[0x0][0x2d0], -R180.reuse ;  /* 0x0000b400e4887a23 */ /* 0x100fe400000108b4 */
[----:B------:R-:W-:Y:S02]  /*8a80*/  FFMA.FTZ R180, R227, c[0x0][0x2d0], -R180 ;  /* 0x0000b400e3b47a23 */ /* 0x000fe400000108b4 */
[--C-:B------:R-:W-:Y:S01]  /*8a90*/  FFMA.FTZ R137, R226, c[0x0][0x2d0], -R181.reuse ;  /* 0x0000b400e2897a23 */ /* 0x100fe200000108b5 */
[-C--:B-1----:R-:W-:Y:S02]  /*8aa0*/  HMMA.16816.F32.BF16 R52, R172, R100.reuse, R52 ;  /* 0x00000064ac34723c */ /* 0x082fe40000041834 */
[----:B------:R-:W-:Y:S01]  /*8ab0*/  MUFU.EX2 R227, R117 ;  /* 0x0000007500e37308 */ /* 0x000fe20000000800 */
[----:B----4-:R-:W-:Y:S01]  /*8ac0*/  FMUL.FTZ R64, R145, R140 ;  /* 0x0000008c91407220 */ /* 0x010fe20000410000 */
[----:B------:R-:W-:Y:S01]  /*8ad0*/  MOV R140, R67 ;  /* 0x00000043008c7202 */ /* 0x000fe20000000f00 */
[----:B------:R-:W-:Y:S01]  /*8ae0*/  FMUL.FTZ R67, R3, R143 ;  /* 0x0000008f03437220 */ /* 0x000fe20000410000 */
[----:B------:R-:W-:Y:S01]  /*8af0*/  MOV R143, R154 ;  /* 0x0000009a008f7202 */ /* 0x000fe20000000f00 */
[--C-:B------:R-:W-:Y:S01]  /*8b00*/  FFMA.FTZ R132, R244, c[0x0][0x2d0], -R146.reuse ;  /* 0x0000b400f4847a23 */ /* 0x100fe20000010892 */
[C---:B------:R-:W-:Y:S04]  /*8b10*/  HMMA.16816.F32.BF16 R56, R176.reuse, R100, R56 ;  /* 0x00000064b038723c */ /* 0x040fe80000041838 */
[----:B------:R-:W-:Y:S01]  /*8b20*/  MUFU.EX2 R228, R123 ;  /* 0x0000007b00e47308 */ /* 0x000fe20000000800 */
[----:B------:R-:W-:Y:S01]  /*8b30*/  FFMA.FTZ R133, R238, c[0x0][0x2d0], -R146 ;  /* 0x0000b400ee857a23 */ /* 0x000fe20000010892 */
[----:B------:R-:W-:Y:S01]  /*8b40*/  MOV R238, R156 ;  /* 0x0000009c00ee7202 */ /* 0x000fe20000000f00 */
[--C-:B------:R-:W-:Y:S01]  /*8b50*/  FFMA.FTZ R100, R185, c[0x0][0x2d0], -R181.reuse ;  /* 0x0000b400b9647a23 */ /* 0x100fe200000108b5 */
[-C--:B------:R-:W-:Y:S01]  /*8b60*/  HMMA.16816.F32.BF16 R60, R176, R102.reuse, R60 ;  /* 0x00000066b03c723c */ /* 0x080fe2000004183c */
[----:B------:R-:W2:Y:S05]  /*8b70*/  LDL.LU R185, [R1+0x4] ;  /* 0x0000040001b97983 */ /* 0x000eaa0000300800 */
[----:B------:R1:W-:Y:S02]  /*8b80*/  MUFU.EX2 R163, R100 ;  /* 0x0000006400a37308 */ /* 0x0003e40000000800 */
[C---:B------:R-:W-:Y:S08]  /*8b90*/  HMMA.16816.F32.BF16 R64, R172.reuse, R102, R64 ;  /* 0x00000066ac40723c */ /* 0x040ff00000041840 */
[-C--:B------:R-:W-:Y:S01]  /*8ba0*/  HMMA.16816.F32.BF16 R68, R172, R104.reuse, R68 ;  /* 0x00000068ac44723c */ /* 0x080fe20000041844 */
[----:B------:R4:W-:Y:S07]  /*8bb0*/  MUFU.EX2 R226, R122 ;  /* 0x0000007a00e27308 */ /* 0x0009ee0000000800 */
[C---:B------:R-:W-:Y:S03]  /*8bc0*/  HMMA.16816.F32.BF16 R72, R176.reuse, R104, R72 ;  /* 0x00000068b048723c */ /* 0x040fe60000041848 */
[----:B------:R4:W-:Y:S01]  /*8bd0*/  MUFU.EX2 R229, R116 ;  /* 0x0000007400e57308 */ /* 0x0009e20000000800 */
[--C-:B-1----:R-:W-:Y:S01]  /*8be0*/  FFMA.FTZ R100, R186, c[0x0][0x2d0], -R181.reuse ;  /* 0x0000b400ba647a23 */ /* 0x102fe200000108b5 */
[----:B------:R-:W-:Y:S03]  /*8bf0*/  MOV R186, R251 ;  /* 0x000000fb00ba7202 */ /* 0x000fe60000000f00 */
[-C--:B------:R-:W-:Y:S04]  /*8c00*/  HMMA.16816.F32.BF16 R76, R176, R106.reuse, R76 ;  /* 0x0000006ab04c723c */ /* 0x080fe8000004184c */
[--C-:B------:R-:W-:Y:S01]  /*8c10*/  FFMA.FTZ R104, R191, c[0x0][0x2d0], -R182.reuse ;  /* 0x0000b400bf687a23 */ /* 0x100fe200000108b6 */
[----:B------:R1:W-:Y:S01]  /*8c20*/  MUFU.EX2 R169, R100 ;  /* 0x0000006400a97308 */ /* 0x0003e20000000800 */
[----:B------:R-:W-:Y:S02]  /*8c30*/  FFMA.FTZ R181, R225, c[0x0][0x2d0], -R181 ;  /* 0x0000b400e1b57a23 */ /* 0x000fe400000108b5 */
[C---:B------:R-:W-:Y:S01]  /*8c40*/  HMMA.16816.F32.BF16 R80, R172.reuse, R106, R80 ;  /* 0x0000006aac50723c */ /* 0x040fe20000041850 */
[----:B----4-:R-:W-:Y:S06]  /*8c50*/  LDSM.16.MT88.4 R120, [R201+0x1800] ;  /* 0x00180000c978783b */ /* 0x010fec0000004200 */
[----:B------:R4:W4:Y:S01]  /*8c60*/  MUFU.EX2 R159, R104 ;  /* 0x00000068009f7308 */ /* 0x0009220000000800 */
[--C-:B------:R-:W-:Y:S09]  /*8c70*/  FFMA.FTZ R116, R240, c[0x0][0x2d0], -R182.reuse ;  /* 0x0000b400f0747a23 */ /* 0x100ff200000108b6 */
[----:B------:R4:W-:Y:S01]  /*8c80*/  MUFU.EX2 R199, R116 ;  /* 0x0000007400c77308 */ /* 0x0009e20000000800 */
[--C-:B-1----:R-:W-:Y:S09]  /*8c90*/  FFMA.FTZ R100, R189, c[0x0][0x2d0], -R182.reuse ;  /* 0x0000b400bd647a23 */ /* 0x102ff200000108b6 */
[----:B------:R1:W1:Y:S01]  /*8ca0*/  MUFU.EX2 R155, R100 ;  /* 0x00000064009b7308 */ /* 0x0002620000000800 */
[--C-:B----4-:R-:W-:Y:S01]  /*8cb0*/  FFMA.FTZ R104, R190, c[0x0][0x2d0], -R182.reuse ;  /* 0x0000b400be687a23 */ /* 0x110fe200000108b6 */
[----:B------:R-:W-:Y:S08]  /*8cc0*/  MOV R248, R159 ;  /* 0x0000009f00f87202 */ /* 0x000ff00000000f00 */
[----:B------:R4:W-:Y:S01]  /*8cd0*/  MUFU.EX2 R138, R104 ;  /* 0x00000068008a7308 */ /* 0x0009e20000000800 */
[--C-:B------:R-:W-:Y:S09]  /*8ce0*/  FFMA.FTZ R116, R239, c[0x0][0x2d0], -R182.reuse ;  /* 0x0000b400ef747a23 */ /* 0x100ff200000108b6 */
[----:B------:R4:W-:Y:S01]  /*8cf0*/  MUFU.EX2 R217, R116 ;  /* 0x0000007400d97308 */ /* 0x0009e20000000800 */
[----:B-1----:R-:W1:Y:S01]  /*8d00*/  LDSM.16.MT88.4 R100, [R202+0x2000] ;  /* 0x00200000ca64783b */ /* 0x002e620000004200 */
[-C--:B------:R-:W-:Y:S02]  /*8d10*/  F2FP.BF16.PACK_AB R108, R159, R155.reuse ;  /* 0x0000009b9f6c723e */ /* 0x080fe400000010ff */
[----:B------:R-:W-:Y:S06]  /*8d20*/  MOV R244, R155 ;  /* 0x0000009b00f47202 */ /* 0x000fec0000000f00 */
[----:B------:R-:W-:Y:S01]  /*8d30*/  MUFU.EX2 R251, R118 ;  /* 0x0000007600fb7308 */ /* 0x000fe20000000800 */
[--C-:B----4-:R-:W-:Y:S09]  /*8d40*/  FFMA.FTZ R104, R193, c[0x0][0x2d0], -R182.reuse ;  /* 0x0000b400c1687a23 */ /* 0x110ff200000108b6 */
[----:B------:R4:W1:Y:S01]  /*8d50*/  MUFU.EX2 R170, R104 ;  /* 0x0000006800aa7308 */ /* 0x0008620000000800 */
[----:B------:R-:W-:Y:S01]  /*8d60*/  FFMA.FTZ R116, R237, c[0x0][0x2d0], -R182 ;  /* 0x0000b400ed747a23 */ /* 0x000fe200000108b6 */
[----:B------:R-:W-:Y:S08]  /*8d70*/  MOV R237, R169 ;  /* 0x000000a900ed7202 */ /* 0x000ff00000000f00 */
[----:B------:R4:W4:Y:S10]  /*8d80*/  MUFU.EX2 R225, R125 ;  /* 0x0000007d00e17308 */ /* 0x0009340000000800 */
[----:B------:R-:W-:Y:S01]  /*8d90*/  MUFU.EX2 R190, R181 ;  /* 0x000000b500be7308 */ /* 0x000fe20000000800 */
[-C--:B-1----:R-:W-:Y:S03]  /*8da0*/  HMMA.16816.F32.BF16 R84, R172, R100.reuse, R84 ;  /* 0x00000064ac54723c */ /* 0x082fe60000041854 */
[--C-:B----4-:R-:W-:Y:S01]  /*8db0*/  FFMA.FTZ R104, R192, c[0x0][0x2d0], -R146.reuse ;  /* 0x0000b400c0687a23 */ /* 0x110fe20000010892 */
[----:B------:R-:W-:Y:S05]  /*8dc0*/  F2FP.BF16.PACK_AB R110, R170, R138 ;  /* 0x0000008aaa6e723e */ /* 0x000fea00000010ff */
[----:B------:R-:W-:Y:S03]  /*8dd0*/  MUFU.EX2 R192, R180 ;  /* 0x000000b400c07308 */ /* 0x000fe60000000800 */
[----:B------:R-:W-:Y:S01]  /*8de0*/  MOV R239, R170 ;  /* 0x000000aa00ef7202 */ /* 0x000fe20000000f00 */
[C---:B------:R-:W-:Y:S01]  /*8df0*/  HMMA.16816.F32.BF16 R88, R176.reuse, R100, R88 ;  /* 0x00000064b058723c */ /* 0x040fe20000041858 */
[----:B------:R-:W-:Y:S06]  /*8e00*/  LDSM.16.MT88.4 R124, [R201+0x2800] ;  /* 0x00280000c97c783b */ /* 0x000fec0000004200 */
[--C-:B------:R-:W-:Y:S01]  /*8e10*/  FFMA.FTZ R100, R195, c[0x0][0x2d0], -R146.reuse ;  /* 0x0000b400c3647a23 */ /* 0x100fe20000010892 */
[-C--:B------:R-:W-:Y:S01]  /*8e20*/  HMMA.16816.F32.BF16 R92, R176, R102.reuse, R92 ;  /* 0x00000066b05c723c */ /* 0x080fe2000004185c */
[----:B------:R1:W4:Y:S03]  /*8e30*/  MUFU.EX2 R154, R104 ;  /* 0x00000068009a7308 */ /* 0x0003260000000800 */
[----:B------:R-:W-:Y:S03]  /*8e40*/  F2FP.BF16.PACK_AB R101, R153, R156 ;  /* 0x0000009c9965723e */ /* 0x000fe600000010ff */
[----:B------:R-:W-:Y:S01]  /*8e50*/  MOV R177, R183 ;  /* 0x000000b700b17202 */ /* 0x000fe20000000f00 */
[----:B------:R-:W-:Y:S03]  /*8e60*/  HMMA.16816.F32.BF16 R96, R172, R102, R96 ;  /* 0x00000066ac60723c */ /* 0x000fe60000041860 */
[----:B------:R4:W-:Y:S01]  /*8e70*/  MUFU.EX2 R139, R100 ;  /* 0x00000064008b7308 */ /* 0x0009e20000000800 */
[----:B------:R-:W-:Y:S02]  /*8e80*/  MOV R183, R167 ;  /* 0x000000a700b77202 */ /* 0x000fe40000000f00 */
[----:B------:R-:W-:Y:S02]  /*8e90*/  MOV R179, R188 ;  /* 0x000000bc00b37202 */ /* 0x000fe40000000f00 */
[----:B------:R-:W-:Y:S04]  /*8ea0*/  F2FP.BF16.PACK_AB R102, R168, R162 ;  /* 0x000000a2a866723e */ /* 0x000fe800000010ff */
[----:B------:R-:W-:Y:S01]  /*8eb0*/  F2FP.BF16.PACK_AB R103, R169, R163 ;  /* 0x000000a3a967723e */ /* 0x000fe200000010ff */
[----:B------:R4:W-:Y:S01]  /*8ec0*/  MUFU.EX2 R222, R116 ;  /* 0x0000007400de7308 */ /* 0x0009e20000000800 */
[----:B------:R-:W-:Y:S02]  /*8ed0*/  F2FP.BF16.PACK_AB R172, R225, R224 ;  /* 0x000000e0e1ac723e */ /* 0x000fe400000010ff */
[----:B------:R-:W-:Y:S01]  /*8ee0*/  F2FP.BF16.PACK_AB R173, R194, R221 ;  /* 0x000000ddc2ad723e */ /* 0x000fe200000010ff */
[----:B-1----:R-:W1:Y:S01]  /*8ef0*/  LDSM.16.MT88.4 R104, [R201+0x400] ;  /* 0x00040000c968783b */ /* 0x002e620000004200 */
[-C--:B----4-:R-:W-:Y:S02]  /*8f00*/  F2FP.BF16.PACK_AB R109, R161, R154.reuse ;  /* 0x0000009aa16d723e */ /* 0x090fe400000010ff */
[----:B------:R-:W-:Y:S02]  /*8f10*/  MOV R245, R154 ;  /* 0x0000009a00f57202 */ /* 0x000fe40000000f00 */
[----:B------:R-:W-:Y:S01]  /*8f20*/  MOV R178, R184 ;  /* 0x000000b800b27202 */ /* 0x000fe20000000f00 */
[----:B------:R-:W-:Y:S01]  /*8f30*/  MUFU.EX2 R189, R128 ;  /* 0x0000008000bd7308 */ /* 0x000fe20000000800 */
[----:B------:R-:W-:Y:S09]  /*8f40*/  FFMA.FTZ R100, R196, c[0x0][0x2d0], -R146 ;  /* 0x0000b400c4647a23 */ /* 0x000ff20000010892 */
[----:B------:R4:W1:Y:S01]  /*8f50*/  MUFU.EX2 R171, R100 ;  /* 0x0000006400ab7308 */ /* 0x0008620000000800 */
[--C-:B------:R-:W-:Y:S01]  /*8f60*/  FFMA.FTZ R116, R236, c[0x0][0x2d0], -R182.reuse ;  /* 0x0000b400ec747a23 */ /* 0x100fe200000108b6 */
[----:B------:R-:W-:Y:S01]  /*8f70*/  MOV R236, R168 ;  /* 0x000000a800ec7202 */ /* 0x000fe20000000f00 */
[----:B------:R-:W-:Y:S01]  /*8f80*/  FFMA.FTZ R182, R247, c[0x0][0x2d0], -R182 ;  /* 0x0000b400f7b67a23 */ /* 0x000fe200000108b6 */
[----:B------:R-:W-:Y:S06]  /*8f90*/  MOV R247, R152 ;  /* 0x0000009800f77202 */ /* 0x000fec0000000f00 */
[----:B------:R1:W-:Y:S10]  /*8fa0*/  MUFU.EX2 R223, R116 ;  /* 0x0000007400df7308 */ /* 0x0003f40000000800 */
[----:B------:R-:W1:Y:S01]  /*8fb0*/  MUFU.EX2 R188, R129 ;  /* 0x0000008100bc7308 */ /* 0x000e620000000800 */
[----:B----4-:R-:W-:Y:S02]  /*8fc0*/  F2FP.BF16.PACK_AB R100, R152, R157 ;  /* 0x0000009d9864723e */ /* 0x010fe400000010ff */
[----:B-1----:R-:W-:Y:S02]  /*8fd0*/  F2FP.BF16.PACK_AB R111, R171, R139 ;  /* 0x0000008bab6f723e */ /* 0x002fe400000010ff */
[----:B------:R-:W-:Y:S05]  /*8fe0*/  MOV R240, R171 ;  /* 0x000000ab00f07202 */ /* 0x000fea0000000f00 */
[----:B------:R-:W-:Y:S01]  /*8ff0*/  MUFU.EX2 R184, R132 ;  /* 0x0000008400b87308 */ /* 0x000fe20000000800 */
[-C--:B------:R-:W-:Y:S05]  /*9000*/  HMMA.16816.F32.BF16 R4, R100, R104.reuse, R4 ;  /* 0x000000686404723c */ /* 0x080fea0000041804 */
[----:B------:R-:W-:Y:S01]  /*9010*/  FFMA.FTZ R116, R243, c[0x0][0x2d0], -R146 ;  /* 0x0000b400f3747a23 */ /* 0x000fe20000010892 */
[----:B------:R-:W-:Y:S02]  /*9020*/  MOV R243, R163 ;  /* 0x000000a300f37202 */ /* 0x000fe40000000f00 */
[C---:B------:R-:W-:Y:S01]  /*9030*/  HMMA.16816.F32.BF16 R8, R108.reuse, R104, R8 ;  /* 0x000000686c08723c */ /* 0x040fe20000041808 */
[----:B------:R1:W-:Y:S03]  /*9040*/  MUFU.EX2 R197, R116 ;  /* 0x0000007400c57308 */ /* 0x0003e60000000800 */
[----:B------:R-:W-:Y:S04]  /*9050*/  F2FP.BF16.PACK_AB R176, R188, R189 ;  /* 0x000000bdbcb0723e */ /* 0x000fe800000010ff */
[-C--:B------:R-:W-:Y:S03]  /*9060*/  HMMA.16816.F32.BF16 R12, R108, R106.reuse, R12 ;  /* 0x0000006a6c0c723c */ /* 0x080fe6000004180c */
[----:B------:R-:W4:Y:S05]  /*9070*/  MUFU.EX2 R193, R136 ;  /* 0x0000008800c17308 */ /* 0x000f2a0000000800 */
[C---:B------:R-:W-:Y:S01]  /*9080*/  HMMA.16816.F32.BF16 R16, R100.reuse, R106, R16 ;  /* 0x0000006a6410723c */ /* 0x040fe20000041810 */
[----:B------:R-:W5:Y:S04]  /*9090*/  LDSM.16.MT88.4 R104, [R201+0x1400] ;  /* 0x00140000c968783b */ /* 0x000f680000004200 */
[----:B------:R-:W5:Y:S03]  /*90a0*/  MUFU.EX2 R191, R137 ;  /* 0x0000008900bf7308 */ /* 0x000f660000000800 */
[-C--:B------:R-:W-:Y:S01]  /*90b0*/  HMMA.16816.F32.BF16 R20, R100, R112.reuse, R20 ;  /* 0x000000706414723c */ /* 0x080fe20000041814 */
[----:B-1----:R-:W-:Y:S07]  /*90c0*/  LDSM.16.MT88.4 R116, [R202+0x800] ;  /* 0x00080000ca74783b */ /* 0x002fee0000004200 */
[C---:B------:R-:W-:Y:S04]  /*90d0*/  HMMA.16816.F32.BF16 R24, R108.reuse, R112, R24 ;  /* 0x000000706c18723c */ /* 0x040fe80000041818 */
[----:B----4-:R-:W-:Y:S01]  /*90e0*/  F2FP.BF16.PACK_AB R174, R192, R193 ;  /* 0x000000c1c0ae723e */ /* 0x010fe200000010ff */
[----:B---3--:R-:W-:Y:S01]  /*90f0*/  FFMA.FTZ R135, R2, R135, R141 ;  /* 0x0000008702877223 */ /* 0x008fe2000001008d */
[----:B------:R-:W-:Y:S01]  /*9100*/  MOV R141, R165 ;  /* 0x000000a5008d7202 */ /* 0x000fe20000000f00 */
[----:B-----5:R-:W-:Y:S01]  /*9110*/  FFMA.FTZ R134, R0, R134, R150 ;  /* 0x0000008600867223 */ /* 0x020fe20000010096 */
[-C--:B------:R-:W-:Y:S04]  /*9120*/  HMMA.16816.F32.BF16 R28, R108, R114.reuse, R28 ;  /* 0x000000726c1c723c */ /* 0x080fe8000004181c */
[----:B------:R-:W-:Y:S01]  /*9130*/  FFMA.FTZ R3, R3, R142, R143 ;  /* 0x0000008e03037223 */ /* 0x000fe2000001008f */
[----:B------:R-:W-:Y:S02]  /*9140*/  MOV R142, R164 ;  /* 0x000000a4008e7202 */ /* 0x000fe40000000f00 */
[----:B------:R-:W-:Y:S01]  /*9150*/  MOV R143, R151 ;  /* 0x00000097008f7202 */ /* 0x000fe20000000f00 */
[C---:B------:R-:W-:Y:S01]  /*9160*/  HMMA.16816.F32.BF16 R32, R100.reuse, R114, R32 ;  /* 0x000000726420723c */ /* 0x040fe20000041820 */
[----:B------:R-:W1:Y:S01]  /*9170*/  LDSM.16.MT88.4 R112, [R202+0x1400] ;  /* 0x00140000ca70783b */ /* 0x000e620000004200 */
[----:B------:R-:W-:Y:S02]  /*9180*/  MUFU.EX2 R151, R133 ;  /* 0x0000008500977308 */ /* 0x000fe40000000800 */
[----:B------:R-:W-:Y:S01]  /*9190*/  FADD.FTZ R0, R143, R135 ;  /* 0x000000878f007221 */ /* 0x000fe20000010000 */
[----:B------:R-:W-:Y:S01]  /*91a0*/  F2FP.BF16.PACK_AB R175, R190, R191 ;  /* 0x000000bfbeaf723e */ /* 0x000fe200000010ff */
[----:B------:R-:W-:Y:S02]  /*91b0*/  FADD.FTZ R2, R187, R3 ;  /* 0x00000003bb027221 */ /* 0x000fe40000010000 */
[-C--:B------:R-:W-:Y:S04]  /*91c0*/  HMMA.16816.F32.BF16 R36, R100, R104.reuse, R36 ;  /* 0x000000686424723c */ /* 0x080fe80000041824 */
[----:B------:R-:W-:Y:S04]  /*91d0*/  MUFU.EX2 R187, R130 ;  /* 0x0000008200bb7308 */ /* 0x000fe80000000800 */
[C---:B------:R-:W-:Y:S08]  /*91e0*/  HMMA.16816.F32.BF16 R40, R108.reuse, R104, R40 ;  /* 0x000000686c28723c */ /* 0x040ff00000041828 */
[-C--:B------:R-:W-:Y:S04]  /*91f0*/  HMMA.16816.F32.BF16 R44, R108, R106.reuse, R44 ;  /* 0x0000006a6c2c723c */ /* 0x080fe8000004182c */
[----:B--2---:R-:W-:Y:S02]  /*9200*/  FFMA.FTZ R145, R145, R185, R186 ;  /* 0x000000b991917223 */ /* 0x004fe400000100ba */
[----:B------:R-:W2:Y:S02]  /*9210*/  MUFU.EX2 R186, R182 ;  /* 0x000000b600ba7308 */ /* 0x000ea40000000800 */
[C---:B------:R-:W-:Y:S01]  /*9220*/  HMMA.16816.F32.BF16 R48, R100.reuse, R106, R48 ;  /* 0x0000006a6430723c */ /* 0x040fe20000041830 */
[----:B------:R-:W3:Y:S03]  /*9230*/  LDSM.16.MT88.4 R104, [R201+0x2400] ;  /* 0x00240000c968783b */ /* 0x000ee60000004200 */
[----:B------:R-:W-:Y:S01]  /*9240*/  FADD.FTZ R145, R140, R145 ;  /* 0x000000918c917221 */ /* 0x000fe20000010000 */
[----:B------:R-:W-:Y:S03]  /*9250*/  MOV R140, R166 ;  /* 0x000000a6008c7202 */ /* 0x000fe60000000f00 */
[-C--:B-1----:R-:W-:Y:S01]  /*9260*/  HMMA.16816.F32.BF16 R52, R100, R112.reuse, R52 ;  /* 0x000000706434723c */ /* 0x082fe20000041834 */
[----:B------:R-:W-:Y:S01]  /*9270*/  LDSM.16.MT88.4 R164, [R201+0xc00] ;  /* 0x000c0000c9a4783b */ /* 0x000fe20000004200 */
[----:B------:R1:W-:Y:S02]  /*9280*/  MUFU.EX2 R185, R131 ;  /* 0x0000008300b97308 */ /* 0x0003e40000000800 */
[----:B------:R-:W-:Y:S02]  /*9290*/  FADD.FTZ R3, R141, R145 ;  /* 0x000000918d037221 */ /* 0x000fe40000010000 */
[----:B------:R-:W-:Y:S02]  /*92a0*/  FADD.FTZ R2, R140, R2 ;  /* 0x000000028c027221 */ /* 0x000fe40000010000 */
[C---:B------:R-:W-:Y:S04]  /*92b0*/  HMMA.16816.F32.BF16 R56, R108.reuse, R112, R56 ;  /* 0x000000706c38723c */ /* 0x040fe80000041838 */
[----:B------:R-:W-:Y:S01]  /*92c0*/  FADD.FTZ R3, R178, R3 ;  /* 0x00000003b2037221 */ /* 0x000fe20000010000 */
[----:B--2---:R-:W-:Y:S01]  /*92d0*/  F2FP.BF16.PACK_AB R178, R186, R187 ;  /* 0x000000bbbab2723e */ /* 0x004fe200000010ff */
[----:B------:R-:W-:Y:S02]  /*92e0*/  FADD.FTZ R145, R179, R2 ;  /* 0x00000002b3917221 */ /* 0x000fe40000010000 */
[-C--:B------:R-:W-:Y:S04]  /*92f0*/  HMMA.16816.F32.BF16 R60, R108, R114.reuse, R60 ;  /* 0x000000726c3c723c */ /* 0x080fe8000004183c */
[----:B------:R-:W-:Y:S04]  /*9300*/  MOV R2, R158 ;  /* 0x0000009e00027202 */ /* 0x000fe80000000f00 */
[C---:B------:R-:W-:Y:S01]  /*9310*/  HMMA.16816.F32.BF16 R64, R100.reuse, R114, R64 ;  /* 0x000000726440723c */ /* 0x040fe20000041840 */
[----:B------:R-:W2:Y:S07]  /*9320*/  LDSM.16.MT88.4 R112, [R202+0x2400] ;  /* 0x00240000ca70783b */ /* 0x000eae0000004200 */
[-C--:B---3--:R-:W-:Y:S01]  /*9330*/  HMMA.16816.F32.BF16 R68, R100, R104.reuse, R68 ;  /* 0x000000686444723c */ /* 0x088fe20000041844 */
[----:B-1----:R-:W-:Y:S07]  /*9340*/  LDSM.16.MT88.4 R128, [R201+0x1c00] ;  /* 0x001c0000c980783b */ /* 0x002fee0000004200 */
[C---:B------:R-:W-:Y:S07]  /*9350*/  HMMA.16816.F32.BF16 R72, R108.reuse, R104, R72 ;  /* 0x000000686c48723c */ /* 0x040fee0000041848 */
[--C-:B------:R-:W-:Y:S01]  /*9360*/  FFMA.FTZ R104, R241, c[0x0][0x2d0], -R146.reuse ;  /* 0x0000b400f1687a23 */ /* 0x100fe20000010892 */
[-C--:B------:R-:W-:Y:S03]  /*9370*/  HMMA.16816.F32.BF16 R76, R108, R106.reuse, R76 ;  /* 0x0000006a6c4c723c */ /* 0x080fe6000004184c */
[----:B------:R1:W-:Y:S01]  /*9380*/  MUFU.EX2 R198, R104 ;  /* 0x0000006800c67308 */ /* 0x0003e20000000800 */
[----:B------:R-:W-:Y:S04]  /*9390*/  MOV R241, R139 ;  /* 0x0000008b00f17202 */ /* 0x000fe80000000f00 */
[C---:B------:R-:W-:Y:S08]  /*93a0*/  HMMA.16816.F32.BF16 R80, R100.reuse, R106, R80 ;  /* 0x0000006a6450723c */ /* 0x040ff00000041850 */
[-C--:B--2---:R-:W-:Y:S08]  /*93b0*/  HMMA.16816.F32.BF16 R84, R100, R112.reuse, R84 ;  /* 0x000000706454723c */ /* 0x084ff00000041854 */
[C---:B------:R-:W-:Y:S04]  /*93c0*/  HMMA.16816.F32.BF16 R88, R108.reuse, R112, R88 ;  /* 0x000000706c58723c */ /* 0x040fe80000041858 */
[--C-:B-1----:R-:W-:Y:S01]  /*93d0*/  FFMA.FTZ R104, R242, c[0x0][0x2d0], -R146.reuse ;  /* 0x0000b400f2687a23 */ /* 0x102fe20000010892 */
[----:B------:R-:W-:Y:S02]  /*93e0*/  MOV R242, R138 ;  /* 0x0000008a00f27202 */ /* 0x000fe40000000f00 */
[--C-:B------:R-:W-:Y:S01]  /*93f0*/  FFMA.FTZ R112, R246, c[0x0][0x2d0], -R146.reuse ;  /* 0x0000b400f6707a23 */ /* 0x100fe20000010892 */
[-C--:B------:R-:W-:Y:S01]  /*9400*/  HMMA.16816.F32.BF16 R92, R108, R114.reuse, R92 ;  /* 0x000000726c5c723c */ /* 0x080fe2000004185c */
[----:B------:R1:W2:Y:S03]  /*9410*/  MUFU.EX2 R196, R104 ;  /* 0x0000006800c47308 */ /* 0x0002a60000000800 */
[----:B------:R-:W-:Y:S01]  /*9420*/  MOV R246, R153 ;  /* 0x0000009900f67202 */ /* 0x000fe20000000f00 */
[----:B------:R-:W-:Y:S01]  /*9430*/  FFMA.FTZ R146, R234, c[0x0][0x2d0], -R146 ;  /* 0x0000b400ea927a23 */ /* 0x000fe20000010892 */
[----:B------:R-:W-:Y:S02]  /*9440*/  MOV R234, R157 ;  /* 0x0000009d00ea7202 */ /* 0x000fe40000000f00 */
[----:B------:R-:W-:Y:S03]  /*9450*/  HMMA.16816.F32.BF16 R96, R100, R114, R96 ;  /* 0x000000726460723c */ /* 0x000fe60000041860 */
[----:B------:R3:W4:Y:S01]  /*9460*/  MUFU.EX2 R195, R112 ;  /* 0x0000007000c37308 */ /* 0x0007220000000800 */
[----:B------:R-:W-:Y:S01]  /*9470*/  F2FP.BF16.PACK_AB R108, R217, R199 ;  /* 0x000000c7d96c723e */ /* 0x000fe200000010ff */
[----:B------:R-:W-:Y:S01]  /*9480*/  FADD.FTZ R3, R234, R3 ;  /* 0x00000003ea037221 */ /* 0x000fe20000010000 */
[----:B------:R-:W-:Y:S02]  /*9490*/  F2FP.BF16.PACK_AB R110, R223, R222 ;  /* 0x000000dedf6e723e */ /* 0x000fe400000010ff */
[----:B------:R-:W-:Y:S01]  /*94a0*/  F2FP.BF16.PACK_AB R100, R251, R232 ;  /* 0x000000e8fb64723e */ /* 0x000fe200000010ff */
[----:B------:R-:W-:Y:S03]  /*94b0*/  FADD.FTZ R3, R247, R3 ;  /* 0x00000003f7037221 */ /* 0x000fe60000010000 */
[----:B------:R-:W-:Y:S01]  /*94c0*/  F2FP.BF16.PACK_AB R101, R227, R229 ;  /* 0x000000e5e365723e */ /* 0x000fe200000010ff */
[----:B------:R5:W5:Y:S01]  /*94d0*/  MUFU.EX2 R150, R146 ;  /* 0x0000009200967308 */ /* 0x000b620000000800 */
[----:B------:R-:W-:Y:S02]  /*94e0*/  F2FP.BF16.PACK_AB R102, R231, R228 ;  /* 0x000000e4e766723e */ /* 0x000fe400000010ff */
[----:B------:R-:W-:Y:S01]  /*94f0*/  F2FP.BF16.PACK_AB R103, R226, R230 ;  /* 0x000000e6e267723e */ /* 0x000fe200000010ff */
[----:B-1----:R-:W1:Y:S01]  /*9500*/  LDSM.16.MT88.4 R104, [R201+0x800] ;  /* 0x00080000c968783b */ /* 0x002e620000004200 */
[----:B--2---:R-:W-:Y:S07]  /*9510*/  F2FP.BF16.PACK_AB R109, R196, R198 ;  /* 0x000000c6c46d723e */ /* 0x004fee00000010ff */
[----:B---3--:R-:W2:Y:S01]  /*9520*/  LDSM.16.MT88.4 R112, [R202+0x1800] ;  /* 0x00180000ca70783b */ /* 0x008ea20000004200 */
[----:B----4-:R-:W-:Y:S01]  /*9530*/  F2FP.BF16.PACK_AB R111, R195, R197 ;  /* 0x000000c5c36f723e */ /* 0x010fe200000010ff */
[----:B-----5:R-:W-:Y:S01]  /*9540*/  FADD.FTZ R146, R183, R0 ;  /* 0x00000000b7927221 */ /* 0x020fe20000010000 */
[----:B------:R-:W-:Y:S05]  /*9550*/  F2FP.BF16.PACK_AB R179, R150, R151 ;  /* 0x0000009796b3723e */ /* 0x000fea00000010ff */
[----:B------:R-:W-:Y:S01]  /*9560*/  LDSM.16.MT88.4 R180, [R201+0x2c00] ;  /* 0x002c0000c9b4783b */ /* 0x000fe20000004200 */
[----:B------:R-:W-:Y:S01]  /*9570*/  FADD.FTZ R2, R2, R146 ;  /* 0x0000009202027221 */ /* 0x000fe20000010000 */
[----:B------:R-:W-:Y:S01]  /*9580*/  MOV R146, R148 ;  /* 0x0000009400927202 */ /* 0x000fe20000000f00 */
        /* <DEDUP_REMOVED lines=13> */
[-C--:B--2---:R-:W-:Y:S08]  /*9660*/  HMMA.16816.F32.BF16 R52, R100, R112.reuse, R52 ;  /* 0x000000706434723c */ /* 0x084ff00000041834 */
[C---:B------:R-:W-:Y:S08]  /*9670*/  HMMA.16816.F32.BF16 R56, R108.reuse, R112, R56 ;  /* 0x000000706c38723c */ /* 0x040ff00000041838 */
[-C--:B------:R-:W-:Y:S08]  /*9680*/  HMMA.16816.F32.BF16 R60, R108, R114.reuse, R60 ;  /* 0x000000726c3c723c */ /* 0x080ff0000004183c */
[C---:B------:R-:W-:Y:S01]  /*9690*/  HMMA.16816.F32.BF16 R64, R100.reuse, R114, R64 ;  /* 0x000000726440723c */ /* 0x040fe20000041840 */
[----:B------:R-:W2:Y:S07]  /*96a0*/  LDSM.16.MT88.4 R112, [R202+0xc00] ;  /* 0x000c0000ca70783b */ /* 0x000eae0000004200 */
[-C--:B------:R-:W-:Y:S08]  /*96b0*/  HMMA.16816.F32.BF16 R68, R100, R124.reuse, R68 ;  /* 0x0000007c6444723c */ /* 0x080ff00000041844 */
[C---:B------:R-:W-:Y:S08]  /*96c0*/  HMMA.16816.F32.BF16 R72, R108.reuse, R124, R72 ;  /* 0x0000007c6c48723c */ /* 0x040ff00000041848 */
[-C--:B------:R-:W-:Y:S08]  /*96d0*/  HMMA.16816.F32.BF16 R76, R108, R126.reuse, R76 ;  /* 0x0000007e6c4c723c */ /* 0x080ff0000004184c */
[C---:B------:R-:W-:Y:S08]  /*96e0*/  HMMA.16816.F32.BF16 R80, R100.reuse, R126, R80 ;  /* 0x0000007e6450723c */ /* 0x040ff00000041850 */
[-C--:B-1----:R-:W-:Y:S08]  /*96f0*/  HMMA.16816.F32.BF16 R84, R100, R104.reuse, R84 ;  /* 0x000000686454723c */ /* 0x082ff00000041854 */
[C---:B------:R-:W-:Y:S07]  /*9700*/  HMMA.16816.F32.BF16 R88, R108.reuse, R104, R88 ;  /* 0x000000686c58723c */ /* 0x040fee0000041858 */
[----:B------:R-:W-:Y:S01]  /*9710*/  FADD.FTZ R104, R142, R134 ;  /* 0x000000868e687221 */ /* 0x000fe20000010000 */
[-C--:B------:R-:W-:Y:S01]  /*9720*/  HMMA.16816.F32.BF16 R92, R108, R106.reuse, R92 ;  /* 0x0000006a6c5c723c */ /* 0x080fe2000004185c */
[----:B------:R-:W1:Y:S03]  /*9730*/  LDSM.16.MT88.4 R140, [R202+0x1c00] ;  /* 0x001c0000ca8c783b */ /* 0x000e660000004200 */
[----:B------:R-:W-:Y:S01]  /*9740*/  FADD.FTZ R0, R177, R104 ;  /* 0x00000068b1007221 */ /* 0x000fe20000010000 */
[----:B------:R-:W-:Y:S03]  /*9750*/  F2FP.BF16.PACK_AB R177, R184, R185 ;  /* 0x000000b9b8b1723e */ /* 0x000fe600000010ff */
[----:B------:R-:W-:Y:S08]  /*9760*/  HMMA.16816.F32.BF16 R96, R100, R106, R96 ;  /* 0x0000006a6460723c */ /* 0x000ff00000041860 */
[-C--:B------:R-:W-:Y:S01]  /*9770*/  HMMA.16816.F32.BF16 R152, R172, R164.reuse, R4 ;  /* 0x000000a4ac98723c */ /* 0x080fe20000041804 */
[----:B------:R-:W3:Y:S07]  /*9780*/  LDSM.16.MT88.4 R4, [R202+0x2c00] ;  /* 0x002c0000ca04783b */ /* 0x000eee0000004200 */
[C---:B------:R-:W-:Y:S07]  /*9790*/  HMMA.16816.F32.BF16 R156, R176.reuse, R164, R8 ;  /* 0x000000a4b09c723c */ /* 0x040fee0000041808 */
[----:B------:R-:W-:Y:S01]  /*97a0*/  MOV R11, R160 ;  /* 0x000000a0000b7202 */ /* 0x000fe20000000f00 */
[----:B------:R-:W-:Y:S01]  /*97b0*/  FADD.FTZ R10, R238, R145 ;  /* 0x00000091ee0a7221 */ /* 0x000fe20000010000 */
[-C--:B------:R-:W-:Y:S01]  /*97c0*/  HMMA.16816.F32.BF16 R160, R176, R166.reuse, R12 ;  /* 0x000000a6b0a0723c */ /* 0x080fe2000004180c */
[----:B------:R-:W4:Y:S02]  /*97d0*/  LDL R12, [R1+0x14] ;  /* 0x00001400010c7983 */ /* 0x000f240000100800 */
[----:B------:R-:W-:Y:S01]  /*97e0*/  FADD.FTZ R0, R11, R0 ;  /* 0x000000000b007221 */ /* 0x000fe20000010000 */
[----:B------:R-:W-:Y:S01]  /*97f0*/  MOV R145, R149 ;  /* 0x0000009500917202 */ /* 0x000fe20000000f00 */
[----:B------:R-:W-:Y:S02]  /*9800*/  FADD.FTZ R9, R244, R2 ;  /* 0x00000002f4097221 */ /* 0x000fe40000010000 */
[----:B------:R-:W-:Y:S01]  /*9810*/  FADD.FTZ R2, R246, R10 ;  /* 0x0000000af6027221 */ /* 0x000fe20000010000 */
[C---:B------:R-:W-:Y:S04]  /*9820*/  HMMA.16816.F32.BF16 R164, R172.reuse, R166, R16 ;  /* 0x000000a6aca4723c */ /* 0x040fe80000041810 */
[----:B------:R-:W-:Y:S02]  /*9830*/  FADD.FTZ R10, R250, R3 ;  /* 0x00000003fa0a7221 */ /* 0x000fe40000010000 */
[----:B------:R-:W-:Y:S01]  /*9840*/  FADD.FTZ R8, R245, R0 ;  /* 0x00000000f5087221 */ /* 0x000fe20000010000 */
[-C--:B------:R-:W-:Y:S01]  /*9850*/  MOV R17, R144.reuse ;  /* 0x0000009000117202 */ /* 0x080fe20000000f00 */
        /* <DEDUP_REMOVED lines=24> */
[-C--:B-1----:R-:W-:Y:S04]  /*99e0*/  HMMA.16816.F32.BF16 R132, R172, R140.reuse, R52 ;  /* 0x0000008cac84723c */ /* 0x082fe80000041834 */
        /* <DEDUP_REMOVED lines=11> */
[-C--:B------:R-:W-:Y:S08]  /*9aa0*/  HMMA.16816.F32.BF16 R68, R172, R180.reuse, R68 ;  /* 0x000000b4ac44723c */ /* 0x080ff00000041844 */
        /* <DEDUP_REMOVED lines=8> */
[----:B------:R-:W-:Y:S01]  /*9b30*/  FADD.FTZ R2, R221, R8 ;  /* 0x00000008dd027221 */ /* 0x000fe20000010000 */
[----:B------:R-:W-:Y:S01]  /*9b40*/  IADD3 R221, R235, -0x1, RZ ;  /* 0xffffffffebdd7810 */ /* 0x000fe20007ffe0ff */
        /* <DEDUP_REMOVED lines=9> */
[----:B------:R-:W-:Y:S01]  /*9be0*/  FADD.FTZ R2, R187, R2 ;  /* 0x00000002bb027221 */ /* 0x000fe20000010000 */
[----:B------:R1:W-:Y:S01]  /*9bf0*/  STL [R1+0x4], R4 ;  /* 0x0000040401007387 */ /* 0x0003e20000100800 */
[----:B------:R-:W-:Y:S02]  /*9c00*/  FADD.FTZ R3, R190, R3 ;  /* 0x00000003be037221 */ /* 0x000fe40000010000 */
[----:B------:R-:W-:Y:S02]  /*9c10*/  FADD.FTZ R0, R184, R5 ;  /* 0x00000005b8007221 */ /* 0x000fe40000010000 */
[----:B------:R-:W-:Y:S01]  /*9c20*/  FADD.FTZ R2, R186, R2 ;  /* 0x00000002ba027221 */ /* 0x000fe20000010000 */
[----:B------:R1:W-:Y:S01]  /*9c30*/  STL [R1+0x10], R3 ;  /* 0x0000100301007387 */ /* 0x0003e20000100800 */
[----:B------:R-:W-:Y:S01]  /*9c40*/  FADD.FTZ R0, R151, R0 ;  /* 0x0000000097007221 */ /* 0x000fe20000010000 */
[----:B------:R-:W-:Y:S02]  /*9c50*/  MOV R151, R144 ;  /* 0x0000009000977202 */ /* 0x000fe40000000f00 */
[----:B------:R1:W-:Y:S01]  /*9c60*/  STL [R1+0xc], R2 ;  /* 0x00000c0201007387 */ /* 0x0003e20000100800 */
[----:B------:R-:W-:Y:S01]  /*9c70*/  FADD.FTZ R0, R150, R0 ;  /* 0x0000000096007221 */ /* 0x000fe20000010000 */
[----:B------:R-:W-:Y:S04]  /*9c80*/  MOV R150, R147 ;  /* 0x0000009300967202 */ /* 0x000fe80000000f00 */
[----:B------:R1:W-:Y:S01]  /*9c90*/  STL [R1+0x8], R0 ;  /* 0x0000080001007387 */ /* 0x0003e20000100800 */
[----:B----4-:R-:W-:Y:S02]  /*9ca0*/  ISETP.GT.AND P0, PT, R235, R12, PT ;  /* 0x0000000ceb00720c */ /* 0x010fe40003f04270 */
[----:B------:R-:W-:Y:S11]  /*9cb0*/  MOV R235, R221 ;  /* 0x000000dd00eb7202 */ /* 0x000ff60000000f00 */
[----:B-1----:R-:W-:-:S05]  /*9cc0*/  @P0 BRA `(.L_x_624) ;  /* 0xffffbd5000000947 */ /* 0x002fca000383ffff */
.L_x_613:
[----:B------:R-:W-:-:S13]  /*9cd0*/  ISETP.GE.AND P0, PT, R221, RZ, PT ;  /* 0x000000ffdd00720c */ /* 0x000fda0003f06270 */
[----:B------:R-:W-:Y:S05]  /*9ce0*/  @!P0 BRA `(.L_x_625) ;  /* 0x000034d000008947 */ /* 0x000fea0003800000 */
[----:B------:R-:W-:Y:S01]  /*9cf0*/  IMAD.MOV.U32 R145, RZ, RZ, R148 ;  /* 0x000000ffff917224 */ /* 0x000fe200078e0094 */
[----:B------:R-:W-:Y:S01]  /*9d00*/  MOV R151, R17 ;  /* 0x0000001100977202 */ /* 0x000fe20000000f00 */
[----:B-1----:R-:W-:Y:S01]  /*9d10*/  IMAD.MOV.U32 R0, RZ, RZ, R149 ;  /* 0x000000ffff007224 */ /* 0x002fe200078e0095 */
[----:B------:R-:W-:Y:S02]  /*9d20*/  MOV R150, R147 ;  /* 0x0000009300967202 */ /* 0x000fe40000000f00 */
.L_x_632:
[----:B------:R-:W2:Y:S01]  /*9d30*/  LDL.64 R6, [R1+0x30] ;  /* 0x0000300001067983 */ /* 0x000ea20000100a00 */
[----:B------:R-:W-:Y:S04]  /*9d40*/  DEPBAR.LE SB0, 0x0 ;  /* 0x000080000000791a */ /* 0x000fe80000000000 */
[----:B------:R-:W3:Y:S01]  /*9d50*/  LDL R5, [R1+0x3c] ;  /* 0x00003c0001057983 */ /* 0x000ee20000100800 */
[----:B------:R-:W-:Y:S01]  /*9d60*/  WARPSYNC 0xffffffff ;  /* 0xffffffff00007948 */ /* 0x000fe20003800000 */
[----:B------:R-:W-:Y:S01]  /*9d70*/  SHF.R.S32.HI R4, RZ, 0x1f, R233 ;  /* 0x0000001fff047819 */ /* 0x000fe200000114e9 */
[C---:B------:R-:W-:Y:S01]  /*9d80*/  IMAD.WIDE.U32 R2, R233.reuse, c[0x0][0x208], RZ ;  /* 0x00008200e9027a25 */ /* 0x040fe200078e00ff */
[----:B------:R-:W-:Y:S03]  /*9d90*/  BAR.SYNC.DEFER_BLOCKING 0x0 ;  /* 0x0000000000007b1d */ /* 0x000fe60000010000 */
[----:B------:R-:W-:Y:S02]  /*9da0*/  IMAD R4, R4, c[0x0][0x208], RZ ;  /* 0x0000820004047a24 */ /* 0x000fe400078e02ff */
[----:B------:R-:W-:Y:S02]  /*9db0*/  IMAD.SHL.U32 R45, R252, 0x2, RZ ;  /* 0x00000002fc2d7824 */ /* 0x000fe400078e00ff */
[----:B------:R-:W-:Y:S02]  /*9dc0*/  IMAD R4, R233, c[0x0][0x20c], R4 ;  /* 0x00008300e9047a24 */ /* 0x000fe400078e0204 */
[----:B------:R-:W-:Y:S02]  /*9dd0*/  IMAD.SHL.U32 R47, R218, 0x2, RZ ;  /* 0x00000002da2f7824 */ /* 0x000fe400078e00ff */
[----:B------:R-:W-:Y:S01]  /*9de0*/  IMAD.IADD R3, R3, 0x1, R4 ;  /* 0x0000000103037824 */ /* 0x000fe200078e0204 */
[----:B------:R-:W-:Y:S03]  /*9df0*/  SHF.R.S32.HI R4, RZ, 0x1f, R220 ;  /* 0x0000001fff047819 */ /* 0x000fe600000114dc */
[----:B------:R-:W-:Y:S04]  /*9e00*/  IMAD.WIDE.U32 R2, R220, c[0x0][0x218], R2 ;  /* 0x00008600dc027a25 */ /* 0x000fe800078e0002 */
[----:B------:R-:W-:Y:S04]  /*9e10*/  IMAD R4, R4, c[0x0][0x218], RZ ;  /* 0x0000860004047a24 */ /* 0x000fe800078e02ff */
[----:B------:R-:W-:Y:S01]  /*9e20*/  IMAD R4, R220, c[0x0][0x21c], R4 ;  /* 0x00008700dc047a24 */ /* 0x000fe200078e0204 */
[----:B------:R1:W4:Y:S04]  /*9e30*/  LDSM.16.M88.4 R64, [R203] ;  /* 0x00000000cb40783b */ /* 0x0003280000000200 */
[----:B------:R1:W1:Y:S04]  /*9e40*/  LDSM.16.M88.4 R60, [R203+0x1000] ;  /* 0x00100000cb3c783b */ /* 0x0002680000000200 */
        /* <DEDUP_REMOVED lines=10> */
[----:B--2---:R-:W-:Y:S02]  /*9ef0*/  IADD3 R147, P0, R6, R2, RZ ;  /* 0x0000000206937210 */ /* 0x004fe40007f1e0ff */
[C---:B------:R-:W-:Y:S02]  /*9f00*/  IADD3 R7, R218.reuse, 0x40, RZ ;  /* 0x00000040da077810 */ /* 0x040fe40007ffe0ff */
[----:B------:R-:W-:Y:S02]  /*9f10*/  SHF.R.S32.HI R6, RZ, 0x1f, R252 ;  /* 0x0000001fff067819 */ /* 0x000fe400000114fc */
[----:B---3--:R-:W-:Y:S01]  /*9f20*/  IADD3.X R2, R5, R3, R4, P0, !PT ;  /* 0x0000000305027210 */ /* 0x008fe200007fe404 */
[----:B------:R-:W-:Y:S01]  /*9f30*/  IMAD.SHL.U32 R54, R7, 0x2, RZ ;  /* 0x0000000207367824 */ /* 0x000fe200078e00ff */
[----:B------:R-:W-:Y:S02]  /*9f40*/  IADD3 R5, R218, 0x40, RZ ;  /* 0x00000040da057810 */ /* 0x000fe40007ffe0ff */
[C---:B------:R-:W-:Y:S02]  /*9f50*/  LEA R52, P0, R147.reuse, c[0x0][0x1f8], 0x1 ;  /* 0x00007e0093347a11 */ /* 0x040fe400078008ff */
[----:B------:R-:W-:Y:S02]  /*9f60*/  SHF.R.S32.HI R5, RZ, 0x1f, R5 ;  /* 0x0000001fff057819 */ /* 0x000fe40000011405 */
[----:B------:R-:W-:Y:S02]  /*9f70*/  LEA.HI.X R147, R147, c[0x0][0x1fc], R2, 0x1, P0 ;  /* 0x00007f0093937a11 */ /* 0x000fe400000f0c02 */
[----:B------:R-:W-:Y:S02]  /*9f80*/  SHF.L.U64.HI R53, R7, 0x1, R5 ;  /* 0x0000000107357819 */ /* 0x000fe40000010205 */
[----:B------:R-:W-:Y:S02]  /*9f90*/  SHF.R.S32.HI R5, RZ, 0x1f, R218 ;  /* 0x0000001fff057819 */ /* 0x000fe400000114da */
[----:B------:R-:W-:Y:S02]  /*9fa0*/  SHF.L.U64.HI R39, R252, 0x1, R6 ;  /* 0x00000001fc277819 */ /* 0x000fe40000010206 */
[----:B------:R-:W-:Y:S01]  /*9fb0*/  SHF.L.U64.HI R38, R218, 0x1, R5 ;  /* 0x00000001da267819 */ /* 0x000fe20000010205 */
[----:B------:R-:W-:-:S05]  /*9fc0*/  BRA.DIV ~URZ, `(.L_x_626) ;  /* 0x000083e27f007947 */ /* 0x000fca000b800000 */
[----:B-1--4-:R1:W2:Y:S02]  /*9fd0*/  SHFL.IDX PT, R3, R147, RZ, 0x1c1f ;  /* 0x001c1fff93037589 */ /* 0x0122a400000e0000 */
.L_x_681:
[-C--:B------:R-:W-:Y:S01]  /*9fe0*/  HMMA.16816.F32.BF16 R4, R64, R16.reuse, RZ ;  /* 0x000000104004723c */ /* 0x080fe200000418ff */
[----:B------:R-:W3:Y:S01]  /*9ff0*/  SHFL.IDX PT, R2, R52, RZ, 0x1c1f ;  /* 0x001c1fff34027589 */ /* 0x000ee200000e0000 */
[----:B------:R-:W-:Y:S01]  /*a000*/  BSSY B0, `(.L_x_627) ;  /* 0x00000ef000007945 */ /* 0x000fe20003800000 */
[----:B------:R-:W-:Y:S02]  /*a010*/  ISETP.GE.AND P0, PT, R218, c[0x0][0x1d4], PT ;  /* 0x00007500da007a0c */ /* 0x000fe40003f06270 */
[----:B------:R-:W-:Y:S02]  /*a020*/  ISETP.GE.AND P2, PT, R252, c[0x0][0x1d4], PT ;  /* 0x00007500fc007a0c */ /* 0x000fe40003f46270 */
[----:B------:R-:W-:Y:S01]  /*a030*/  IADD3 R148, R218, 0x40, RZ ;  /* 0x00000040da947810 */ /* 0x000fe20007ffe0ff */
[C---:B------:R-:W-:Y:S01]  /*a040*/  HMMA.16816.F32.BF16 R8, R60.reuse, R16, RZ ;  /* 0x000000103c08723c */ /* 0x040fe200000418ff */
[----:B------:R-:W4:Y:S03]  /*a050*/  SHFL.IDX PT, R52, R52, 0x1, 0x1c1f ;  /* 0x003c1f0034347f89 */ /* 0x000f2600000e0000 */
[----:B------:R-:W-:Y:S02]  /*a060*/  SEL R217, RZ, 0x10, P0 ;  /* 0x00000010ffd97807 */ /* 0x000fe40000000000 */
[----:B------:R-:W-:Y:S02]  /*a070*/  SEL R40, RZ, 0x10, P2 ;  /* 0x00000010ff287807 */ /* 0x000fe40001000000 */
[-C--:B------:R-:W-:Y:S01]  /*a080*/  HMMA.16816.F32.BF16 R12, R60, R18.reuse, RZ ;  /* 0x000000123c0c723c */ /* 0x080fe200000418ff */
[----:B-1----:R-:W1:Y:S03]  /*a090*/  SHFL.IDX PT, R147, R147, 0x1, 0x1c1f ;  /* 0x003c1f0093937f89 */ /* 0x002e6600000e0000 */
[----:B------:R-:W-:Y:S02]  /*a0a0*/  IADD3 R46, -R217, 0x10, RZ ;  /* 0x00000010d92e7810 */ /* 0x000fe40007ffe1ff */
[----:B------:R-:W-:Y:S02]  /*a0b0*/  IADD3 R44, -R40, 0x10, RZ ;  /* 0x00000010282c7810 */ /* 0x000fe40007ffe1ff */
[C---:B------:R-:W-:Y:S04]  /*a0c0*/  HMMA.16816.F32.BF16 R16, R64.reuse, R18, RZ ;  /* 0x000000124010723c */ /* 0x040fe800000418ff */
[----:B------:R-:W-:Y:S02]  /*a0d0*/  LOP3.LUT R46, R46, 0xf, RZ, 0xc0, !PT ;  /* 0x0000000f2e2e7812 */ /* 0x000fe400078ec0ff */
[----:B------:R-:W-:Y:S02]  /*a0e0*/  LOP3.LUT R44, R44, 0xf, RZ, 0xc0, !PT ;  /* 0x0000000f2c2c7812 */ /* 0x000fe400078ec0ff */
[-C--:B------:R-:W-:Y:S08]  /*a0f0*/  HMMA.16816.F32.BF16 R20, R64, R32.reuse, RZ ;  /* 0x000000204014723c */ /* 0x080ff000000418ff */
[C---:B------:R-:W-:Y:S04]  /*a100*/  HMMA.16816.F32.BF16 R24, R60.reuse, R32, RZ ;  /* 0x000000203c18723c */ /* 0x040fe800000418ff */
[C---:B---3--:R-:W-:Y:S02]  /*a110*/  IADD3 R28, P1, R2.reuse, R47, RZ ;  /* 0x0000002f021c7210 */ /* 0x048fe40007f3e0ff */
[----:B------:R-:W-:Y:S03]  /*a120*/  IADD3 R36, P6, R2, R45, RZ ;  /* 0x0000002d02247210 */ /* 0x000fe60007fde0ff */
[C-C-:B--2---:R-:W-:Y:S01]  /*a130*/  IMAD.X R29, R3.reuse, 0x1, R38.reuse, P1 ;  /* 0x00000001031d7824 */ /* 0x144fe200008e0626 */
[----:B------:R-:W-:Y:S02]  /*a140*/  ISETP.GE.AND P1, PT, R148, c[0x0][0x1d4], PT ;  /* 0x0000750094007a0c */ /* 0x000fe40003f26270 */
[C---:B------:R-:W-:Y:S01]  /*a150*/  IMAD.X R37, R3.reuse, 0x1, R39, P6 ;  /* 0x0000000103257824 */ /* 0x040fe200030e0627 */
[----:B------:R-:W-:Y:S01]  /*a160*/  IADD3 R2, P6, R2, R54, RZ ;  /* 0x0000003602027210 */ /* 0x000fe20007fde0ff */
[----:B------:R2:W-:Y:S01]  /*a170*/  LDGSTS.E.BYPASS.LTC128B.128 [R219+0x100], [R28.64], !P0 ;  /* 0x001000001cdb7fae */ /* 0x0005e2000c101d46 */
[-C--:B----4-:R-:W-:Y:S03]  /*a180*/  IADD3 R46, P5, P0, R46, R52.reuse, R47 ;  /* 0x000000342e2e7210 */ /* 0x090fe600078be02f */
[----:B------:R-:W-:Y:S01]  /*a190*/  IMAD.X R3, R3, 0x1, R53, P6 ;  /* 0x0000000103037824 */ /* 0x000fe200030e0635 */
[----:B------:R-:W-:Y:S02]  /*a1a0*/  ISETP.NE.U32.AND P6, PT, R217, RZ, PT ;  /* 0x000000ffd900720c */ /* 0x000fe40003fc5070 */
[-C--:B-1----:R-:W-:Y:S01]  /*a1b0*/  IADD3.X R47, RZ, R147.reuse, R38, P5, P0 ;  /* 0x00000093ff2f7210 */ /* 0x082fe20002fe0426 */
[----:B------:R1:W-:Y:S01]  /*a1c0*/  LDGSTS.E.BYPASS.LTC128B.128 [R219+0x1100], [R36.64], !P2 ;  /* 0x0110000024db7fae */ /* 0x0003e2000d101d46 */
[-C--:B------:R-:W-:Y:S04]  /*a1d0*/  IADD3 R44, P5, P0, R44, R52.reuse, R45 ;  /* 0x000000342c2c7210 */ /* 0x080fe800078be02d */
[-C--:B------:R-:W-:Y:S02]  /*a1e0*/  IADD3.X R45, RZ, R147.reuse, R39, P5, P0 ;  /* 0x00000093ff2d7210 */ /* 0x080fe40002fe0427 */
[----:B------:R-:W-:Y:S01]  /*a1f0*/  ISETP.NE.U32.AND P0, PT, R40, RZ, PT ;  /* 0x000000ff2800720c */ /* 0x000fe20003f05070 */
[----:B------:R3:W-:Y:S08]  /*a200*/  LDGSTS.E.BYPASS.LTC128B.128 [R219+0x2100], [R2.64], !P1 ;  /* 0x0210000002db7fae */ /* 0x0007f0000c901d46 */
[----:B------:R4:W-:Y:S01]  /*a210*/  LDGSTS.E.BYPASS.LTC128B.128.ZFILL [R219+0x900], [R46.64], P6 ;  /* 0x009000002edb7fae */ /* 0x0009e2000b141d46 */
[-C--:B--2---:R-:W-:Y:S07]  /*a220*/  HMMA.16816.F32.BF16 R28, R60, R34.reuse, RZ ;  /* 0x000000223c1c723c */ /* 0x084fee00000418ff */
[----:B------:R4:W-:Y:S01]  /*a230*/  LDGSTS.E.BYPASS.LTC128B.128.ZFILL [R219+0x1900], [R44.64], P0 ;  /* 0x019000002cdb7fae */ /* 0x0009e20008141d46 */
[C---:B------:R-:W-:Y:S08]  /*a240*/  HMMA.16816.F32.BF16 R32, R64.reuse, R34, RZ ;  /* 0x000000224020723c */ /* 0x040ff000000418ff */
[-C--:B-1----:R-:W-:Y:S01]  /*a250*/  HMMA.16816.F32.BF16 R36, R64, R48.reuse, RZ ;  /* 0x000000304024723c */ /* 0x082fe200000418ff */
[----:B---3--:R-:W-:Y:S04]  /*a260*/  SEL R2, RZ, 0x10, P1 ;  /* 0x00000010ff027807 */ /* 0x008fe80000800000 */
[C---:B------:R-:W-:Y:S02]  /*a270*/  ISETP.NE.U32.AND P6, PT, R2.reuse, RZ, PT ;  /* 0x000000ff0200720c */ /* 0x040fe40003fc5070 */
[----:B------:R-:W-:Y:S01]  /*a280*/  IADD3 R2, -R2, 0x10, RZ ;  /* 0x0000001002027810 */ /* 0x000fe20007ffe1ff */
[C---:B------:R-:W-:Y:S04]  /*a290*/  HMMA.16816.F32.BF16 R40, R60.reuse, R48, RZ ;  /* 0x000000303c28723c */ /* 0x040fe800000418ff */
[----:B------:R-:W-:Y:S04]  /*a2a0*/  LOP3.LUT R2, R2, 0xf, RZ, 0xc0, !PT ;  /* 0x0000000f02027812 */ /* 0x000fe800078ec0ff */
[-C--:B----4-:R-:W-:Y:S01]  /*a2b0*/  HMMA.16816.F32.BF16 R44, R60, R50.reuse, RZ ;  /* 0x000000323c2c723c */ /* 0x090fe200000418ff */
[----:B------:R-:W-:Y:S04]  /*a2c0*/  IADD3 R52, P5, P0, R2, R52, R54 ;  /* 0x0000003402347210 */ /* 0x000fe800078be036 */
[----:B------:R-:W-:Y:S02]  /*a2d0*/  IADD3.X R53, RZ, R147, R53, P5, P0 ;  /* 0x00000093ff357210 */ /* 0x000fe40002fe0435 */
[----:B------:R-:W-:Y:S01]  /*a2e0*/  ISETP.GE.AND P0, PT, R221, 0x1, PT ;  /* 0x00000001dd00780c */ /* 0x000fe20003f06270 */
[C---:B------:R-:W-:Y:S02]  /*a2f0*/  HMMA.16816.F32.BF16 R48, R64.reuse, R50, RZ ;  /* 0x000000324030723c */ /* 0x040fe400000418ff */
[----:B------:R1:W-:Y:S08]  /*a300*/  LDGSTS.E.BYPASS.LTC128B.128.ZFILL [R219+0x2900], [R52.64], P6 ;  /* 0x0290000034db7fae */ /* 0x0003f0000b141d46 */
[----:B------:R-:W0:Y:S01]  /*a310*/  LDGDEPBAR ;  /* 0x00000000000079af */ /* 0x000e220000000000 */
[-C--:B-1----:R-:W-:Y:S08]  /*a320*/  HMMA.16816.F32.BF16 R52, R64, R172.reuse, RZ ;  /* 0x000000ac4034723c */ /* 0x082ff000000418ff */
        /* <DEDUP_REMOVED lines=24> */
[----:B------:R-:W3:Y:S07]  /*a4b0*/  LDSM.16.M88.4 R176, [R200+0x1400] ;  /* 0x00140000c8b0783b */ /* 0x000eee0000000200 */
[-C--:B-1----:R-:W-:Y:S08]  /*a4c0*/  HMMA.16816.F32.BF16 R4, R172, R180.reuse, R4 ;  /* 0x000000b4ac04723c */ /* 0x082ff00000041804 */
[C---:B--2---:R-:W-:Y:S08]  /*a4d0*/  HMMA.16816.F32.BF16 R8, R188.reuse, R180, R8 ;  /* 0x000000b4bc08723c */ /* 0x044ff00000041808 */
[-C--:B------:R-:W-:Y:S08]  /*a4e0*/  HMMA.16816.F32.BF16 R12, R188, R182.reuse, R12 ;  /* 0x000000b6bc0c723c */ /* 0x080ff0000004180c */
[C---:B------:R-:W-:Y:S01]  /*a4f0*/  HMMA.16816.F32.BF16 R16, R172.reuse, R182, R16 ;  /* 0x000000b6ac10723c */ /* 0x040fe20000041810 */
[----:B------:R-:W-:Y:S07]  /*a500*/  LDSM.16.M88.4 R180, [R213] ;  /* 0x00000000d5b4783b */ /* 0x000fee0000000200 */
[-C--:B---3--:R-:W-:Y:S08]  /*a510*/  HMMA.16816.F32.BF16 R20, R172, R176.reuse, R20 ;  /* 0x000000b0ac14723c */ /* 0x088ff00000041814 */
        /* <DEDUP_REMOVED lines=12> */
[----:B------:R-:W-:Y:S07]  /*a5e0*/  LDSM.16.M88.4 R188, [R211] ;  /* 0x00000000d3bc783b */ /* 0x000fee0000000200 */
[----:B------:R-:W-:Y:S01]  /*a5f0*/  HMMA.16816.F32.BF16 R64, R172, R194, R64 ;  /* 0x000000c2ac40723c */ /* 0x000fe20000041840 */
[----:B------:R-:W3:Y:S07]  /*a600*/  LDSM.16.M88.4 R172, [R212] ;  /* 0x00000000d4ac783b */ /* 0x000eee0000000200 */
[-C--:B-1----:R-:W-:Y:S01]  /*a610*/  HMMA.16816.F32.BF16 R4, R176, R180.reuse, R4 ;  /* 0x000000b4b004723c */ /* 0x082fe20000041804 */
[----:B------:R-:W1:Y:S07]  /*a620*/  LDSM.16.M88.4 R192, [R210] ;  /* 0x00000000d2c0783b */ /* 0x000e6e0000000200 */
[C---:B--2---:R-:W-:Y:S08]  /*a630*/  HMMA.16816.F32.BF16 R8, R184.reuse, R180, R8 ;  /* 0x000000b4b808723c */ /* 0x044ff00000041808 */
[-C--:B------:R-:W-:Y:S08]  /*a640*/  HMMA.16816.F32.BF16 R12, R184, R182.reuse, R12 ;  /* 0x000000b6b80c723c */ /* 0x080ff0000004180c */
[C---:B------:R-:W-:Y:S01]  /*a650*/  HMMA.16816.F32.BF16 R16, R176.reuse, R182, R16 ;  /* 0x000000b6b010723c */ /* 0x040fe20000041810 */
[----:B------:R-:W-:Y:S07]  /*a660*/  LDSM.16.M88.4 R180, [R200+0x2000] ;  /* 0x00200000c8b4783b */ /* 0x000fee0000000200 */
[-C--:B---3--:R-:W-:Y:S08]  /*a670*/  HMMA.16816.F32.BF16 R20, R176, R172.reuse, R20 ;  /* 0x000000acb014723c */ /* 0x088ff00000041814 */
        /* <DEDUP_REMOVED lines=8> */
[----:B------:R-:W3:Y:S07]  /*a700*/  LDSM.16.M88.4 R188, [R203+0x5000] ;  /* 0x00500000cbbc783b */ /* 0x000eee0000000200 */
[-C--:B-1----:R-:W-:Y:S08]  /*a710*/  HMMA.16816.F32.BF16 R52, R176, R192.reuse, R52 ;  /* 0x000000c0b034723c */ /* 0x082ff00000041834 */
[C---:B------:R-:W-:Y:S08]  /*a720*/  HMMA.16816.F32.BF16 R56, R184.reuse, R192, R56 ;  /* 0x000000c0b838723c */ /* 0x040ff00000041838 */
[-C--:B------:R-:W-:Y:S01]  /*a730*/  HMMA.16816.F32.BF16 R60, R184, R194.reuse, R60 ;  /* 0x000000c2b83c723c */ /* 0x080fe2000004183c */
[----:B------:R-:W-:Y:S07]  /*a740*/  LDSM.16.M88.4 R184, [R200+0x2800] ;  /* 0x00280000c8b8783b */ /* 0x000fee0000000200 */
[----:B------:R-:W-:Y:S01]  /*a750*/  HMMA.16816.F32.BF16 R64, R176, R194, R64 ;  /* 0x000000c2b040723c */ /* 0x000fe20000041840 */
[----:B------:R-:W1:Y:S07]  /*a760*/  LDSM.16.M88.4 R176, [R200+0x2400] ;  /* 0x00240000c8b0783b */ /* 0x000e6e0000000200 */
[-C--:B--2---:R-:W-:Y:S01]  /*a770*/  HMMA.16816.F32.BF16 R4, R172, R180.reuse, R4 ;  /* 0x000000b4ac04723c */ /* 0x084fe20000041804 */
[----:B------:R-:W2:Y:S07]  /*a780*/  LDSM.16.M88.4 R192, [R200+0x2c00] ;  /* 0x002c0000c8c0783b */ /* 0x000eae0000000200 */
[C---:B---3--:R-:W-:Y:S08]  /*a790*/  HMMA.16816.F32.BF16 R8, R188.reuse, R180, R8 ;  /* 0x000000b4bc08723c */ /* 0x048ff00000041808 */
        /* <DEDUP_REMOVED lines=13> */
[-C--:B--2---:R-:W-:Y:S08]  /*a870*/  HMMA.16816.F32.BF16 R52, R172, R192.reuse, R52 ;  /* 0x000000c0ac34723c */ /* 0x084ff00000041834 */
[C---:B------:R-:W-:Y:S08]  /*a880*/  HMMA.16816.F32.BF16 R56, R188.reuse, R192, R56 ;  /* 0x000000c0bc38723c */ /* 0x040ff00000041838 */
[-C--:B------:R-:W-:Y:S01]  /*a890*/  HMMA.16816.F32.BF16 R60, R188, R194.reuse, R60 ;  /* 0x000000c2bc3c723c */ /* 0x080fe2000004183c */
[----:B------:R-:W-:Y:S07]  /*a8a0*/  LDSM.16.M88.4 R188, [R207] ;  /* 0x00000000cfbc783b */ /* 0x000fee0000000200 */
[----:B------:R-:W-:Y:S01]  /*a8b0*/  HMMA.16816.F32.BF16 R64, R172, R194, R64 ;  /* 0x000000c2ac40723c */ /* 0x000fe20000041840 */
[----:B------:R-:W2:Y:S07]  /*a8c0*/  LDSM.16.M88.4 R172, [R208] ;  /* 0x00000000d0ac783b */ /* 0x000eae0000000200 */
[-C--:B-1----:R-:W-:Y:S01]  /*a8d0*/  HMMA.16816.F32.BF16 R4, R176, R180.reuse, R4 ;  /* 0x000000b4b004723c */ /* 0x082fe20000041804 */
[----:B------:R-:W1:Y:S01]  /*a8e0*/  LDSM.16.M88.4 R192, [R206] ;  /* 0x00000000cec0783b */ /* 0x000e620000000200 */
[----:B------:R-:W-:Y:S06]  /*a8f0*/  DEPBAR.LE SB0, 0x0 ;  /* 0x000080000000791a */ /* 0x000fec0000000000 */
[C---:B---3--:R-:W-:Y:S01]  /*a900*/  HMMA.16816.F32.BF16 R8, R184.reuse, R180, R8 ;  /* 0x000000b4b808723c */ /* 0x048fe20000041808 */
[----:B------:R-:W-:Y:S07]  /*a910*/  BAR.SYNC.DEFER_BLOCKING 0x0 ;  /* 0x0000000000007b1d */ /* 0x000fee0000010000 */
        /* <DEDUP_REMOVED lines=16> */
[----:B------:R-:W2:Y:S01]  /*aa20*/  LDL R222, [R1+0x28] ;  /* 0x0000280001de7983 */ /* 0x000ea20000100800 */
[----:B------:R-:W-:Y:S02]  /*aa30*/  IMAD.MOV.U32 R220, RZ, RZ, RZ ;  /* 0x000000ffffdc7224 */ /* 0x000fe400078e00ff */
[----:B------:R-:W-:Y:S01]  /*aa40*/  IMAD.SHL.U32 R180, R148, 0x2, RZ ;  /* 0x0000000294b47824 */ /* 0x000fe200078e00ff */
[----:B------:R-:W3:Y:S01]  /*aa50*/  LDL R144, [R1] ;  /* 0x0000000001907983 */ /* 0x000ee20000100800 */
[----:B------:R-:W-:Y:S02]  /*aa60*/  IMAD.SHL.U32 R179, R252, 0x2, RZ ;  /* 0x00000002fcb37824 */ /* 0x000fe400078e00ff */
[C---:B------:R-:W-:Y:S01]  /*aa70*/  IMAD.SHL.U32 R181, R218.reuse, 0x2, RZ ;  /* 0x00000002dab57824 */ /* 0x040fe200078e00ff */
[----:B------:R-:W4:Y:S06]  /*aa80*/  LDL.64 R226, [R1+0x20] ;  /* 0x0000200001e27983 */ /* 0x000f2c0000100a00 */
[----:B------:R-:W5:Y:S04]  /*aa90*/  LDL R146, [R1+0x38] ;  /* 0x0000380001927983 */ /* 0x000f680000100800 */
[----:B------:R-:W4:Y:S06]  /*aaa0*/  LDL.64 R224, [R1+0x18] ;  /* 0x0000180001e07983 */ /* 0x000f2c0000100a00 */
[----:B------:R-:W5:Y:S01]  /*aab0*/  LDL R223, [R1+0x2c] ;  /* 0x00002c0001df7983 */ /* 0x000f620000100800 */
[----:B--2---:R-:W-:Y:S01]  /*aac0*/  IMAD R3, R221, 0x40, R222 ;  /* 0x00000040dd037824 */ /* 0x004fe200078e02de */
[----:B------:R-:W-:Y:S04]  /*aad0*/  IADD3 R222, R218, 0x40, RZ ;  /* 0x00000040dade7810 */ /* 0x000fe80007ffe0ff */
[----:B---3--:R-:W-:Y:S02]  /*aae0*/  IADD3 R3, R3, -0x40, R144 ;  /* 0xffffffc003037810 */ /* 0x008fe40007ffe090 */
[----:B------:R-:W-:Y:S03]  /*aaf0*/  SHF.R.S32.HI R222, RZ, 0x1f, R222 ;  /* 0x0000001fffde7819 */ /* 0x000fe600000114de */
[----:B------:R-:W-:Y:S01]  /*ab00*/  @P4 IMAD.HI.U32 R144, R3, c[0x0][0x2bc], RZ ;  /* 0x0000af0003904a27 */ /* 0x000fe200078e00ff */
[----:B------:R-:W-:Y:S02]  /*ab10*/  SHF.L.U64.HI R177, R148, 0x1, R222 ;  /* 0x0000000194b17819 */ /* 0x000fe400000102de */
[----:B------:R-:W-:Y:S01]  /*ab20*/  SHF.R.S32.HI R222, RZ, 0x1f, R252 ;  /* 0x0000001fffde7819 */ /* 0x000fe200000114fc */
[--C-:B------:R-:W-:Y:S01]  /*ab30*/  IMAD.MOV.U32 R2, RZ, RZ, R3.reuse ;  /* 0x000000ffff027224 */ /* 0x100fe200078e0003 */
[----:B------:R-:W-:Y:S02]  /*ab40*/  @P4 SHF.R.U32.HI R2, RZ, c[0x0][0x2c0], R144 ;  /* 0x0000b000ff024a19 */ /* 0x000fe40000011690 */
[----:B------:R-:W-:Y:S02]  /*ab50*/  SHF.R.S32.HI R148, RZ, 0x1f, R218 ;  /* 0x0000001fff947819 */ /* 0x000fe400000114da */
[----:B----4-:R-:W-:Y:S02]  /*ab60*/  @!P3 IADD3 R144, P0, R2, R226, RZ ;  /* 0x000000e20290b210 */ /* 0x010fe40007f1e0ff */
[----:B------:R-:W-:Y:S02]  /*ab70*/  SHF.L.U64.HI R176, R252, 0x1, R222 ;  /* 0x00000001fcb07819 */ /* 0x000fe400000102de */
[----:B-----5:R-:W-:Y:S01]  /*ab80*/  @!P3 LEA.HI.X.SX32 R147, R2, R146, 0x1, P0 ;  /* 0x000000920293b211 */ /* 0x020fe200000f0eff */
[----:B------:R-:W-:Y:S01]  /*ab90*/  IMAD.MOV R2, RZ, RZ, -R2 ;  /* 0x000000ffff027224 */ /* 0x000fe200078e0a02 */
[----:B------:R-:W-:Y:S02]  /*aba0*/  @!P3 LEA R146, P0, R144, c[0x0][0x2a0], 0x2 ;  /* 0x0000a8009092ba11 */ /* 0x000fe400078010ff */
[----:B------:R-:W-:Y:S01]  /*abb0*/  SHF.L.U64.HI R178, R218, 0x1, R148 ;  /* 0x00000001dab27819 */ /* 0x000fe20000010294 */
[----:B------:R-:W-:Y:S01]  /*abc0*/  IMAD R233, R2, c[0x0][0x2b8], R3 ;  /* 0x0000ae0002e97a24 */ /* 0x000fe200078e0203 */
[----:B------:R-:W-:Y:S04]  /*abd0*/  @!P3 LEA.HI.X R147, R144, c[0x0][0x2a4], R147, 0x2, P0 ;  /* 0x0000a9009093ba11 */ /* 0x000fe800000f1493 */
[----:B------:R-:W-:Y:S01]  /*abe0*/  SHF.R.S32.HI R2, RZ, 0x1f, R233 ;  /* 0x0000001fff027819 */ /* 0x000fe200000114e9 */
[----:B------:R-:W2:Y:S04]  /*abf0*/  @!P3 LDG.E R220, [R146.64] ;  /* 0x0000000692dcb981 */ /* 0x000ea8000c1e1900 */
[----:B------:R-:W-:Y:S02]  /*ac00*/  IMAD R144, R2, c[0x0][0x1e0], RZ ;  /* 0x0000780002907a24 */ /* 0x000fe400078e02ff */
[C---:B------:R-:W-:Y:S04]  /*ac10*/  IMAD.WIDE.U32 R2, R233.reuse, c[0x0][0x1e0], RZ ;  /* 0x00007800e9027a25 */ /* 0x040fe800078e00ff */
        /* <DEDUP_REMOVED lines=12> */
.L_x_682:
[----:B------:R-:W-:-:S05]  /*ace0*/  BRA.DIV ~URZ, `(.L_x_630) ;  /* 0x000077927f007947 */ /* 0x000fca000b800000 */
[----:B------:R-:W3:Y:S01]  /*acf0*/  SHFL.IDX PT, R2, R175, RZ, 0x1c1f ;  /* 0x001c1fffaf027589 */ /* 0x000ee200000e0000 */
[C---:B------:R-:W-:Y:S02]  /*ad00*/  IADD3 R146, -R217.reuse, 0x10, RZ ;  /* 0x00000010d9927810 */ /* 0x040fe40007ffe1ff */
[----:B------:R-:W-:Y:S02]  /*ad10*/  ISETP.NE.U32.AND P0, PT, R217, RZ, PT ;  /* 0x000000ffd900720c */ /* 0x000fe40003f05070 */
[----:B------:R-:W-:Y:S04]  /*ad20*/  LOP3.LUT R146, R146, 0xf, RZ, 0xc0, !PT ;  /* 0x0000000f92927812 */ /* 0x000fe800078ec0ff */
[----:B---3--:R-:W-:Y:S04]  /*ad30*/  IADD3 R146, P6, P5, R146, R2, R181 ;  /* 0x0000000292927210 */ /* 0x008fe80007dde0b5 */
[----:B--2---:R-:W-:Y:S02]  /*ad40*/  IADD3.X R147, RZ, R144, R178, P6, P5 ;  /* 0x00000090ff937210 */ /* 0x004fe400037ea4b2 */
[C---:B------:R-:W-:Y:S02]  /*ad50*/  IADD3 R172, P6, R2.reuse, R179, RZ ;  /* 0x000000b302ac7210 */ /* 0x040fe40007fde0ff */
[----:B------:R-:W-:Y:S01]  /*ad60*/  IADD3 R148, P5, R2, R180, RZ ;  /* 0x000000b402947210 */ /* 0x000fe20007fbe0ff */
[----:B------:R-:W-:Y:S01]  /*ad70*/  @!PT LDS RZ, [RZ] ;  /* 0x00000000fffff984 */ /* 0x000fe20000000800 */
[----:B------:R-:W-:Y:S01]  /*ad80*/  @!PT LDS RZ, [RZ] ;  /* 0x00000000fffff984 */ /* 0x000fe20000000800 */
[----:B------:R2:W-:Y:S02]  /*ad90*/  LDGSTS.E.BYPASS.LTC128B.128.ZFILL [R219+0x3100], [R146.64], P0 ;  /* 0x0310000092db7fae */ /* 0x0005e40008141d46 */
[C---:B------:R-:W-:Y:S02]  /*ada0*/  IMAD.X R173, R144.reuse, 0x1, R176, P6 ;  /* 0x0000000190ad7824 */ /* 0x040fe400030e06b0 */
[----:B------:R2:W3:Y:S01]  /*adb0*/  SHFL.IDX PT, R2, R175, 0x1, 0x1c1f ;  /* 0x003c1f00af027f89 */ /* 0x0004e200000e0000 */
[----:B------:R-:W-:Y:S03]  /*adc0*/  IMAD.X R149, R144, 0x1, R177, P5 ;  /* 0x0000000190957824 */ /* 0x000fe600028e06b1 */
[----:B------:R2:W-:Y:S04]  /*add0*/  LDGSTS.E.BYPASS.LTC128B.128 [R219+0x4100], [R172.64], !P2 ;  /* 0x04100000acdb7fae */ /* 0x0005e8000d101d46 */
[----:B------:R2:W4:Y:S04]  /*ade0*/  SHFL.IDX PT, R144, R174, 0x1, 0x1c1f ;  /* 0x003c1f00ae907f89 */ /* 0x00052800000e0000 */
[----:B------:R2:W-:Y:S02]  /*adf0*/  LDGSTS.E.BYPASS.LTC128B.128 [R219+0x5100], [R148.64], !P1 ;  /* 0x0510000094db7fae */ /* 0x0005e4000c901d46 */
.L_x_683:
[C---:B------:R-:W-:Y:S02]  /*ae00*/  IADD3 R3, -R217.reuse, 0x10, RZ ;  /* 0x00000010d9037810 */ /* 0x040fe40007ffe1ff */
[C---:B--23--:R-:W-:Y:S02]  /*ae10*/  IADD3 R148, P6, R2.reuse, R179, RZ ;  /* 0x000000b302947210 */ /* 0x04cfe40007fde0ff */
[----:B------:R-:W-:Y:S02]  /*ae20*/  IADD3 R146, P5, R2, R180, RZ ;  /* 0x000000b402927210 */ /* 0x000fe40007fbe0ff */
[----:B------:R-:W-:Y:S01]  /*ae30*/  ISETP.NE.U32.AND P0, PT, R217, RZ, PT ;  /* 0x000000ffd900720c */ /* 0x000fe20003f05070 */
[C---:B----4-:R-:W-:Y:S01]  /*ae40*/  IMAD.X R149, R144.reuse, 0x1, R176, P6 ;  /* 0x0000000190957824 */ /* 0x050fe200030e06b0 */
[----:B------:R-:W-:Y:S01]  /*ae50*/  LOP3.LUT R3, R3, 0xf, RZ, 0xc0, !PT ;  /* 0x0000000f03037812 */ /* 0x000fe200078ec0ff */
[----:B------:R-:W-:Y:S03]  /*ae60*/  IMAD.X R147, R144, 0x1, R177, P5 ;  /* 0x0000000190937824 */ /* 0x000fe600028e06b1 */
[----:B------:R-:W-:Y:S04]  /*ae70*/  IADD3 R2, P6, P5, R3, R2, R181 ;  /* 0x0000000203027210 */ /* 0x000fe80007dde0b5 */
[----:B------:R-:W-:Y:S05]  /*ae80*/  IADD3.X R3, RZ, R144, R178, P6, P5 ;  /* 0x00000090ff037210 */ /* 0x000fea00037ea4b2 */
[----:B------:R-:W-:Y:S01]  /*ae90*/  @!PT LDS RZ, [RZ] ;  /* 0x00000000fffff984 */ /* 0x000fe20000000800 */
[----:B------:R-:W-:Y:S01]  /*aea0*/  @!PT LDS RZ, [RZ] ;  /* 0x00000000fffff984 */ /* 0x000fe20000000800 */
[----:B------:R-:W-:Y:S01]  /*aeb0*/  @!PT LDS RZ, [RZ] ;  /* 0x00000000fffff984 */ /* 0x000fe20000000800 */
[----:B------:R2:W-:Y:S04]  /*aec0*/  LDGSTS.E.BYPASS.LTC128B.128.ZFILL [R219+0x3900], [R2.64], P0 ;  /* 0x0390000002db7fae */ /* 0x0005e80008141d46 */
[----:B------:R2:W-:Y:S04]  /*aed0*/  LDGSTS.E.BYPASS.LTC128B.128 [R219+0x4900], [R148.64], !P2 ;  /* 0x0490000094db7fae */ /* 0x0005e8000d101d46 */
[----:B------:R2:W-:Y:S02]  /*aee0*/  LDGSTS.E.BYPASS.LTC128B.128 [R219+0x5900], [R146.64], !P1 ;  /* 0x0590000092db7fae */ /* 0x0005e4000c901d46 */
.L_x_628:
[----:B------:R-:W-:Y:S05]  /*aef0*/  BSYNC B0 ;  /* 0x0000000000007941 */ /* 0x000fea0003800000 */
.L_x_627:
[----:B--2---:R-:W-:Y:S01]  /*af00*/  FMNMX.FTZ R3, R4, R0, !PT ;  /* 0x0000000004037209 */ /* 0x004fe20007810000 */
        /* <DEDUP_REMOVED lines=64> */
[----:B------:R-:W-:-:S05]  /*b310*/  BRA.DIV ~URZ, `(.L_x_631) ;  /* 0x000073727f007947 */ /* 0x000fca000b800000 */
[----:B------:R-:W2:Y:S04]  /*b320*/  SHFL.BFLY PT, R149, R144, 0x2, 0x1f ;  /* 0x0c401f0090957f89 */ /* 0x000ea800000e0000 */
[----:B------:R-:W3:Y:S04]  /*b330*/  SHFL.BFLY PT, R2, R148, 0x2, 0x1f ;  /* 0x0c401f0094027f89 */ /* 0x000ee800000e0000 */
[----:B------:R-:W4:Y:S04]  /*b340*/  SHFL.BFLY PT, R3, R147, 0x2, 0x1f ;  /* 0x0c401f0093037f89 */ /* 0x000f2800000e0000 */
[----:B-1----:R-:W1:Y:S01]  /*b350*/  SHFL.BFLY PT, R174, R146, 0x2, 0x1f ;  /* 0x0c401f0092ae7f89 */ /* 0x002e6200000e0000 */
[----:B--2---:R-:W-:Y:S02]  /*b360*/  FMNMX.FTZ R149, R144, R149, !PT ;  /* 0x0000009590957209 */ /* 0x004fe40007810000 */
[----:B---3--:R-:W-:Y:S02]  /*b370*/  FMNMX.FTZ R148, R148, R2, !PT ;  /* 0x0000000294947209 */ /* 0x008fe40007810000 */
[----:B----4-:R-:W-:Y:S03]  /*b380*/  FMNMX.FTZ R147, R147, R3, !PT ;  /* 0x0000000393937209 */ /* 0x010fe60007810000 */
[----:B------:R-:W2:Y:S01]  /*b390*/  SHFL.BFLY PT, R172, R148, 0x1, 0x1f ;  /* 0x0c201f0094ac7f89 */ /* 0x000ea200000e0000 */
[----:B-1----:R-:W-:Y:S03]  /*b3a0*/  FMNMX.FTZ R144, R146, R174, !PT ;  /* 0x000000ae92907209 */ /* 0x002fe60007810000 */
[----:B------:R-:W1:Y:S04]  /*b3b0*/  SHFL.BFLY PT, R3, R149, 0x1, 0x1f ;  /* 0x0c201f0095037f89 */ /* 0x000e6800000e0000 */
[----:B------:R-:W3:Y:S04]  /*b3c0*/  SHFL.BFLY PT, R173, R147, 0x1, 0x1f ;  /* 0x0c201f0093ad7f89 */ /* 0x000ee800000e0000 */
[----:B------:R4:W4:Y:S01]  /*b3d0*/  SHFL.BFLY PT, R2, R144, 0x1, 0x1f ;  /* 0x0c201f0090027f89 */ /* 0x00092200000e0000 */
[----:B--2---:R-:W-:Y:S02]  /*b3e0*/  FMNMX.FTZ R148, R148, R172, !PT ;  /* 0x000000ac94947209 */ /* 0x004fe40007810000 */
[----:B-1----:R-:W-:Y:S02]  /*b3f0*/  FMNMX.FTZ R149, R149, R3, !PT ;  /* 0x0000000395957209 */ /* 0x002fe40007810000 */
[----:B---3--:R-:W-:Y:S03]  /*b400*/  FMNMX.FTZ R147, R147, R173, !PT ;  /* 0x000000ad93937209 */ /* 0x008fe60007810000 */
.L_x_684:
[----:B------:R-:W-:Y:S01]  /*b410*/  FADD.FTZ R0, -R149, R0 ;  /* 0x0000000095007221 */ /* 0x000fe20000010100 */
[----:B----4-:R-:W-:Y:S01]  /*b420*/  FMNMX.FTZ R2, R2, R144, !PT ;  /* 0x0000009002027209 */ /* 0x010fe20007810000 */
[----:B------:R-:W-:Y:S01]  /*b430*/  WARPSYNC 0xffffffff ;  /* 0xffffffff00007948 */ /* 0x000fe20003800000 */
[----:B------:R-:W1:Y:S01]  /*b440*/  LDSM.16.MT88.4 R172, [R201] ;  /* 0x00000000c9ac783b */ /* 0x000e620000004200 */
[----:B------:R-:W-:Y:S01]  /*b450*/  FMUL.FTZ R0, R0, c[0x0][0x2d0] ;  /* 0x0000b40000007a20 */ /* 0x000fe20000410000 */
[----:B------:R-:W-:Y:S01]  /*b460*/  ISETP.GT.AND P0, PT, R221, RZ, PT ;  /* 0x000000ffdd00720c */ /* 0x000fe20003f04270 */
[----:B------:R-:W-:Y:S02]  /*b470*/  FMUL.FTZ R144, R2, c[0x0][0x2d0] ;  /* 0x0000b40002907a20 */ /* 0x000fe40000410000 */
[----:B------:R2:W-:Y:S01]  /*b480*/  MUFU.EX2 R146, R0 ;  /* 0x0000000000927308 */ /* 0x0005e20000000800 */
[----:B------:R-:W-:Y:S02]  /*b490*/  FMUL.FTZ R180, R149, c[0x0][0x2d0] ;  /* 0x0000b40095b47a20 */ /* 0x000fe40000410000 */
[----:B------:R-:W-:Y:S01]  /*b4a0*/  FMUL.FTZ R181, R148, c[0x0][0x2d0] ;  /* 0x0000b40094b57a20 */ /* 0x000fe20000410000 */
[----:B------:R-:W3:Y:S01]  /*b4b0*/  LDL.LU R246, [R1+0x4] ;  /* 0x0000040001f67983 */ /* 0x000ee20000300800 */
[--C-:B------:R-:W-:Y:S02]  /*b4c0*/  FFMA.FTZ R10, R10, c[0x0][0x2d0], -R144.reuse ;  /* 0x0000b4000a0a7a23 */ /* 0x100fe40000010890 */
[----:B------:R-:W-:Y:S01]  /*b4d0*/  FFMA.FTZ R11, R11, c[0x0][0x2d0], -R144 ;  /* 0x0000b4000b0b7a23 */ /* 0x000fe20000010890 */
[----:B------:R-:W4:Y:S01]  /*b4e0*/  LDL.LU R245, [R1+0x10] ;  /* 0x0000100001f57983 */ /* 0x000f220000300800 */
[--C-:B------:R-:W-:Y:S01]  /*b4f0*/  FFMA.FTZ R16, R16, c[0x0][0x2d0], -R180.reuse ;  /* 0x0000b40010107a23 */ /* 0x100fe200000108b4 */
[----:B------:R-:W-:Y:S01]  /*b500*/  MUFU.EX2 R189, R10 ;  /* 0x0000000a00bd7308 */ /* 0x000fe20000000800 */
[--C-:B------:R-:W-:Y:S01]  /*b510*/  FFMA.FTZ R17, R17, c[0x0][0x2d0], -R180.reuse ;  /* 0x0000b40011117a23 */ /* 0x100fe200000108b4 */
[----:B------:R-:W5:Y:S01]  /*b520*/  LDL.LU R244, [R1+0xc] ;  /* 0x00000c0001f47983 */ /* 0x000f620000300800 */
[--C-:B------:R-:W-:Y:S02]  /*b530*/  FFMA.FTZ R18, R18, c[0x0][0x2d0], -R181.reuse ;  /* 0x0000b40012127a23 */ /* 0x100fe400000108b5 */
[--C-:B------:R-:W-:Y:S01]  /*b540*/  FFMA.FTZ R19, R19, c[0x0][0x2d0], -R181.reuse ;  /* 0x0000b40013137a23 */ /* 0x100fe200000108b5 */
[----:B------:R-:W3:Y:S01]  /*b550*/  LDL.LU R243, [R1+0x8] ;  /* 0x0000080001f37983 */ /* 0x000ee20000300800 */
[--C-:B------:R-:W-:Y:S02]  /*b560*/  FFMA.FTZ R4, R4, c[0x0][0x2d0], -R180.reuse ;  /* 0x0000b40004047a23 */ /* 0x100fe400000108b4 */
[----:B------:R-:W-:Y:S01]  /*b570*/  FFMA.FTZ R5, R5, c[0x0][0x2d0], -R180 ;  /* 0x0000b40005057a23 */ /* 0x000fe200000108b4 */
[----:B------:R-:W-:Y:S01]  /*b580*/  MUFU.EX2 R231, R11 ;  /* 0x0000000b00e77308 */ /* 0x000fe20000000800 */
[--C-:B------:R-:W-:Y:S02]  /*b590*/  FFMA.FTZ R6, R6, c[0x0][0x2d0], -R181.reuse ;  /* 0x0000b40006067a23 */ /* 0x100fe400000108b5 */
[----:B------:R-:W-:Y:S02]  /*b5a0*/  FFMA.FTZ R7, R7, c[0x0][0x2d0], -R181 ;  /* 0x0000b40007077a23 */ /* 0x000fe400000108b5 */
[----:B--2---:R-:W-:Y:S02]  /*b5b0*/  FADD.FTZ R0, -R148, R145 ;  /* 0x0000009194007221 */ /* 0x004fe40000010100 */
[--C-:B------:R-:W-:Y:S02]  /*b5c0*/  FFMA.FTZ R14, R14, c[0x0][0x2d0], -R144.reuse ;  /* 0x0000b4000e0e7a23 */ /* 0x100fe40000010890 */
[----:B------:R-:W-:Y:S01]  /*b5d0*/  FMUL.FTZ R0, R0, c[0x0][0x2d0] ;  /* 0x0000b40000007a20 */ /* 0x000fe20000410000 */
[----:B------:R-:W-:Y:S01]  /*b5e0*/  MUFU.EX2 R193, R4 ;  /* 0x0000000400c17308 */ /* 0x000fe20000000800 */
[----:B------:R-:W-:Y:S02]  /*b5f0*/  FFMA.FTZ R15, R15, c[0x0][0x2d0], -R144 ;  /* 0x0000b4000f0f7a23 */ /* 0x000fe40000010890 */
[--C-:B------:R-:W-:Y:S02]  /*b600*/  FFMA.FTZ R32, R32, c[0x0][0x2d0], -R180.reuse ;  /* 0x0000b40020207a23 */ /* 0x100fe400000108b4 */
[--C-:B------:R-:W-:Y:S02]  /*b610*/  FFMA.FTZ R33, R33, c[0x0][0x2d0], -R180.reuse ;  /* 0x0000b40021217a23 */ /* 0x100fe400000108b4 */
[--C-:B------:R-:W-:Y:S02]  /*b620*/  FFMA.FTZ R34, R34, c[0x0][0x2d0], -R181.reuse ;  /* 0x0000b40022227a23 */ /* 0x100fe400000108b5 */
[--C-:B------:R-:W-:Y:S01]  /*b630*/  FFMA.FTZ R35, R35, c[0x0][0x2d0], -R181.reuse ;  /* 0x0000b40023237a23 */ /* 0x100fe200000108b5 */
[----:B------:R2:W-:Y:S01]  /*b640*/  MUFU.EX2 R145, R0 ;  /* 0x0000000000917308 */ /* 0x0005e20000000800 */
[--C-:B------:R-:W-:Y:S02]  /*b650*/  FFMA.FTZ R36, R36, c[0x0][0x2d0], -R180.reuse ;  /* 0x0000b40024247a23 */ /* 0x100fe400000108b4 */
[----:B------:R-:W-:Y:S02]  /*b660*/  FFMA.FTZ R37, R37, c[0x0][0x2d0], -R180 ;  /* 0x0000b40025257a23 */ /* 0x000fe400000108b4 */
[--C-:B------:R-:W-:Y:S02]  /*b670*/  FFMA.FTZ R38, R38, c[0x0][0x2d0], -R181.reuse ;  /* 0x0000b40026267a23 */ /* 0x100fe400000108b5 */
[--C-:B------:R-:W-:Y:S02]  /*b680*/  FFMA.FTZ R39, R39, c[0x0][0x2d0], -R181.reuse ;  /* 0x0000b40027277a23 */ /* 0x100fe400000108b5 */
[--C-:B------:R-:W-:Y:S01]  /*b690*/  FFMA.FTZ R42, R42, c[0x0][0x2d0], -R144.reuse ;  /* 0x0000b4002a2a7a23 */ /* 0x100fe20000010890 */
[----:B------:R-:W-:Y:S01]  /*b6a0*/  MUFU.EX2 R197, R5 ;  /* 0x0000000500c57308 */ /* 0x000fe20000000800 */
[----:B------:R-:W-:Y:S02]  /*b6b0*/  FFMA.FTZ R43, R43, c[0x0][0x2d0], -R144 ;  /* 0x0000b4002b2b7a23 */ /* 0x000fe40000010890 */
[--C-:B------:R-:W-:Y:S02]  /*b6c0*/  FFMA.FTZ R48, R48, c[0x0][0x2d0], -R180.reuse ;  /* 0x0000b40030307a23 */ /* 0x100fe400000108b4 */
[----:B------:R-:W-:Y:S02]  /*b6d0*/  FFMA.FTZ R49, R49, c[0x0][0x2d0], -R180 ;  /* 0x0000b40031317a23 */ /* 0x000fe400000108b4 */
[--C-:B------:R-:W-:Y:S02]  /*b6e0*/  FFMA.FTZ R50, R50, c[0x0][0x2d0], -R181.reuse ;  /* 0x0000b40032327a23 */ /* 0x100fe400000108b5 */
[--C-:B------:R-:W-:Y:S01]  /*b6f0*/  FFMA.FTZ R51, R51, c[0x0][0x2d0], -R181.reuse ;  /* 0x0000b40033337a23 */ /* 0x100fe200000108b5 */
[----:B------:R-:W-:Y:S01]  /*b700*/  MUFU.EX2 R192, R6 ;  /* 0x0000000600c07308 */ /* 0x000fe20000000800 */
[--C-:B------:R-:W-:Y:S02]  /*b710*/  FFMA.FTZ R46, R46, c[0x0][0x2d0], -R144.reuse ;  /* 0x0000b4002e2e7a23 */ /* 0x100fe40000010890 */
[----:B------:R-:W-:Y:S02]  /*b720*/  FFMA.FTZ R47, R47, c[0x0][0x2d0], -R144 ;  /* 0x0000b4002f2f7a23 */ /* 0x000fe40000010890 */
[C---:B--2---:R-:W-:Y:S02]  /*b730*/  FADD.FTZ R0, -R147.reuse, R150 ;  /* 0x0000009693007221 */ /* 0x044fe40000010100 */
[----:B------:R-:W-:Y:S02]  /*b740*/  FMUL.FTZ R150, R147, c[0x0][0x2d0] ;  /* 0x0000b40093967a20 */ /* 0x000fe40000410000 */
[----:B------:R-:W-:Y:S01]  /*b750*/  FMUL.FTZ R0, R0, c[0x0][0x2d0] ;  /* 0x0000b40000007a20 */ /* 0x000fe20000410000 */
[----:B------:R-:W-:Y:S01]  /*b760*/  MUFU.EX2 R235, R7 ;  /* 0x0000000700eb7308 */ /* 0x000fe20000000800 */
[--C-:B------:R-:W-:Y:S02]  /*b770*/  FFMA.FTZ R8, R8, c[0x0][0x2d0], -R150.reuse ;  /* 0x0000b40008087a23 */ /* 0x100fe40000010896 */
[--C-:B------:R-:W-:Y:S02]  /*b780*/  FFMA.FTZ R9, R9, c[0x0][0x2d0], -R150.reuse ;  /* 0x0000b40009097a23 */ /* 0x100fe40000010896 */
[--C-:B------:R-:W-:Y:S02]  /*b790*/  FFMA.FTZ R12, R12, c[0x0][0x2d0], -R150.reuse ;  /* 0x0000b4000c0c7a23 */ /* 0x100fe40000010896 */
[--C-:B------:R-:W-:Y:S02]  /*b7a0*/  FFMA.FTZ R13, R13, c[0x0][0x2d0], -R150.reuse ;  /* 0x0000b4000d0d7a23 */ /* 0x100fe40000010896 */
[--C-:B------:R-:W-:Y:S01]  /*b7b0*/  FFMA.FTZ R40, R40, c[0x0][0x2d0], -R150.reuse ;  /* 0x0000b40028287a23 */ /* 0x100fe20000010896 */
[----:B------:R2:W1:Y:S01]  /*b7c0*/  MUFU.EX2 R3, R0 ;  /* 0x0000000000037308 */ /* 0x0004620000000800 */
[--C-:B------:R-:W-:Y:S02]  /*b7d0*/  FFMA.FTZ R41, R41, c[0x0][0x2d0], -R150.reuse ;  /* 0x0000b40029297a23 */ /* 0x100fe40000010896 */
[--C-:B------:R-:W-:Y:S02]  /*b7e0*/  FFMA.FTZ R44, R44, c[0x0][0x2d0], -R150.reuse ;  /* 0x0000b4002c2c7a23 */ /* 0x100fe40000010896 */
[----:B------:R-:W-:Y:S02]  /*b7f0*/  FFMA.FTZ R45, R45, c[0x0][0x2d0], -R150 ;  /* 0x0000b4002d2d7a23 */ /* 0x000fe40000010896 */
[--C-:B------:R-:W-:Y:S02]  /*b800*/  FFMA.FTZ R54, R54, c[0x0][0x2d0], -R181.reuse ;  /* 0x0000b40036367a23 */ /* 0x100fe400000108b5 */
[--C-:B------:R-:W-:Y:S01]  /*b810*/  FFMA.FTZ R53, R53, c[0x0][0x2d0], -R180.reuse ;  /* 0x0000b40035357a23 */ /* 0x100fe200000108b4 */
[----:B------:R-:W-:Y:S01]  /*b820*/  MUFU.EX2 R190, R8 ;  /* 0x0000000800be7308 */ /* 0x000fe20000000800 */
[--C-:B------:R-:W-:Y:S02]  /*b830*/  FFMA.FTZ R20, R20, c[0x0][0x2d0], -R180.reuse ;  /* 0x0000b40014147a23 */ /* 0x100fe400000108b4 */
[----:B------:R-:W-:Y:S02]  /*b840*/  FFMA.FTZ R21, R21, c[0x0][0x2d0], -R180 ;  /* 0x0000b40015157a23 */ /* 0x000fe400000108b4 */
[--C-:B------:R-:W-:Y:S02]  /*b850*/  FFMA.FTZ R22, R22, c[0x0][0x2d0], -R181.reuse ;  /* 0x0000b40016167a23 */ /* 0x100fe400000108b5 */
[----:B------:R-:W-:Y:S02]  /*b860*/  FFMA.FTZ R23, R23, c[0x0][0x2d0], -R181 ;  /* 0x0000b40017177a23 */ /* 0x000fe400000108b5 */
[--C-:B------:R-:W-:Y:S01]  /*b870*/  FFMA.FTZ R24, R24, c[0x0][0x2d0], -R150.reuse ;  /* 0x0000b40018187a23 */ /* 0x100fe20000010896 */
[----:B------:R-:W1:Y:S01]  /*b880*/  MUFU.EX2 R232, R9 ;  /* 0x0000000900e87308 */ /* 0x000e620000000800 */
[----:B------:R-:W-:Y:S02]  /*b890*/  FFMA.FTZ R25, R25, c[0x0][0x2d0], -R150 ;  /* 0x0000b40019197a23 */ /* 0x000fe40000010896 */
[--C-:B------:R-:W-:Y:S02]  /*b8a0*/  FFMA.FTZ R26, R26, c[0x0][0x2d0], -R144.reuse ;  /* 0x0000b4001a1a7a23 */ /* 0x100fe40000010890 */
[----:B--2---:R-:W-:Y:S02]  /*b8b0*/  FADD.FTZ R0, -R2, R151 ;  /* 0x0000009702007221 */ /* 0x004fe40000010100 */
[----:B------:R-:W-:Y:S02]  /*b8c0*/  FFMA.FTZ R27, R27, c[0x0][0x2d0], -R144 ;  /* 0x0000b4001b1b7a23 */ /* 0x000fe40000010890 */
[----:B------:R-:W-:Y:S01]  /*b8d0*/  FMUL.FTZ R0, R0, c[0x0][0x2d0] ;  /* 0x0000b40000007a20 */ /* 0x000fe20000410000 */
[----:B------:R-:W-:Y:S01]  /*b8e0*/  MUFU.EX2 R236, R16 ;  /* 0x0000001000ec7308 */ /* 0x000fe20000000800 */
[--C-:B------:R-:W-:Y:S02]  /*b8f0*/  FFMA.FTZ R28, R28, c[0x0][0x2d0], -R150.reuse ;  /* 0x0000b4001c1c7a23 */ /* 0x100fe40000010896 */
[----:B------:R-:W-:Y:S02]  /*b900*/  FFMA.FTZ R29, R29, c[0x0][0x2d0], -R150 ;  /* 0x0000b4001d1d7a23 */ /* 0x000fe40000010896 */
[--C-:B------:R-:W-:Y:S02]  /*b910*/  FFMA.FTZ R30, R30, c[0x0][0x2d0], -R144.reuse ;  /* 0x0000b4001e1e7a23 */ /* 0x100fe40000010890 */
[----:B------:R-:W-:Y:S02]  /*b920*/  FFMA.FTZ R31, R31, c[0x0][0x2d0], -R144 ;  /* 0x0000b4001f1f7a23 */ /* 0x000fe40000010890 */
[--C-:B------:R-:W-:Y:S01]  /*b930*/  FFMA.FTZ R52, R52, c[0x0][0x2d0], -R180.reuse ;  /* 0x0000b40034347a23 */ /* 0x100fe200000108b4 */
[----:B------:R-:W-:Y:S01]  /*b940*/  MUFU.EX2 R0, R0 ;  /* 0x0000000000007308 */ /* 0x000fe20000000800 */
[--C-:B------:R-:W-:Y:S02]  /*b950*/  FFMA.FTZ R64, R64, c[0x0][0x2d0], -R180.reuse ;  /* 0x0000b40040407a23 */ /* 0x100fe400000108b4 */
[----:B------:R-:W-:Y:S02]  /*b960*/  FFMA.FTZ R180, R65, c[0x0][0x2d0], -R180 ;  /* 0x0000b40041b47a23 */ /* 0x000fe400000108b4 */
[--C-:B------:R-:W-:Y:S02]  /*b970*/  FFMA.FTZ R67, R67, c[0x0][0x2d0], -R181.reuse ;  /* 0x0000b40043437a23 */ /* 0x100fe400000108b5 */
[----:B------:R-:W-:Y:S02]  /*b980*/  FFMA.FTZ R61, R61, c[0x0][0x2d0], -R150 ;  /* 0x0000b4003d3d7a23 */ /* 0x000fe40000010896 */
[----:B------:R-:W-:Y:S01]  /*b990*/  FFMA.FTZ R63, R63, c[0x0][0x2d0], -R144 ;  /* 0x0000b4003f3f7a23 */ /* 0x000fe20000010890 */
[----:B------:R-:W-:Y:S01]  /*b9a0*/  MUFU.EX2 R241, R17 ;  /* 0x0000001100f17308 */ /* 0x000fe20000000800 */
[--C-:B------:R-:W-:Y:S02]  /*b9b0*/  FFMA.FTZ R55, R55, c[0x0][0x2d0], -R181.reuse ;  /* 0x0000b40037377a23 */ /* 0x100fe400000108b5 */
[----:B------:R-:W-:Y:S02]  /*b9c0*/  FFMA.FTZ R66, R66, c[0x0][0x2d0], -R181 ;  /* 0x0000b40042427a23 */ /* 0x000fe400000108b5 */
[----:B------:R-:W-:Y:S02]  /*b9d0*/  FFMA.FTZ R60, R60, c[0x0][0x2d0], -R150 ;  /* 0x0000b4003c3c7a23 */ /* 0x000fe40000010896 */
[----:B------:R-:W-:Y:S02]  /*b9e0*/  FFMA.FTZ R62, R62, c[0x0][0x2d0], -R144 ;  /* 0x0000b4003e3e7a23 */ /* 0x000fe40000010890 */
[----:B------:R-:W-:Y:S01]  /*b9f0*/  FFMA.FTZ R57, R57, c[0x0][0x2d0], -R150 ;  /* 0x0000b40039397a23 */ /* 0x000fe20000010896 */
[----:B------:R-:W-:Y:S01]  /*ba00*/  MUFU.EX2 R238, R18 ;  /* 0x0000001200ee7308 */ /* 0x000fe20000000800 */
[----:B------:R-:W-:Y:S02]  /*ba10*/  FFMA.FTZ R59, R59, c[0x0][0x2d0], -R144 ;  /* 0x0000b4003b3b7a23 */ /* 0x000fe40000010890 */
[----:B------:R-:W-:Y:S01]  /*ba20*/  FFMA.FTZ R56, R56, c[0x0][0x2d0], -R150 ;  /* 0x0000b40038387a23 */ /* 0x000fe20000010896 */
[----:B------:R-:W-:Y:S01]  /*ba30*/  MOV R150, R147 ;  /* 0x0000009300967202 */ /* 0x000fe20000000f00 */
[----:B------:R-:W-:Y:S05]  /*ba40*/  FFMA.FTZ R58, R58, c[0x0][0x2d0], -R144 ;  /* 0x0000b4003a3a7a23 */ /* 0x000fea0000010890 */
[----:B------:R-:W-:Y:S10]  /*ba50*/  MUFU.EX2 R242, R19 ;  /* 0x0000001300f27308 */ /* 0x000ff40000000800 */
[----:B------:R-:W-:Y:S10]  /*ba60*/  MUFU.EX2 R239, R12 ;  /* 0x0000000c00ef7308 */ /* 0x000ff40000000800 */
[----:B------:R-:W2:Y:S10]  /*ba70*/  MUFU.EX2 R240, R13 ;  /* 0x0000000d00f07308 */ /* 0x000eb40000000800 */
[----:B------:R-:W-:Y:S10]  /*ba80*/  MUFU.EX2 R234, R14 ;  /* 0x0000000e00ea7308 */ /* 0x000ff40000000800 */
[----:B------:R-:W1:Y:S10]  /*ba90*/  MUFU.EX2 R237, R15 ;  /* 0x0000000f00ed7308 */ /* 0x000e740000000800 */
[----:B------:R-:W-:Y:S10]  /*baa0*/  MUFU.EX2 R226, R32 ;  /* 0x0000002000e27308 */ /* 0x000ff40000000800 */
[----:B------:R-:W-:Y:S10]  /*bab0*/  MUFU.EX2 R227, R33 ;  /* 0x0000002100e37308 */ /* 0x000ff40000000800 */
[----:B------:R-:W-:Y:S10]  /*bac0*/  MUFU.EX2 R224, R34 ;  /* 0x0000002200e07308 */ /* 0x000ff40000000800 */
[----:B------:R1:W-:Y:S10]  /*bad0*/  MUFU.EX2 R223, R35 ;  /* 0x0000002300df7308 */ /* 0x0003f40000000800 */
[----:B------:R-:W-:Y:S10]  /*bae0*/  MUFU.EX2 R186, R36 ;  /* 0x0000002400ba7308 */ /* 0x000ff40000000800 */
[----:B------:R-:W-:Y:S01]  /*baf0*/  MUFU.EX2 R188, R37 ;  /* 0x0000002500bc7308 */ /* 0x000fe20000000800 */
[----:B-1----:R-:W-:Y:S09]  /*bb00*/  LDSM.16.MT88.4 R32, [R202+0x2000] ;  /* 0x00200000ca20783b */ /* 0x002ff20000004200 */
[----:B------:R-:W-:Y:S10]  /*bb10*/  MUFU.EX2 R185, R38 ;  /* 0x0000002600b97308 */ /* 0x000ff40000000800 */
[----:B------:R1:W-:Y:S10]  /*bb20*/  MUFU.EX2 R187, R39 ;  /* 0x0000002700bb7308 */ /* 0x0003f40000000800 */
[----:B------:R-:W-:Y:S10]  /*bb30*/  MUFU.EX2 R151, R42 ;  /* 0x0000002a00977308 */ /* 0x000ff40000000800 */
[----:B------:R-:W-:Y:S01]  /*bb40*/  MUFU.EX2 R184, R48 ;  /* 0x0000003000b87308 */ /* 0x000fe20000000800 */
[----:B-1----:R-:W-:Y:S09]  /*bb50*/  LDSM.16.MT88.4 R36, [R202+0x2400] ;  /* 0x00240000ca24783b */ /* 0x002ff20000004200 */
[----:B------:R-:W-:Y:S10]  /*bb60*/  MUFU.EX2 R183, R49 ;  /* 0x0000003100b77308 */ /* 0x000ff40000000800 */
[----:B------:R-:W-:Y:S10]  /*bb70*/  MUFU.EX2 R182, R50 ;  /* 0x0000003200b67308 */ /* 0x000ff40000000800 */
[----:B------:R-:W-:Y:S10]  /*bb80*/  MUFU.EX2 R65, R46 ;  /* 0x0000002e00417308 */ /* 0x000ff40000000800 */
[----:B------:R-:W-:Y:S10]  /*bb90*/  MUFU.EX2 R180, R180 ;  /* 0x000000b400b47308 */ /* 0x000ff40000000800 */
[----:B------:R-:W-:Y:S10]  /*bba0*/  MUFU.EX2 R67, R67 ;  /* 0x0000004300437308 */ /* 0x000ff40000000800 */
[----:B------:R-:W-:Y:S10]  /*bbb0*/  MUFU.EX2 R61, R61 ;  /* 0x0000003d003d7308 */ /* 0x000ff40000000800 */
[----:B------:R-:W-:Y:S10]  /*bbc0*/  MUFU.EX2 R63, R63 ;  /* 0x0000003f003f7308 */ /* 0x000ff40000000800 */
[----:B------:R-:W-:Y:S10]  /*bbd0*/  MUFU.EX2 R230, R20 ;  /* 0x0000001400e67308 */ /* 0x000ff40000000800 */
[----:B------:R-:W1:Y:S10]  /*bbe0*/  MUFU.EX2 R229, R21 ;  /* 0x0000001500e57308 */ /* 0x000e740000000800 */
[----:B------:R-:W-:Y:S10]  /*bbf0*/  MUFU.EX2 R228, R22 ;  /* 0x0000001600e47308 */ /* 0x000ff40000000800 */
[----:B------:R-:W1:Y:S10]  /*bc00*/  MUFU.EX2 R225, R23 ;  /* 0x0000001700e17308 */ /* 0x000e740000000800 */
[----:B------:R1:W-:Y:S10]  /*bc10*/  MUFU.EX2 R198, R24 ;  /* 0x0000001800c67308 */ /* 0x0003f40000000800 */
[----:B------:R1:W1:Y:S10]  /*bc20*/  MUFU.EX2 R217, R25 ;  /* 0x0000001900d97308 */ /* 0x0002740000000800 */
[----:B------:R1:W-:Y:S10]  /*bc30*/  MUFU.EX2 R196, R26 ;  /* 0x0000001a00c47308 */ /* 0x0003f40000000800 */
[----:B------:R1:W-:Y:S10]  /*bc40*/  MUFU.EX2 R194, R27 ;  /* 0x0000001b00c27308 */ /* 0x0003f40000000800 */
[----:B------:R1:W-:Y:S10]  /*bc50*/  MUFU.EX2 R222, R28 ;  /* 0x0000001c00de7308 */ /* 0x0003f40000000800 */
[----:B------:R-:W1:Y:S10]  /*bc60*/  MUFU.EX2 R199, R29 ;  /* 0x0000001d00c77308 */ /* 0x000e740000000800 */
[----:B------:R1:W-:Y:S10]  /*bc70*/  MUFU.EX2 R195, R30 ;  /* 0x0000001e00c37308 */ /* 0x0003f40000000800 */
[----:B------:R-:W1:Y:S10]  /*bc80*/  MUFU.EX2 R191, R31 ;  /* 0x0000001f00bf7308 */ /* 0x000e740000000800 */
        /* <DEDUP_REMOVED lines=8> */
[----:B------:R-:W-:Y:S01]  /*bd10*/  MUFU.EX2 R58, R58 ;  /* 0x0000003a003a7308 */ /* 0x000fe20000000800 */
[C---:B------:R-:W-:Y:S01]  /*bd20*/  FMUL.FTZ R8, R3.reuse, R156 ;  /* 0x0000009c03087220 */ /* 0x040fe20000410000 */
[----:B------:R-:W-:Y:S01]  /*bd30*/  F2FP.BF16.PACK_AB R176, R232, R190 ;  /* 0x000000bee8b0723e */ /* 0x000fe200000010ff */
[----:B------:R-:W-:Y:S01]  /*bd40*/  FMUL.FTZ R9, R3, R157 ;  /* 0x0000009d03097220 */ /* 0x000fe20000410000 */
[----:B--2---:R-:W-:Y:S01]  /*bd50*/  F2FP.BF16.PACK_AB R178, R240, R239 ;  /* 0x000000eff0b2723e */ /* 0x004fe200000010ff */
[C---:B------:R-:W-:Y:S01]  /*bd60*/  FMUL.FTZ R10, R0.reuse, R158 ;  /* 0x0000009e000a7220 */ /* 0x040fe20000410000 */
[----:B------:R-:W-:Y:S01]  /*bd70*/  F2FP.BF16.PACK_AB R177, R231, R189 ;  /* 0x000000bde7b1723e */ /* 0x000fe200000010ff */
[----:B------:R-:W-:Y:S01]  /*bd80*/  FMUL.FTZ R11, R0, R159 ;  /* 0x0000009f000b7220 */ /* 0x000fe20000410000 */
[----:B------:R-:W-:Y:S01]  /*bd90*/  F2FP.BF16.PACK_AB R179, R237, R234 ;  /* 0x000000eaedb3723e */ /* 0x000fe200000010ff */
[----:B------:R-:W2:Y:S01]  /*bda0*/  LDSM.16.MT88.4 R156, [R202] ;  /* 0x00000000ca9c783b */ /* 0x000ea20000004200 */
[C---:B------:R-:W-:Y:S01]  /*bdb0*/  FMUL.FTZ R4, R146.reuse, R152 ;  /* 0x0000009892047220 */ /* 0x040fe20000410000 */
[----:B------:R-:W-:Y:S01]  /*bdc0*/  F2FP.BF16.PACK_AB R152, R197, R193 ;  /* 0x000000c1c598723e */ /* 0x000fe200000010ff */
[----:B------:R-:W-:Y:S01]  /*bdd0*/  FMUL.FTZ R5, R146, R153 ;  /* 0x0000009992057220 */ /* 0x000fe20000410000 */
[----:B------:R-:W-:Y:S01]  /*bde0*/  F2FP.BF16.PACK_AB R153, R235, R192 ;  /* 0x000000c0eb99723e */ /* 0x000fe200000010ff */
[----:B------:R-:W-:Y:S01]  /*bdf0*/  FMUL.FTZ R6, R145, R154 ;  /* 0x0000009a91067220 */ /* 0x000fe20000410000 */
[----:B------:R-:W-:Y:S01]  /*be00*/  F2FP.BF16.PACK_AB R154, R241, R236 ;  /* 0x000000ecf19a723e */ /* 0x000fe200000010ff */
[----:B------:R-:W-:Y:S01]  /*be10*/  FMUL.FTZ R7, R145, R155 ;  /* 0x0000009b91077220 */ /* 0x000fe20000410000 */
[----:B------:R-:W-:Y:S01]  /*be20*/  F2FP.BF16.PACK_AB R155, R242, R238 ;  /* 0x000000eef29b723e */ /* 0x000fe200000010ff */
[----:B------:R-:W-:Y:S01]  /*be30*/  FMUL.FTZ R12, R3, R160 ;  /* 0x000000a0030c7220 */ /* 0x000fe20000410000 */
[----:B-1----:R-:W-:Y:S01]  /*be40*/  F2FP.BF16.PACK_AB R24, R229, R230 ;  /* 0x000000e6e518723e */ /* 0x002fe200000010ff */
[----:B------:R-:W-:Y:S01]  /*be50*/  FMUL.FTZ R13, R3, R161 ;  /* 0x000000a1030d7220 */ /* 0x000fe20000410000 */
[----:B------:R-:W-:Y:S01]  /*be60*/  F2FP.BF16.PACK_AB R25, R225, R228 ;  /* 0x000000e4e119723e */ /* 0x000fe200000010ff */
[C---:B------:R-:W-:Y:S01]  /*be70*/  FMUL.FTZ R14, R0.reuse, R162 ;  /* 0x000000a2000e7220 */ /* 0x040fe20000410000 */
[----:B------:R-:W-:Y:S01]  /*be80*/  F2FP.BF16.PACK_AB R26, R227, R226 ;  /* 0x000000e2e31a723e */ /* 0x000fe200000010ff */
[-C--:B------:R-:W-:Y:S05]  /*be90*/  HMMA.16816.F32.BF16 R4, R152, R172.reuse, R4 ;  /* 0x000000ac9804723c */ /* 0x080fea0000041804 */
[----:B------:R-:W-:Y:S01]  /*bea0*/  FMUL.FTZ R15, R0, R163 ;  /* 0x000000a3000f7220 */ /* 0x000fe20000410000 */
[----:B------:R-:W-:Y:S01]  /*beb0*/  F2FP.BF16.PACK_AB R27, R223, R224 ;  /* 0x000000e0df1b723e */ /* 0x000fe200000010ff */
[----:B------:R-:W1:Y:S01]  /*bec0*/  LDSM.16.MT88.4 R160, [R201+0x1000] ;  /* 0x00100000c9a0783b */ /* 0x000e620000004200 */
[C---:B------:R-:W-:Y:S01]  /*bed0*/  HMMA.16816.F32.BF16 R8, R176.reuse, R172, R8 ;  /* 0x000000acb008723c */ /* 0x040fe20000041808 */
[----:B------:R-:W-:Y:S03]  /*bee0*/  MUFU.EX2 R173, R40 ;  /* 0x0000002800ad7308 */ /* 0x000fe60000000800 */
[C---:B------:R-:W-:Y:S01]  /*bef0*/  FMUL.FTZ R16, R146.reuse, R164 ;  /* 0x000000a492107220 */ /* 0x040fe20000410000 */
[----:B------:R-:W-:Y:S01]  /*bf00*/  F2FP.BF16.PACK_AB R28, R217, R198 ;  /* 0x000000c6d91c723e */ /* 0x000fe200000010ff */
[----:B------:R-:W-:Y:S01]  /*bf10*/  FMUL.FTZ R17, R146, R165 ;  /* 0x000000a592117220 */ /* 0x000fe20000410000 */
[----:B------:R-:W-:Y:S01]  /*bf20*/  F2FP.BF16.PACK_AB R30, R199, R222 ;  /* 0x000000dec71e723e */ /* 0x000fe200000010ff */
[-C--:B------:R-:W-:Y:S03]  /*bf30*/  HMMA.16816.F32.BF16 R12, R176, R174.reuse, R12 ;  /* 0x000000aeb00c723c */ /* 0x080fe6000004180c */
[----:B------:R-:W1:Y:S01]  /*bf40*/  MUFU.EX2 R172, R41 ;  /* 0x0000002900ac7308 */ /* 0x000e620000000800 */
[C---:B------:R-:W-:Y:S01]  /*bf50*/  FMUL.FTZ R18, R145.reuse, R166 ;  /* 0x000000a691127220 */ /* 0x040fe20000410000 */
[----:B------:R-:W-:Y:S01]  /*bf60*/  F2FP.BF16.PACK_AB R29, R194, R196 ;  /* 0x000000c4c21d723e */ /* 0x000fe200000010ff */
[----:B------:R-:W-:Y:S01]  /*bf70*/  FMUL.FTZ R19, R145, R167 ;  /* 0x000000a791137220 */ /* 0x000fe20000410000 */
[----:B------:R-:W-:Y:S01]  /*bf80*/  F2FP.BF16.PACK_AB R31, R191, R195 ;  /* 0x000000c3bf1f723e */ /* 0x000fe200000010ff */
[----:B------:R-:W-:Y:S01]  /*bf90*/  LDSM.16.MT88.4 R164, [R201+0xc00] ;  /* 0x000c0000c9a4783b */ /* 0x000fe20000004200 */
[C---:B------:R-:W-:Y:S03]  /*bfa0*/  FMUL.FTZ R100, R146.reuse, R100 ;  /* 0x0000006492647220 */ /* 0x040fe60000410000 */
[----:B------:R-:W-:Y:S01]  /*bfb0*/  FMUL.FTZ R101, R146, R101 ;  /* 0x0000006592657220 */ /* 0x000fe20000410000 */
[C---:B------:R-:W-:Y:S01]  /*bfc0*/  HMMA.16816.F32.BF16 R16, R152.reuse, R174, R16 ;  /* 0x000000ae9810723c */ /* 0x040fe20000041810 */
[----:B------:R-:W-:Y:S03]  /*bfd0*/  MUFU.EX2 R174, R44 ;  /* 0x0000002c00ae7308 */ /* 0x000fe60000000800 */
[C---:B------:R-:W-:Y:S02]  /*bfe0*/  FMUL.FTZ R102, R145.reuse, R102 ;  /* 0x0000006691667220 */ /* 0x040fe40000410000 */
[----:B------:R-:W-:Y:S02]  /*bff0*/  FMUL.FTZ R103, R145, R103 ;  /* 0x0000006791677220 */ /* 0x000fe40000410000 */
[C---:B------:R-:W-:Y:S03]  /*c000*/  FMUL.FTZ R104, R3.reuse, R104 ;  /* 0x0000006803687220 */ /* 0x040fe60000410000 */
[----:B------:R-:W-:Y:S01]  /*c010*/  MUFU.EX2 R175, R54 ;  /* 0x0000003600af7308 */ /* 0x000fe20000000800 */
[C---:B------:R-:W-:Y:S01]  /*c020*/  FMUL.FTZ R105, R3.reuse, R105 ;  /* 0x0000006903697220 */ /* 0x040fe20000410000 */
[-C--:B--2---:R-:W-:Y:S03]  /*c030*/  HMMA.16816.F32.BF16 R100, R152, R156.reuse, R100 ;  /* 0x0000009c9864723c */ /* 0x084fe60000041864 */
[C---:B------:R-:W-:Y:S02]  /*c040*/  FMUL.FTZ R106, R0.reuse, R106 ;  /* 0x0000006a006a7220 */ /* 0x040fe40000410000 */
[C---:B------:R-:W-:Y:S02]  /*c050*/  FMUL.FTZ R107, R0.reuse, R107 ;  /* 0x0000006b006b7220 */ /* 0x040fe40000410000 */
[C---:B------:R-:W-:Y:S01]  /*c060*/  FMUL.FTZ R108, R3.reuse, R108 ;  /* 0x0000006c036c7220 */ /* 0x040fe20000410000 */
[----:B------:R2:W-:Y:S01]  /*c070*/  MUFU.EX2 R54, R43 ;  /* 0x0000002b00367308 */ /* 0x0005e20000000800 */
[----:B------:R-:W-:Y:S03]  /*c080*/  FMUL.FTZ R109, R3, R109 ;  /* 0x0000006d036d7220 */ /* 0x000fe60000410000 */
[C---:B------:R-:W-:Y:S04]  /*c090*/  HMMA.16816.F32.BF16 R104, R176.reuse, R156, R104 ;  /* 0x0000009cb068723c */ /* 0x040fe80000041868 */
[C---:B------:R-:W-:Y:S02]  /*c0a0*/  FMUL.FTZ R110, R0.reuse, R110 ;  /* 0x0000006e006e7220 */ /* 0x040fe40000410000 */
[----:B------:R-:W-:Y:S02]  /*c0b0*/  FMUL.FTZ R111, R0, R111 ;  /* 0x0000006f006f7220 */ /* 0x000fe40000410000 */
[C---:B------:R-:W-:Y:S04]  /*c0c0*/  FMUL.FTZ R112, R146.reuse, R112 ;  /* 0x0000007092707220 */ /* 0x040fe80000410000 */
[C---:B------:R-:W-:Y:S01]  /*c0d0*/  FMUL.FTZ R113, R146.reuse, R113 ;  /* 0x0000007192717220 */ /* 0x040fe20000410000 */
[-C--:B------:R-:W-:Y:S03]  /*c0e0*/  HMMA.16816.F32.BF16 R108, R176, R158.reuse, R108 ;  /* 0x0000009eb06c723c */ /* 0x080fe6000004186c */
[C---:B------:R-:W-:Y:S02]  /*c0f0*/  FMUL.FTZ R114, R145.reuse, R114 ;  /* 0x0000007291727220 */ /* 0x040fe40000410000 */
[C---:B------:R-:W-:Y:S01]  /*c100*/  FMUL.FTZ R115, R145.reuse, R115 ;  /* 0x0000007391737220 */ /* 0x040fe20000410000 */
[----:B--2---:R-:W-:Y:S01]  /*c110*/  LDSM.16.MT88.4 R40, [R202+0x800] ;  /* 0x00080000ca28783b */ /* 0x004fe20000004200 */
[C---:B------:R-:W-:Y:S05]  /*c120*/  FMUL.FTZ R116, R146.reuse, R116 ;  /* 0x0000007492747220 */ /* 0x040fea0000410000 */
[C---:B------:R-:W-:Y:S02]  /*c130*/  HMMA.16816.F32.BF16 R112, R152.reuse, R158, R112 ;  /* 0x0000009e9870723c */ /* 0x040fe40000041870 */
[----:B------:R-:W2:Y:S02]  /*c140*/  LDSM.16.MT88.4 R156, [R202+0x1000] ;  /* 0x00100000ca9c783b */ /* 0x000ea40000004200 */
[----:B------:R-:W-:Y:S02]  /*c150*/  FMUL.FTZ R117, R146, R117 ;  /* 0x0000007592757220 */ /* 0x000fe40000410000 */
[C---:B------:R-:W-:Y:S02]  /*c160*/  FMUL.FTZ R118, R145.reuse, R118 ;  /* 0x0000007691767220 */ /* 0x040fe40000410000 */
[----:B------:R-:W-:Y:S04]  /*c170*/  FMUL.FTZ R119, R145, R119 ;  /* 0x0000007791777220 */ /* 0x000fe80000410000 */
[C---:B------:R-:W-:Y:S02]  /*c180*/  FMUL.FTZ R120, R3.reuse, R120 ;  /* 0x0000007803787220 */ /* 0x040fe40000410000 */
[C---:B------:R-:W-:Y:S01]  /*c190*/  FMUL.FTZ R121, R3.reuse, R121 ;  /* 0x0000007903797220 */ /* 0x040fe20000410000 */
[-C--:B-1----:R-:W-:Y:S03]  /*c1a0*/  HMMA.16816.F32.BF16 R116, R152, R160.reuse, R116 ;  /* 0x000000a09874723c */ /* 0x082fe60000041874 */
[C---:B------:R-:W-:Y:S02]  /*c1b0*/  FMUL.FTZ R122, R0.reuse, R122 ;  /* 0x0000007a007a7220 */ /* 0x040fe40000410000 */
[C---:B------:R-:W-:Y:S02]  /*c1c0*/  FMUL.FTZ R123, R0.reuse, R123 ;  /* 0x0000007b007b7220 */ /* 0x040fe40000410000 */
[C---:B------:R-:W-:Y:S02]  /*c1d0*/  FMUL.FTZ R124, R3.reuse, R124 ;  /* 0x0000007c037c7220 */ /* 0x040fe40000410000 */
        /* <DEDUP_REMOVED lines=8> */
[C---:B------:R-:W-:Y:S02]  /*c260*/  FMUL.FTZ R131, R145.reuse, R131 ;  /* 0x0000008391837220 */ /* 0x040fe40000410000 */
[C---:B------:R-:W-:Y:S02]  /*c270*/  FMUL.FTZ R132, R146.reuse, R132 ;  /* 0x0000008492847220 */ /* 0x040fe40000410000 */
[----:B------:R-:W-:Y:S03]  /*c280*/  FMUL.FTZ R133, R146, R133 ;  /* 0x0000008592857220 */ /* 0x000fe60000410000 */
[C---:B------:R-:W-:Y:S01]  /*c290*/  HMMA.16816.F32.BF16 R128, R152.reuse, R162, R128 ;  /* 0x000000a29880723c */ /* 0x040fe20000041880 */
[----:B------:R-:W1:Y:S03]  /*c2a0*/  LDSM.16.MT88.4 R160, [R201+0x2000] ;  /* 0x00200000c9a0783b */ /* 0x000e660000004200 */
[C---:B------:R-:W-:Y:S02]  /*c2b0*/  FMUL.FTZ R134, R145.reuse, R134 ;  /* 0x0000008691867220 */ /* 0x040fe40000410000 */
[----:B------:R-:W-:Y:S02]  /*c2c0*/  FMUL.FTZ R135, R145, R135 ;  /* 0x0000008791877220 */ /* 0x000fe40000410000 */
[C---:B------:R-:W-:Y:S04]  /*c2d0*/  FMUL.FTZ R136, R3.reuse, R136 ;  /* 0x0000008803887220 */ /* 0x040fe80000410000 */
[C---:B------:R-:W-:Y:S01]  /*c2e0*/  FMUL.FTZ R137, R3.reuse, R137 ;  /* 0x0000008903897220 */ /* 0x040fe20000410000 */
[-C--:B--2---:R-:W-:Y:S03]  /*c2f0*/  HMMA.16816.F32.BF16 R132, R152, R156.reuse, R132 ;  /* 0x0000009c9884723c */ /* 0x084fe60000041884 */
        /* <DEDUP_REMOVED lines=15> */
[----:B------:R-:W2:Y:S03]  /*c3f0*/  LDSM.16.MT88.4 R156, [R201+0x400] ;  /* 0x00040000c99c783b */ /* 0x000ea60000004200 */
[C---:B------:R-:W-:Y:S02]  /*c400*/  FMUL.FTZ R70, R145.reuse, R70 ;  /* 0x0000004691467220 */ /* 0x040fe40000410000 */
[----:B------:R-:W-:Y:S02]  /*c410*/  FMUL.FTZ R71, R145, R71 ;  /* 0x0000004791477220 */ /* 0x000fe40000410000 */
[C---:B------:R-:W-:Y:S04]  /*c420*/  FMUL.FTZ R72, R3.reuse, R72 ;  /* 0x0000004803487220 */ /* 0x040fe80000410000 */
        /* <DEDUP_REMOVED lines=31> */
[----:B------:R-:W-:Y:S01]  /*c620*/  FMUL.FTZ R97, R146, R97 ;  /* 0x0000006192617220 */ /* 0x000fe20000410000 */
[-C--:B------:R-:W-:Y:S01]  /*c630*/  HMMA.16816.F32.BF16 R92, R176, R34.reuse, R92 ;  /* 0x00000022b05c723c */ /* 0x080fe2000004185c */
[----:B------:R1:W-:Y:S02]  /*c640*/  MUFU.EX2 R179, R51 ;  /* 0x0000003300b37308 */ /* 0x0003e40000000800 */
[C---:B------:R-:W-:Y:S02]  /*c650*/  FMUL.FTZ R98, R145.reuse, R98 ;  /* 0x0000006291627220 */ /* 0x040fe40000410000 */
[----:B------:R-:W-:Y:S02]  /*c660*/  FMUL.FTZ R99, R145, R99 ;  /* 0x0000006391637220 */ /* 0x000fe40000410000 */
[----:B---3--:R-:W-:Y:S02]  /*c670*/  FFMA.FTZ R0, R0, R243, R189 ;  /* 0x000000f300007223 */ /* 0x008fe400000100bd */
[----:B------:R-:W-:Y:S02]  /*c680*/  FFMA.FTZ R146, R146, R246, R193 ;  /* 0x000000f692927223 */ /* 0x000fe400000100c1 */
[----:B------:R-:W3:Y:S01]  /*c690*/  MUFU.EX2 R176, R45 ;  /* 0x0000002d00b07308 */ /* 0x000ee20000000800 */
[----:B------:R-:W-:Y:S01]  /*c6a0*/  HMMA.16816.F32.BF16 R96, R152, R34, R96 ;  /* 0x000000229860723c */ /* 0x000fe20000041860 */
[----:B------:R-:W3:Y:S03]  /*c6b0*/  LDSM.16.MT88.4 R32, [R201+0x1400] ;  /* 0x00140000c920783b */ /* 0x000ee60000004200 */
[----:B------:R-:W-:Y:S02]  /*c6c0*/  FADD.FTZ R146, R197, R146 ;  /* 0x00000092c5927221 */ /* 0x000fe40000010000 */
[----:B----4-:R-:W-:Y:S02]  /*c6d0*/  FFMA.FTZ R145, R145, R245, R192 ;  /* 0x000000f591917223 */ /* 0x010fe400000100c0 */
[-C--:B--2---:R-:W-:Y:S01]  /*c6e0*/  HMMA.16816.F32.BF16 R4, R24, R156.reuse, R4 ;  /* 0x0000009c1804723c */ /* 0x084fe20000041804 */
[----:B------:R-:W2:Y:S01]  /*c6f0*/  LDSM.16.MT88.4 R152, [R202+0x1400] ;  /* 0x00140000ca98783b */ /* 0x000ea20000004200 */
[----:B------:R-:W-:Y:S06]  /*c700*/  MUFU.EX2 R178, R53 ;  /* 0x0000003500b27308 */ /* 0x000fec0000000800 */
[C---:B------:R-:W-:Y:S01]  /*c710*/  HMMA.16816.F32.BF16 R8, R28.reuse, R156, R8 ;  /* 0x0000009c1c08723c */ /* 0x040fe20000041808 */
[----:B-1----:R-:W-:Y:S03]  /*c720*/  LDSM.16.MT88.4 R48, [R201+0x2800] ;  /* 0x00280000c930783b */ /* 0x002fe60000004200 */
[----:B------:R1:W4:Y:S04]  /*c730*/  MUFU.EX2 R53, R47 ;  /* 0x0000002f00357308 */ /* 0x0003280000000800 */
[-C--:B------:R-:W-:Y:S06]  /*c740*/  HMMA.16816.F32.BF16 R12, R28, R158.reuse, R12 ;  /* 0x0000009e1c0c723c */ /* 0x080fec000004180c */
[----:B------:R5:W2:Y:S02]  /*c750*/  MUFU.EX2 R177, R52 ;  /* 0x0000003400b17308 */ /* 0x000aa40000000800 */
[C---:B------:R-:W-:Y:S08]  /*c760*/  HMMA.16816.F32.BF16 R16, R24.reuse, R158, R16 ;  /* 0x0000009e1810723c */ /* 0x040ff00000041810 */
[-C--:B------:R-:W-:Y:S01]  /*c770*/  HMMA.16816.F32.BF16 R100, R24, R160.reuse, R100 ;  /* 0x000000a01864723c */ /* 0x080fe20000041864 */
[----:B-1----:R-:W-:Y:S07]  /*c780*/  LDSM.16.MT88.4 R44, [R201+0x1800] ;  /* 0x00180000c92c783b */ /* 0x002fee0000004200 */
[C---:B------:R-:W-:Y:S04]  /*c790*/  HMMA.16816.F32.BF16 R104, R28.reuse, R160, R104 ;  /* 0x000000a01c68723c */ /* 0x040fe80000041868 */
[----:B-----5:R-:W-:Y:S04]  /*c7a0*/  FFMA.FTZ R52, R3, R244, R190 ;  /* 0x000000f403347223 */ /* 0x020fe800000100be */
[-C--:B------:R-:W-:Y:S04]  /*c7b0*/  HMMA.16816.F32.BF16 R108, R28, R162.reuse, R108 ;  /* 0x000000a21c6c723c */ /* 0x080fe8000004186c */
[----:B------:R-:W-:Y:S01]  /*c7c0*/  FADD.FTZ R3, R235, R145 ;  /* 0x00000091eb037221 */ /* 0x000fe20000010000 */
[----:B------:R-:W-:Y:S03]  /*c7d0*/  MOV R145, R148 ;  /* 0x0000009400917202 */ /* 0x000fe60000000f00 */
[C---:B------:R-:W-:Y:S04]  /*c7e0*/  HMMA.16816.F32.BF16 R112, R24.reuse, R162, R112 ;  /* 0x000000a21870723c */ /* 0x040fe80000041870 */
[----:B------:R-:W-:Y:S04]  /*c7f0*/  FADD.FTZ R3, R238, R3 ;  /* 0x00000003ee037221 */ /* 0x000fe80000010000 */
[-C--:B---3--:R-:W-:Y:S04]  /*c800*/  HMMA.16816.F32.BF16 R116, R24, R32.reuse, R116 ;  /* 0x000000201874723c */ /* 0x088fe80000041874 */
[----:B------:R-:W-:Y:S04]  /*c810*/  FADD.FTZ R3, R242, R3 ;  /* 0x00000003f2037221 */ /* 0x000fe80000010000 */
[C---:B------:R-:W-:Y:S04]  /*c820*/  HMMA.16816.F32.BF16 R120, R28.reuse, R32, R120 ;  /* 0x000000201c78723c */ /* 0x040fe80000041878 */
[----:B------:R-:W-:Y:S04]  /*c830*/  FADD.FTZ R3, R228, R3 ;  /* 0x00000003e4037221 */ /* 0x000fe80000010000 */
[-C--:B------:R-:W-:Y:S04]  /*c840*/  HMMA.16816.F32.BF16 R124, R28, R34.reuse, R124 ;  /* 0x000000221c7c723c */ /* 0x080fe8000004187c */
[----:B------:R-:W-:Y:S04]  /*c850*/  FADD.FTZ R3, R225, R3 ;  /* 0x00000003e1037221 */ /* 0x000fe80000010000 */
[C---:B------:R-:W-:Y:S01]  /*c860*/  HMMA.16816.F32.BF16 R128, R24.reuse, R34, R128 ;  /* 0x000000221880723c */ /* 0x040fe20000041880 */
[----:B------:R-:W1:Y:S07]  /*c870*/  LDSM.16.MT88.4 R32, [R201+0x2400] ;  /* 0x00240000c920783b */ /* 0x000e6e0000004200 */
[-C--:B--2---:R-:W-:Y:S08]  /*c880*/  HMMA.16816.F32.BF16 R132, R24, R152.reuse, R132 ;  /* 0x000000981884723c */ /* 0x084ff00000041884 */
[C---:B------:R-:W-:Y:S08]  /*c890*/  HMMA.16816.F32.BF16 R136, R28.reuse, R152, R136 ;  /* 0x000000981c88723c */ /* 0x040ff00000041888 */
[-C--:B------:R-:W-:Y:S08]  /*c8a0*/  HMMA.16816.F32.BF16 R20, R28, R154.reuse, R20 ;  /* 0x0000009a1c14723c */ /* 0x080ff00000041814 */
[C---:B------:R-:W-:Y:S08]  /*c8b0*/  HMMA.16816.F32.BF16 R140, R24.reuse, R154, R140 ;  /* 0x0000009a188c723c */ /* 0x040ff0000004188c */
[-C--:B-1----:R-:W-:Y:S08]  /*c8c0*/  HMMA.16816.F32.BF16 R68, R24, R32.reuse, R68 ;  /* 0x000000201844723c */ /* 0x082ff00000041844 */
[C---:B------:R-:W-:Y:S08]  /*c8d0*/  HMMA.16816.F32.BF16 R72, R28.reuse, R32, R72 ;  /* 0x000000201c48723c */ /* 0x040ff00000041848 */
[-C--:B------:R-:W-:Y:S08]  /*c8e0*/  HMMA.16816.F32.BF16 R76, R28, R34.reuse, R76 ;  /* 0x000000221c4c723c */ /* 0x080ff0000004184c */
[C---:B------:R-:W-:Y:S01]  /*c8f0*/  HMMA.16816.F32.BF16 R80, R24.reuse, R34, R80 ;  /* 0x000000221850723c */ /* 0x040fe20000041850 */
[----:B------:R-:W1:Y:S07]  /*c900*/  LDSM.16.MT88.4 R32, [R201+0x800] ;  /* 0x00080000c920783b */ /* 0x000e6e0000004200 */
[-C--:B------:R-:W-:Y:S08]  /*c910*/  HMMA.16816.F32.BF16 R84, R24, R36.reuse, R84 ;  /* 0x000000241854723c */ /* 0x080ff00000041854 */
[C---:B------:R-:W-:Y:S08]  /*c920*/  HMMA.16816.F32.BF16 R88, R28.reuse, R36, R88 ;  /* 0x000000241c58723c */ /* 0x040ff00000041858 */
[-C--:B------:R-:W-:Y:S07]  /*c930*/  HMMA.16816.F32.BF16 R92, R28, R38.reuse, R92 ;  /* 0x000000261c5c723c */ /* 0x080fee000004185c */
[----:B------:R-:W-:Y:S01]  /*c940*/  F2FP.BF16.PACK_AB R28, R172, R173 ;  /* 0x000000adac1c723e */ /* 0x000fe200000010ff */
[----:B------:R-:W-:Y:S01]  /*c950*/  HMMA.16816.F32.BF16 R96, R24, R38, R96 ;  /* 0x000000261860723c */ /* 0x000fe20000041860 */
[----:B------:R-:W2:Y:S03]  /*c960*/  LDSM.16.MT88.4 R36, [R202+0x1800] ;  /* 0x00180000ca24783b */ /* 0x000ea60000004200 */
[----:B------:R-:W-:Y:S02]  /*c970*/  F2FP.BF16.PACK_AB R30, R176, R174 ;  /* 0x000000aeb01e723e */ /* 0x000fe400000010ff */
[----:B------:R-:W-:Y:S02]  /*c980*/  F2FP.BF16.PACK_AB R29, R54, R151 ;  /* 0x00000097361d723e */ /* 0x000fe400000010ff */
[----:B------:R-:W-:Y:S04]  /*c990*/  F2FP.BF16.PACK_AB R24, R188, R186 ;  /* 0x000000babc18723e */ /* 0x000fe800000010ff */
[----:B------:R-:W-:Y:S02]  /*c9a0*/  F2FP.BF16.PACK_AB R25, R187, R185 ;  /* 0x000000b9bb19723e */ /* 0x000fe400000010ff */
[----:B------:R-:W-:Y:S02]  /*c9b0*/  F2FP.BF16.PACK_AB R26, R183, R184 ;  /* 0x000000b8b71a723e */ /* 0x000fe400000010ff */
[----:B------:R-:W-:Y:S02]  /*c9c0*/  F2FP.BF16.PACK_AB R27, R179, R182 ;  /* 0x000000b6b31b723e */ /* 0x000fe400000010ff */
[----:B----4-:R-:W-:Y:S05]  /*c9d0*/  F2FP.BF16.PACK_AB R31, R53, R65 ;  /* 0x00000041351f723e */ /* 0x010fea00000010ff */
        /* <DEDUP_REMOVED lines=9> */
[----:B------:R-:W-:Y:S07]  /*ca70*/  LDSM.16.MT88.4 R40, [R201+0x1c00] ;  /* 0x001c0000c928783b */ /* 0x000fee0000004200 */
[-C--:B------:R-:W-:Y:S08]  /*ca80*/  HMMA.16816.F32.BF16 R116, R24, R44.reuse, R116 ;  /* 0x0000002c1874723c */ /* 0x080ff00000041874 */
[C---:B------:R-:W-:Y:S08]  /*ca90*/  HMMA.16816.F32.BF16 R120, R28.reuse, R44, R120 ;  /* 0x0000002c1c78723c */ /* 0x040ff00000041878 */
[-C--:B------:R-:W-:Y:S08]  /*caa0*/  HMMA.16816.F32.BF16 R124, R28, R46.reuse, R124 ;  /* 0x0000002e1c7c723c */ /* 0x080ff0000004187c */
[C---:B------:R-:W-:Y:S01]  /*cab0*/  HMMA.16816.F32.BF16 R128, R24.reuse, R46, R128 ;  /* 0x0000002e1880723c */ /* 0x040fe20000041880 */
[----:B------:R-:W-:Y:S07]  /*cac0*/  LDSM.16.MT88.4 R44, [R202+0x1c00] ;  /* 0x001c0000ca2c783b */ /* 0x000fee0000004200 */
        /* <DEDUP_REMOVED lines=10> */
[C---:B------:R-:W-:Y:S08]  /*cb70*/  HMMA.16816.F32.BF16 R88, R28.reuse, R32, R88 ;  /* 0x000000201c58723c */ /* 0x040ff00000041858 */
[-C--:B------:R-:W-:Y:S07]  /*cb80*/  HMMA.16816.F32.BF16 R92, R28, R34.reuse, R92 ;  /* 0x000000221c5c723c */ /* 0x080fee000004185c */
[----:B------:R-:W-:Y:S01]  /*cb90*/  F2FP.BF16.PACK_AB R30, R61, R60 ;  /* 0x0000003c3d1e723e */ /* 0x000fe200000010ff */
[----:B------:R-:W-:Y:S01]  /*cba0*/  HMMA.16816.F32.BF16 R96, R24, R34, R96 ;  /* 0x000000221860723c */ /* 0x000fe20000041860 */
[----:B------:R-:W1:Y:S03]  /*cbb0*/  LDSM.16.MT88.4 R32, [R201+0x2c00] ;  /* 0x002c0000c920783b */ /* 0x000e660000004200 */
[----:B------:R-:W-:Y:S01]  /*cbc0*/  FADD.FTZ R29, R232, R52 ;  /* 0x00000034e81d7221 */ /* 0x000fe20000010000 */
[----:B------:R-:W-:Y:S01]  /*cbd0*/  F2FP.BF16.PACK_AB R31, R63, R62 ;  /* 0x0000003e3f1f723e */ /* 0x000fe200000010ff */
[----:B------:R-:W-:Y:S01]  /*cbe0*/  FADD.FTZ R28, R231, R0 ;  /* 0x00000000e71c7221 */ /* 0x000fe20000010000 */
[----:B------:R-:W-:Y:S01]  /*cbf0*/  F2FP.BF16.PACK_AB R24, R178, R177 ;  /* 0x000000b1b218723e */ /* 0x000fe200000010ff */
[----:B------:R-:W-:Y:S01]  /*cc00*/  FADD.FTZ R50, R239, R29 ;  /* 0x0000001def327221 */ /* 0x000fe20000010000 */
[----:B------:R-:W-:Y:S03]  /*cc10*/  F2FP.BF16.PACK_AB R25, R55, R175 ;  /* 0x000000af3719723e */ /* 0x000fe600000010ff */
[----:B------:R-:W-:Y:S01]  /*cc20*/  F2FP.BF16.PACK_AB R26, R180, R64 ;  /* 0x00000040b41a723e */ /* 0x000fe200000010ff */
[----:B------:R-:W-:Y:S01]  /*cc30*/  FADD.FTZ R49, R234, R28 ;  /* 0x0000001cea317221 */ /* 0x000fe20000010000 */
[----:B------:R-:W-:Y:S01]  /*cc40*/  F2FP.BF16.PACK_AB R27, R67, R66 ;  /* 0x00000042431b723e */ /* 0x000fe200000010ff */
[----:B------:R-:W-:Y:S01]  /*cc50*/  FADD.FTZ R0, R236, R146 ;  /* 0x00000092ec007221 */ /* 0x000fe20000010000 */
[----:B------:R-:W-:Y:S02]  /*cc60*/  F2FP.BF16.PACK_AB R28, R57, R56 ;  /* 0x00000038391c723e */ /* 0x000fe400000010ff */
[----:B------:R-:W-:Y:S01]  /*cc70*/  F2FP.BF16.PACK_AB R29, R59, R58 ;  /* 0x0000003a3b1d723e */ /* 0x000fe200000010ff */
[----:B------:R-:W-:Y:S02]  /*cc80*/  FADD.FTZ R48, R241, R0 ;  /* 0x00000000f1307221 */ /* 0x000fe40000010000 */
[-C--:B------:R-:W-:Y:S01]  /*cc90*/  HMMA.16816.F32.BF16 R152, R24, R164.reuse, R4 ;  /* 0x000000a41898723c */ /* 0x080fe20000041804 */
[----:B------:R-:W3:Y:S02]  /*cca0*/  LDSM.16.MT88.4 R4, [R202+0x2c00] ;  /* 0x002c0000ca04783b */ /* 0x000ee40000004200 */
[----:B------:R-:W-:Y:S05]  /*ccb0*/  FADD.FTZ R0, R237, R49 ;  /* 0x00000031ed007221 */ /* 0x000fea0000010000 */
[C---:B------:R-:W-:Y:S07]  /*ccc0*/  HMMA.16816.F32.BF16 R156, R28.reuse, R164, R8 ;  /* 0x000000a41c9c723c */ /* 0x040fee0000041808 */
[----:B------:R-:W-:Y:S01]  /*ccd0*/  FADD.FTZ R9, R196, R0 ;  /* 0x00000000c4097221 */ /* 0x000fe20000010000 */
[-C--:B------:R-:W-:Y:S04]  /*cce0*/  HMMA.16816.F32.BF16 R160, R28, R166.reuse, R12 ;  /* 0x000000a61ca0723c */ /* 0x080fe8000004180c */
[----:B------:R-:W-:Y:S02]  /*ccf0*/  FADD.FTZ R10, R240, R50 ;  /* 0x00000032f00a7221 */ /* 0x000fe40000010000 */
[----:B------:R-:W-:Y:S02]  /*cd00*/  FADD.FTZ R8, R230, R48 ;  /* 0x00000030e6087221 */ /* 0x000fe40000010000 */
        /* <DEDUP_REMOVED lines=24> */
[----:B------:R-:W-:Y:S01]  /*ce90*/  FADD.FTZ R3, R151, R11 ;  /* 0x0000000b97037221 */ /* 0x000fe20000010000 */
[----:B------:R-:W-:Y:S01]  /*cea0*/  MOV R151, R2 ;  /* 0x0000000200977202 */ /* 0x000fe20000000f00 */
[C---:B------:R-:W-:Y:S04]  /*ceb0*/  HMMA.16816.F32.BF16 R128, R24.reuse, R42, R128 ;  /* 0x0000002a1880723c */ /* 0x040fe80000041880 */
[----:B------:R-:W-:Y:S02]  /*cec0*/  FADD.FTZ R11, R187, R9 ;  /* 0x00000009bb0b7221 */ /* 0x000fe40000010000 */
[----:B------:R-:W-:Y:S02]  /*ced0*/  FADD.FTZ R9, R54, R3 ;  /* 0x0000000336097221 */ /* 0x000fe40000010000 */
[-C--:B------:R-:W-:Y:S04]  /*cee0*/  HMMA.16816.F32.BF16 R132, R24, R44.reuse, R132 ;  /* 0x0000002c1884723c */ /* 0x080fe80000041884 */
[----:B------:R-:W-:Y:S04]  /*cef0*/  FADD.FTZ R8, R173, R12 ;  /* 0x0000000cad087221 */ /* 0x000fe80000010000 */
[C---:B------:R-:W-:Y:S04]  /*cf00*/  HMMA.16816.F32.BF16 R136, R28.reuse, R44, R136 ;  /* 0x0000002c1c88723c */ /* 0x040fe80000041888 */
[----:B------:R-:W-:Y:S02]  /*cf10*/  FADD.FTZ R10, R172, R8 ;  /* 0x00000008ac0a7221 */ /* 0x000fe40000010000 */
[----:B------:R-:W-:Y:S02]  /*cf20*/  FADD.FTZ R8, R184, R0 ;  /* 0x00000000b8087221 */ /* 0x000fe40000010000 */
[-C--:B------:R-:W-:Y:S04]  /*cf30*/  HMMA.16816.F32.BF16 R168, R28, R46.reuse, R20 ;  /* 0x0000002e1ca8723c */ /* 0x080fe80000041814 */
[----:B------:R-:W-:Y:S02]  /*cf40*/  FADD.FTZ R3, R174, R10 ;  /* 0x0000000aae037221 */ /* 0x000fe40000010000 */
[----:B------:R-:W-:Y:S02]  /*cf50*/  FADD.FTZ R10, R183, R8 ;  /* 0x00000008b70a7221 */ /* 0x000fe40000010000 */
[C---:B------:R-:W-:Y:S04]  /*cf60*/  HMMA.16816.F32.BF16 R140, R24.reuse, R46, R140 ;  /* 0x0000002e188c723c */ /* 0x040fe8000004188c */
[----:B------:R-:W-:Y:S04]  /*cf70*/  FADD.FTZ R0, R65, R9 ;  /* 0x0000000941007221 */ /* 0x000fe80000010000 */
[-C--:B-1----:R-:W-:Y:S04]  /*cf80*/  HMMA.16816.F32.BF16 R68, R24, R32.reuse, R68 ;  /* 0x000000201844723c */ /* 0x082fe80000041844 */
[----:B------:R-:W-:Y:S04]  /*cf90*/  FADD.FTZ R8, R53, R0 ;  /* 0x0000000035087221 */ /* 0x000fe80000010000 */
[C---:B------:R-:W-:Y:S04]  /*cfa0*/  HMMA.16816.F32.BF16 R72, R28.reuse, R32, R72 ;  /* 0x000000201c48723c */ /* 0x040fe80000041848 */
[----:B------:R-:W-:Y:S04]  /*cfb0*/  FADD.FTZ R8, R58, R8 ;  /* 0x000000083a087221 */ /* 0x000fe80000010000 */
        /* <DEDUP_REMOVED lines=15> */
[----:B------:R-:W-:Y:S01]  /*d0b0*/  FADD.FTZ R3, R55, R3 ;  /* 0x0000000337037221 */ /* 0x000fe20000010000 */
[----:B------:R1:W-:Y:S01]  /*d0c0*/  STL [R1+0x4], R4 ;  /* 0x0000040401007387 */ /* 0x0003e20000100800 */
[----:B------:R-:W-:Y:S02]  /*d0d0*/  FADD.FTZ R5, R57, R0 ;  /* 0x0000000039057221 */ /* 0x000fe40000010000 */
[----:B------:R-:W-:Y:S02]  /*d0e0*/  FADD.FTZ R6, R66, R3 ;  /* 0x0000000342067221 */ /* 0x000fe40000010000 */
[----:B------:R-:W-:Y:S02]  /*d0f0*/  FADD.FTZ R5, R60, R5 ;  /* 0x000000053c057221 */ /* 0x000fe40000010000 */
[----:B------:R-:W-:Y:S02]  /*d100*/  FADD.FTZ R6, R67, R6 ;  /* 0x0000000643067221 */ /* 0x000fe40000010000 */
[----:B------:R-:W-:Y:S03]  /*d110*/  FADD.FTZ R0, R59, R8 ;  /* 0x000000083b007221 */ /* 0x000fe60000010000 */
[----:B------:R2:W-:Y:S01]  /*d120*/  STL [R1+0x10], R6 ;  /* 0x0000100601007387 */ /* 0x0005e20000100800 */
[----:B------:R-:W-:Y:S01]  /*d130*/  FADD.FTZ R3, R62, R0 ;  /* 0x000000003e037221 */ /* 0x000fe20000010000 */
[----:B------:R-:W-:Y:S03]  /*d140*/  IADD3 R0, R221, -0x1, RZ ;  /* 0xffffffffdd007810 */ /* 0x000fe60007ffe0ff */
[----:B------:R-:W-:Y:S01]  /*d150*/  FADD.FTZ R3, R63, R3 ;  /* 0x000000033f037221 */ /* 0x000fe20000010000 */
[----:B------:R-:W-:Y:S02]  /*d160*/  MOV R221, R0 ;  /* 0x0000000000dd7202 */ /* 0x000fe40000000f00 */
[----:B------:R-:W-:Y:S01]  /*d170*/  MOV R0, R149 ;  /* 0x0000009500007202 */ /* 0x000fe20000000f00 */
[----:B-1----:R-:W-:Y:S05]  /*d180*/  FADD.FTZ R4, R61, R5 ;  /* 0x000000053d047221 */ /* 0x002fea0000010000 */
[----:B------:R2:W-:Y:S04]  /*d190*/  STL [R1+0xc], R4 ;  /* 0x00000c0401007387 */ /* 0x0005e80000100800 */
[----:B------:R2:W-:Y:S02]  /*d1a0*/  STL [R1+0x8], R3 ;  /* 0x0000080301007387 */ /* 0x0005e40000100800 */
[----:B--2---:R-:W-:-:S05]  /*d1b0*/  @P0 BRA `(.L_x_632) ;  /* 0xffffcb7000000947 */ /* 0x004fca000383ffff */
.L_x_625:
[----:B------:R-:W-:Y:S05]  /*d1c0*/  BRA.DIV ~URZ, `(.L_x_633) ;  /* 0x000057027f007947 */ /* 0x000fea000b800000 */
[----:B-1----:R-:W2:Y:S04]  /*d1d0*/  LDL R0, [R1+0x4] ;  /* 0x0000040001007983 */ /* 0x002ea80000100800 */
[----:B--2---:R1:W2:Y:S02]  /*d1e0*/  SHFL.BFLY PT, R4, R0, 0x2, 0x1f ;  /* 0x0c401f0000047f89 */ /* 0x0042a400000e0000 */
.L_x_685:
[----:B-1----:R-:W3:Y:S02]  /*d1f0*/  LDL.LU R0, [R1+0x4] ;  /* 0x0000040001007983 */ /* 0x002ee40000300800 */
[----:B--23--:R-:W-:Y:S01]  /*d200*/  FADD.FTZ R4, R4, R0 ;  /* 0x0000000004047221 */ /* 0x00cfe20000010000 */
[----:B------:R-:W-:Y:S05]  /*d210*/  BRA.DIV ~URZ, `(.L_x_634) ;  /* 0x000057127f007947 */ /* 0x000fea000b800000 */
[----:B------:R-:W2:Y:S04]  /*d220*/  LDL.LU R2, [R1+0x10] ;  /* 0x0000100001027983 */ /* 0x000ea80000300800 */
[----:B------:R-:W3:Y:S04]  /*d230*/  LDL.LU R0, [R1+0xc] ;  /* 0x00000c0001007983 */ /* 0x000ee80000300800 */
[----:B------:R-:W4:Y:S04]  /*d240*/  LDL.LU R8, [R1+0x8] ;  /* 0x0000080001087983 */ /* 0x000f280000300800 */
[----:B--2---:R-:W1:Y:S04]  /*d250*/  SHFL.BFLY PT, R5, R2, 0x2, 0x1f ;  /* 0x0c401f0002057f89 */ /* 0x004e6800000e0000 */
[----:B---3--:R-:W2:Y:S04]  /*d260*/  SHFL.BFLY PT, R6, R0, 0x2, 0x1f ;  /* 0x0c401f0000067f89 */ /* 0x008ea800000e0000 */
[----:B----4-:R-:W3:Y:S01]  /*d270*/  SHFL.BFLY PT, R7, R8, 0x2, 0x1f ;  /* 0x0c401f0008077f89 */ /* 0x010ee200000e0000 */
[----:B-1----:R-:W-:-:S02]  /*d280*/  FADD.FTZ R5, R5, R2 ;  /* 0x0000000205057221 */ /* 0x002fc40000010000 */
[----:B--2---:R-:W-:-:S03]  /*d290*/  FADD.FTZ R6, R6, R0 ;  /* 0x0000000006067221 */ /* 0x004fc60000010000 */
[----:B------:R-:W1:Y:S01]  /*d2a0*/  SHFL.BFLY PT, R2, R5, 0x1, 0x1f ;  /* 0x0c201f0005027f89 */ /* 0x000e6200000e0000 */
[----:B---3--:R-:W-:-:S03]  /*d2b0*/  FADD.FTZ R7, R7, R8 ;  /* 0x0000000807077221 */ /* 0x008fc60000010000 */
[----:B------:R-:W2:Y:S04]  /*d2c0*/  SHFL.BFLY PT, R0, R4, 0x1, 0x1f ;  /* 0x0c201f0004007f89 */ /* 0x000ea800000e0000 */
[----:B------:R-:W3:Y:S04]  /*d2d0*/  SHFL.BFLY PT, R3, R6, 0x1, 0x1f ;  /* 0x0c201f0006037f89 */ /* 0x000ee800000e0000 */
[----:B------:R4:W4:Y:S01]  /*d2e0*/  SHFL.BFLY PT, R175, R7, 0x1, 0x1f ;  /* 0x0c201f0007af7f89 */ /* 0x00092200000e0000 */
[----:B-1----:R-:W-:Y:S02]  /*d2f0*/  FADD.FTZ R5, R5, R2 ;  /* 0x0000000205057221 */ /* 0x002fe40000010000 */
[----:B--2---:R-:W-:-:S02]  /*d300*/  FADD.FTZ R4, R4, R0 ;  /* 0x0000000004047221 */ /* 0x004fc40000010000 */
[----:B---3--:R-:W-:-:S03]  /*d310*/  FADD.FTZ R6, R6, R3 ;  /* 0x0000000306067221 */ /* 0x008fc60000010000 */
.L_x_686:
[----:B------:R-:W-:Y:S01]  /*d320*/  FSETP.NE.FTZ.AND P3, PT, R4, RZ, PT ;  /* 0x000000ff0400720b */ /* 0x000fe20003f75000 */
[----:B------:R-:W-:Y:S01]  /*d330*/  CS2R R2, SRZ ;  /* 0x0000000000027805 */ /* 0x000fe2000001ff00 */
[----:B------:R-:W-:Y:S01]  /*d340*/  FSETP.NE.FTZ.AND P2, PT, R5, RZ, PT ;  /* 0x000000ff0500720b */ /* 0x000fe20003f55000 */
[----:B----4-:R-:W-:Y:S01]  /*d350*/  FADD.FTZ R7, R175, R7 ;  /* 0x00000007af077221 */ /* 0x010fe20000010000 */
[----:B------:R-:W-:Y:S02]  /*d360*/  FSETP.NE.FTZ.AND P1, PT, R6, RZ, PT ;  /* 0x000000ff0600720b */ /* 0x000fe40003f35000 */
[----:B------:R-:W-:Y:S02]  /*d370*/  MOV R0, RZ ;  /* 0x000000ff00007202 */ /* 0x000fe40000000f00 */
[----:B------:R-:W-:Y:S02]  /*d380*/  FSETP.NE.FTZ.AND P0, PT, R7, RZ, PT ;  /* 0x000000ff0700720b */ /* 0x000fe40003f15000 */
[----:B------:R-:W-:-:S02]  /*d390*/  MOV R47, 0xff800000 ;  /* 0xff800000002f7802 */ /* 0x000fc40000000f00 */
[----:B------:R-:W-:Y:S01]  /*d3a0*/  MOV R46, 0xff800000 ;  /* 0xff800000002e7802 */ /* 0x000fe20000000f00 */
[----:B------:R-:W1:Y:S01]  /*d3b0*/  @P3 MUFU.RCP R0, R4 ;  /* 0x0000000400003308 */ /* 0x000e620000001000 */
[----:B------:R-:W-:Y:S02]  /*d3c0*/  MOV R45, 0xff800000 ;  /* 0xff800000002d7802 */ /* 0x000fe40000000f00 */
[----:B------:R-:W-:Y:S02]  /*d3d0*/  MOV R44, 0xff800000 ;  /* 0xff800000002c7802 */ /* 0x000fe40000000f00 */
[----:B------:R-:W-:-:S03]  /*d3e0*/  @P1 MOV R13, 0x3f317218 ;  /* 0x3f317218000d1802 */ /* 0x000fc60000000f00 */
[----:B------:R-:W2:Y:S08]  /*d3f0*/  @P2 MUFU.RCP R3, R5 ;  /* 0x0000000500032308 */ /* 0x000eb00000001000 */
[----:B------:R-:W3:Y:S01]  /*d400*/  @P1 MUFU.RCP R2, R6 ;  /* 0x0000000600021308 */ /* 0x000ee20000001000 */
[C---:B-1----:R-:W-:Y:S02]  /*d410*/  FMUL.FTZ R152, R0.reuse, R152 ;  /* 0x0000009800987220 */ /* 0x042fe40000410000 */
[----:B------:R-:W-:-:S02]  /*d420*/  FMUL.FTZ R43, R0, R153 ;  /* 0x00000099002b7220 */ /* 0x000fc40000410000 */
[C---:B------:R-:W-:Y:S02]  /*d430*/  FMUL.FTZ R164, R0.reuse, R164 ;  /* 0x000000a400a47220 */ /* 0x040fe40000410000 */
[C---:B------:R-:W-:Y:S01]  /*d440*/  FMUL.FTZ R40, R0.reuse, R165 ;  /* 0x000000a500287220 */ /* 0x040fe20000410000 */
[----:B------:R-:W1:Y:S01]  /*d450*/  @P3 MUFU.LG2 R8, R4 ;  /* 0x0000000400083308 */ /* 0x000e620000000c00 */
[C---:B------:R-:W-:Y:S02]  /*d460*/  FMUL.FTZ R100, R0.reuse, R100 ;  /* 0x0000006400647220 */ /* 0x040fe40000410000 */
[C---:B------:R-:W-:Y:S02]  /*d470*/  FMUL.FTZ R37, R0.reuse, R101 ;  /* 0x0000006500257220 */ /* 0x040fe40000410000 */
[C---:B------:R-:W-:Y:S02]  /*d480*/  FMUL.FTZ R112, R0.reuse, R112 ;  /* 0x0000007000707220 */ /* 0x040fe40000410000 */
[C---:B------:R-:W-:Y:S01]  /*d490*/  FMUL.FTZ R34, R0.reuse, R113 ;  /* 0x0000007100227220 */ /* 0x040fe20000410000 */
[----:B------:R4:W5:Y:S01]  /*d4a0*/  @P2 MUFU.LG2 R4, R5 ;  /* 0x0000000500042308 */ /* 0x0009620000000c00 */
[----:B------:R-:W-:-:S02]  /*d4b0*/  FMUL.FTZ R116, R0, R116 ;  /* 0x0000007400747220 */ /* 0x000fc40000410000 */
[C---:B------:R-:W-:Y:S02]  /*d4c0*/  FMUL.FTZ R31, R0.reuse, R117 ;  /* 0x00000075001f7220 */ /* 0x040fe40000410000 */
[C---:B------:R-:W-:Y:S02]  /*d4d0*/  FMUL.FTZ R128, R0.reuse, R128 ;  /* 0x0000008000807220 */ /* 0x040fe40000410000 */
[C---:B------:R-:W-:Y:S01]  /*d4e0*/  FMUL.FTZ R28, R0.reuse, R129 ;  /* 0x00000081001c7220 */ /* 0x040fe20000410000 */
[----:B------:R-:W1:Y:S01]  /*d4f0*/  @P1 MUFU.LG2 R6, R6 ;  /* 0x0000000600061308 */ /* 0x000e620000000c00 */
[C---:B------:R-:W-:Y:S02]  /*d500*/  FMUL.FTZ R132, R0.reuse, R132 ;  /* 0x0000008400847220 */ /* 0x040fe40000410000 */
[C---:B------:R-:W-:Y:S02]  /*d510*/  FMUL.FTZ R24, R0.reuse, R133 ;  /* 0x0000008500187220 */ /* 0x040fe40000410000 */
[----:B------:R-:W-:-:S02]  /*d520*/  FMUL.FTZ R140, R0, R140 ;  /* 0x0000008c008c7220 */ /* 0x000fc40000410000 */
[C---:B------:R-:W-:Y:S01]  /*d530*/  FMUL.FTZ R20, R0.reuse, R141 ;  /* 0x0000008d00147220 */ /* 0x040fe20000410000 */
[----:B----4-:R-:W-:Y:S01]  /*d540*/  @P3 MOV R5, 0x3f317218 ;  /* 0x3f31721800053802 */ /* 0x010fe20000000f00 */
[C---:B------:R-:W-:Y:S02]  /*d550*/  FMUL.FTZ R68, R0.reuse, R68 ;  /* 0x0000004400447220 */ /* 0x040fe40000410000 */
[C---:B------:R-:W-:Y:S02]  /*d560*/  FMUL.FTZ R16, R0.reuse, R69 ;  /* 0x0000004500107220 */ /* 0x040fe40000410000 */
[C---:B------:R-:W-:Y:S02]  /*d570*/  FMUL.FTZ R80, R0.reuse, R80 ;  /* 0x0000005000507220 */ /* 0x040fe40000410000 */
[C---:B------:R-:W-:Y:S02]  /*d580*/  FMUL.FTZ R12, R0.reuse, R81 ;  /* 0x00000051000c7220 */ /* 0x040fe40000410000 */
[----:B------:R-:W-:-:S02]  /*d590*/  FMUL.FTZ R84, R0, R84 ;  /* 0x0000005400547220 */ /* 0x000fc40000410000 */
[C---:B------:R-:W-:Y:S02]  /*d5a0*/  FMUL.FTZ R85, R0.reuse, R85 ;  /* 0x0000005500557220 */ /* 0x040fe40000410000 */
[C---:B------:R-:W-:Y:S02]  /*d5b0*/  FMUL.FTZ R96, R0.reuse, R96 ;  /* 0x0000006000607220 */ /* 0x040fe40000410000 */
[----:B------:R-:W-:Y:S01]  /*d5c0*/  FMUL.FTZ R97, R0, R97 ;  /* 0x0000006100617220 */ /* 0x000fe20000410000 */
[----:B------:R-:W-:Y:S01]  /*d5d0*/  MOV R0, RZ ;  /* 0x000000ff00007202 */ /* 0x000fe20000000f00 */
[C---:B--2---:R-:W-:Y:S02]  /*d5e0*/  FMUL.FTZ R154, R3.reuse, R154 ;  /* 0x0000009a039a7220 */ /* 0x044fe40000410000 */
[C---:B------:R-:W-:Y:S02]  /*d5f0*/  FMUL.FTZ R42, R3.reuse, R155 ;  /* 0x0000009b032a7220 */ /* 0x040fe40000410000 */
[C---:B------:R-:W-:Y:S01]  /*d600*/  FMUL.FTZ R166, R3.reuse, R166 ;  /* 0x000000a603a67220 */ /* 0x040fe20000410000 */
[----:B------:R-:W-:Y:S01]  /*d610*/  @P0 MUFU.RCP R0, R7 ;  /* 0x0000000700000308 */ /* 0x000fe20000001000 */
        /* <DEDUP_REMOVED lines=22> */
[C---:B---3--:R-:W-:Y:S02]  /*d780*/  FMUL.FTZ R156, R2.reuse, R156 ;  /* 0x0000009c029c7220 */ /* 0x048fe40000410000 */
        /* <DEDUP_REMOVED lines=22> */
[----:B------:R-:W-:Y:S02]  /*d8f0*/  FMUL.FTZ R93, R2, R93 ;  /* 0x0000005d025d7220 */ /* 0x000fe40000410000 */
[----:B------:R-:W2:Y:S01]  /*d900*/  @P0 MUFU.LG2 R2, R7 ;  /* 0x0000000700020308 */ /* 0x000ea20000000c00 */
[----:B-1----:R-:W-:Y:S02]  /*d910*/  @P3 FMUL.FTZ R9, R8, 0.69314718246459960938 ;  /* 0x3f31721808093820 */ /* 0x002fe40000410000 */
[----:B-----5:R-:W-:Y:S02]  /*d920*/  @P2 FMUL.FTZ R8, R4, 0.69314718246459960938 ;  /* 0x3f31721804082820 */ /* 0x020fe40000410000 */
[----:B------:R-:W-:Y:S02]  /*d930*/  @P2 FMUL.FTZ R4, R3, c[0x0][0x2d0] ;  /* 0x0000b40003042a20 */ /* 0x000fe40000410000 */
[----:B------:R-:W-:-:S02]  /*d940*/  @P1 FMUL.FTZ R6, R6, 0.69314718246459960938 ;  /* 0x3f31721806061820 */ /* 0x000fc40000410000 */
[----:B------:R-:W-:Y:S02]  /*d950*/  @P1 FMUL.FTZ R3, R13, c[0x0][0x2d0] ;  /* 0x0000b4000d031a20 */ /* 0x000fe40000410000 */
[----:B------:R-:W-:Y:S02]  /*d960*/  @P3 FMUL.FTZ R5, R5, c[0x0][0x2d0] ;  /* 0x0000b40005053a20 */ /* 0x000fe40000410000 */
[----:B------:R-:W-:Y:S01]  /*d970*/  @P1 FFMA.FTZ R47, R3, R147, R6 ;  /* 0x00000093032f1223 */ /* 0x000fe20000010006 */
[----:B------:R-:W-:Y:S01]  /*d980*/  @P0 MOV R3, 0x3f317218 ;  /* 0x3f31721800030802 */ /* 0x000fe20000000f00 */
[----:B------:R-:W-:Y:S01]  /*d990*/  @P2 FFMA.FTZ R46, R4, R148, R8 ;  /* 0x00000094042e2223 */ /* 0x000fe20000010008 */
[----:B------:R-:W-:Y:S01]  /*d9a0*/  MOV R4, 0x1 ;  /* 0x0000000100047802 */ /* 0x000fe20000000f00 */
[----:B--2---:R-:W-:Y:S02]  /*d9b0*/  @P0 FMUL.FTZ R2, R2, 0.69314718246459960938 ;  /* 0x3f31721802020820 */ /* 0x004fe40000410000 */
[----:B------:R-:W-:-:S02]  /*d9c0*/  @P0 FMUL.FTZ R3, R3, c[0x0][0x2d0] ;  /* 0x0000b40003030a20 */ /* 0x000fc40000410000 */
[----:B------:R-:W-:Y:S02]  /*d9d0*/  @P3 FFMA.FTZ R45, R5, R149, R9 ;  /* 0x00000095052d3223 */ /* 0x000fe40000010009 */
        /* <DEDUP_REMOVED lines=23> */
[----:B------:R-:W-:Y:S01]  /*db50*/  FMUL.FTZ R95, R0, R95 ;  /* 0x0000005f005f7220 */ /* 0x000fe20000410000 */
[----:B------:R-:W-:Y:S01]  /*db60*/  PRMT R0, R4, 0x7610, R0 ;  /* 0x0000761004007816 */ /* 0x000fe20000000000 */
[----:B------:R-:W-:Y:S02]  /*db70*/  @P0 FFMA.FTZ R44, R3, R17, R2 ;  /* 0x00000011032c0223 */ /* 0x000fe40000010002 */
.L_x_594:
[----:B------:R2:W5:Y:S01]  /*db80*/  LDL R8, [R1+0x64] ;  /* 0x0000640001087983 */ /* 0x0005620000100800 */
[----:B------:R-:W-:Y:S03]  /*db90*/  BSSY B0, `(.L_x_635) ;  /* 0x0000012000007945 */ /* 0x000fe60003800000 */
[----:B------:R-:W3:Y:S02]  /*dba0*/  S2R R49, SR_TID.X ;  /* 0x0000000000317919 */ /* 0x000ee40000002100 */
[----:B---3--:R-:W-:-:S13]  /*dbb0*/  LOP3.LUT P6, RZ, R49, 0x7f, RZ, 0xc0, !PT ;  /* 0x0000007f31ff7812 */ /* 0x008fda00078cc0ff */
[----:B------:R-:W-:Y:S05]  /*dbc0*/  @P6 BRA `(.L_x_636) ;  /* 0x000000e000006947 */ /* 0x000fea0003800000 */
[----:B--2---:R-:W2:Y:S01]  /*dbd0*/  S2R R4, SR_LANEID ;  /* 0x0000000000047919 */ /* 0x004ea20000000000 */
[----:B------:R-:W-:Y:S01]  /*dbe0*/  VOTEU.ANY UR4, UPT, PT ;  /* 0x0000000000047886 */ /* 0x000fe200038e0100 */
[----:B-1----:R-:W-:Y:S01]  /*dbf0*/  IMAD.MOV.U32 R6, RZ, RZ, c[0x0][0x580] ;  /* 0x00016000ff067624 */ /* 0x002fe200078e00ff */
[----:B------:R-:W2:Y:S01]  /*dc00*/  FLO.U32 R3, UR4 ;  /* 0x0000000400037d00 */ /* 0x000ea200080e0000 */
[----:B------:R-:W-:-:S07]  /*dc10*/  IMAD.MOV.U32 R7, RZ, RZ, c[0x0][0x584] ;  /* 0x00016100ff077624 */ /* 0x000fce00078e00ff */
[----:B------:R-:W1:Y:S01]  /*dc20*/  POPC R2, UR4 ;  /* 0x0000000400027d09 */ /* 0x000e620008000000 */
[----:B--2---:R-:W-:-:S13]  /*dc30*/  ISETP.EQ.U32.AND P0, PT, R3, R4, PT ;  /* 0x000000040300720c */ /* 0x004fda0003f02070 */
[----:B-1----:R-:W2:Y:S04]  /*dc40*/  @P0 ATOMG.E.ADD.STRONG.GPU PT, R2, [R6.64], R2 ;  /* 0x00000002060209a8 */ /* 0x002ea800081ee1c6 */
[----:B------:R-:W1:Y:S04]  /*dc50*/  S2R R4, SR_LTMASK ;  /* 0x0000000000047919 */ /* 0x000e680000003900 */
[----:B--2---:R1:W2:Y:S02]  /*dc60*/  SHFL.IDX PT, R3, R2, R3, 0x1f ;  /* 0x00001f0302037589 */ /* 0x0042a400000e0000 */
[----:B-1----:R-:W-:-:S06]  /*dc70*/  LOP3.LUT R2, R4, UR4, RZ, 0xc0, !PT ;  /* 0x0000000404027c12 */ /* 0x002fcc000f8ec0ff */
[----:B------:R-:W2:Y:S02]  /*dc80*/  POPC R2, R2 ;  /* 0x0000000200027309 */ /* 0x000ea40000000000 */
[----:B--2--5:R-:W-:-:S05]  /*dc90*/  IADD3 R8, R3, c[0x0][0xc], R2 ;  /* 0x0000030003087a10 */ /* 0x024fca0007ffe002 */
[----:B------:R1:W-:Y:S02]  /*dca0*/  STL [R1+0x64], R8 ;  /* 0x0000640801007387 */ /* 0x0003e40000100800 */
.L_x_636:
[----:B--2---:R-:W-:Y:S05]  /*dcb0*/  BSYNC B0 ;  /* 0x0000000000007941 */ /* 0x004fea0003800000 */
.L_x_635:
[----:B------:R-:W-:Y:S01]  /*dcc0*/  PRMT R0, R0, 0x9910, RZ ;  /* 0x0000991000007816 */ /* 0x000fe200000000ff */
[----:B------:R-:W-:Y:S01]  /*dcd0*/  BSSY B1, `(.L_x_637) ;  /* 0x00001e5000017945 */ /* 0x000fe20003800000 */
[----:B-----5:R-:W-:Y:S02]  /*dce0*/  IMAD.MOV.U32 R64, RZ, RZ, R8 ;  /* 0x000000ffff407224 */ /* 0x020fe400078e0008 */
[----:B------:R-:W-:-:S13]  /*dcf0*/  ISETP.NE.AND P0, PT, R0, RZ, PT ;  /* 0x000000ff0000720c */ /* 0x000fda0003f05270 */
[----:B------:R-:W-:Y:S05]  /*dd00*/  @!P0 BRA `(.L_x_638) ;  /* 0x000012e000008947 */ /* 0x000fea0003800000 */
[----:B------:R-:W2:Y:S04]  /*dd10*/  LDL R52, [R1+0x54] ;  /* 0x0000540001347983 */ /* 0x000ea80000100800 */
[----:B------:R-:W3:Y:S04]  /*dd20*/  LDL R51, [R1+0x58] ;  /* 0x0000580001337983 */ /* 0x000ee80000100800 */
[----:B------:R-:W4:Y:S04]  /*dd30*/  LDL R50, [R1+0x60] ;  /* 0x0000600001327983 */ /* 0x000f280000100800 */
[----:B------:R-:W5:Y:S01]  /*dd40*/  LDL R48, [R1+0x5c] ;  /* 0x00005c0001307983 */ /* 0x000f620000100800 */
[----:B------:R-:W-:Y:S01]  /*dd50*/  WARPSYNC 0xffffffff ;  /* 0xffffffff00007948 */ /* 0x000fe20003800000 */
[----:B------:R-:W-:-:S02]  /*dd60*/  F2FP.BF16.PACK_AB R43, R43, R152 ;  /* 0x000000982b2b723e */ /* 0x000fc400000010ff */
[----:B------:R-:W-:Y:S01]  /*dd70*/  BAR.SYNC.DEFER_BLOCKING 0x1, 0x80 ;  /* 0x0042000000007b1d */ /* 0x000fe20000010000 */
        /* <DEDUP_REMOVED lines=39> */
[----:B-1----:R-:W-:Y:S02]  /*dff0*/  F2FP.BF16.PACK_AB R8, R85, R84 ;  /* 0x000000545508723e */ /* 0x002fe400000010ff */
[----:B------:R-:W-:Y:S02]  /*e000*/  F2FP.BF16.PACK_AB R7, R87, R86 ;  /* 0x000000565707723e */ /* 0x000fe400000010ff */
[----:B------:R-:W-:-:S02]  /*e010*/  F2FP.BF16.PACK_AB R4, R97, R96 ;  /* 0x000000606104723e */ /* 0x000fc400000010ff */
[----:B------:R-:W-:Y:S02]  /*e020*/  F2FP.BF16.PACK_AB R3, R99, R98 ;  /* 0x000000626303723e */ /* 0x000fe400000010ff */
[----:B------:R-:W-:Y:S02]  /*e030*/  F2FP.BF16.PACK_AB R6, R89, R88 ;  /* 0x000000585906723e */ /* 0x000fe400000010ff */
[----:B------:R-:W-:Y:S02]  /*e040*/  F2FP.BF16.PACK_AB R5, R5, R90 ;  /* 0x0000005a0505723e */ /* 0x000fe400000010ff */
[----:B------:R-:W-:Y:S02]  /*e050*/  F2FP.BF16.PACK_AB R2, R93, R92 ;  /* 0x0000005c5d02723e */ /* 0x000fe400000010ff */
[----:B------:R-:W-:Y:S01]  /*e060*/  F2FP.BF16.PACK_AB R0, R95, R94 ;  /* 0x0000005e5f00723e */ /* 0x000fe200000010ff */
[----:B--2---:R1:W-:Y:S04]  /*e070*/  STS [R52+0x80], R43 ;  /* 0x0000802b34007388 */ /* 0x0043e80000000800 */
[----:B------:R1:W-:Y:S04]  /*e080*/  STS [R52+0x280], R42 ;  /* 0x0002802a34007388 */ /* 0x0003e80000000800 */
[----:B---3--:R1:W-:Y:S04]  /*e090*/  STS [R51], R40 ;  /* 0x0000002833007388 */ /* 0x0083e80000000800 */
[----:B------:R1:W-:Y:S04]  /*e0a0*/  STS [R51+0x200], R39 ;  /* 0x0002002733007388 */ /* 0x0003e80000000800 */
[----:B------:R1:W-:Y:S04]  /*e0b0*/  STS [R52+0x1080], R41 ;  /* 0x0010802934007388 */ /* 0x0003e80000000800 */
[----:B------:R1:W-:Y:S04]  /*e0c0*/  STS [R52+0x1280], R158 ;  /* 0x0012809e34007388 */ /* 0x0003e80000000800 */
[----:B------:R1:W-:Y:S04]  /*e0d0*/  STS [R51+0x1000], R38 ;  /* 0x0010002633007388 */ /* 0x0003e80000000800 */
[----:B------:R1:W-:Y:S04]  /*e0e0*/  STS [R51+0x1200], R162 ;  /* 0x001200a233007388 */ /* 0x0003e80000000800 */
[----:B----4-:R1:W-:Y:S04]  /*e0f0*/  STS [R50+0x80], R37 ;  /* 0x0000802532007388 */ /* 0x0103e80000000800 */
[----:B------:R1:W-:Y:S04]  /*e100*/  STS [R50+0x280], R36 ;  /* 0x0002802432007388 */ /* 0x0003e80000000800 */
[----:B-----5:R1:W-:Y:S04]  /*e110*/  STS [R48], R34 ;  /* 0x0000002230007388 */ /* 0x0203e80000000800 */
[----:B------:R1:W-:Y:S04]  /*e120*/  STS [R48+0x200], R33 ;  /* 0x0002002130007388 */ /* 0x0003e80000000800 */
        /* <DEDUP_REMOVED lines=36> */
[----:B------:R-:W-:Y:S06]  /*e370*/  BAR.SYNC.DEFER_BLOCKING 0x1, 0x80 ;  /* 0x0042000000007b1d */ /* 0x000fec0000010000 */
[----:B------:R-:W-:Y:S05]  /*e380*/  BRA.CONV ~URZ, `(.L_x_639) ;  /* 0x000000837f007947 */ /* 0x000fea000b800000 */
[----:B-1----:R-:W-:Y:S01]  /*e390*/  SHF.R.S32.HI R48, RZ, 0x1f, R49 ;  /* 0x0000001fff307819 */ /* 0x002fe20000011431 */
[----:B------:R-:W-:Y:S01]  /*e3a0*/  IMAD.MOV.U32 R148, RZ, RZ, RZ ;  /* 0x000000ffff947224 */ /* 0x000fe200078e00ff */
[----:B------:R-:W-:Y:S01]  /*e3b0*/  MOV R2, 0xe410 ;  /* 0x0000e41000027802 */ /* 0x000fe20000000f00 */
[----:B------:R-:W-:Y:S01]  /*e3c0*/  IMAD.MOV.U32 R3, RZ, RZ, 0x1f ;  /* 0x0000001fff037424 */ /* 0x000fe200078e00ff */
[----:B------:R-:W-:-:S04]  /*e3d0*/  LEA.HI R48, R48, R49, RZ, 0x7 ;  /* 0x0000003130307211 */ /* 0x000fc800078f38ff */
[----:B------:R-:W-:-:S05]  /*e3e0*/  SHF.R.S32.HI R48, RZ, 0x7, R48 ;  /* 0x00000007ff307819 */ /* 0x000fca0000011430 */
[----:B------:R-:W-:Y:S02]  /*e3f0*/  IMAD.MOV.U32 R147, RZ, RZ, R48 ;  /* 0x000000ffff937224 */ /* 0x000fe400078e0030 */
[----:B------:R-:W-:Y:S05]  /*e400*/  CALL.REL.NOINC `($__internal_4_$__cuda_sm70_shflsync_idx_p) ;  /* 0x00004bb000007944 */ /* 0x000fea0003c00000 */
.L_x_639:
[----:B-1----:R-:W2:Y:S04]  /*e410*/  LDL R2, [R1+0x50] ;  /* 0x0000500001027983 */ /* 0x002ea80000100800 */
[----:B------:R-:W3:Y:S04]  /*e420*/  LDL.LU R8, [R1+0x48] ;  /* 0x0000480001087983 */ /* 0x000ee80000300800 */
[----:B------:R-:W4:Y:S04]  /*e430*/  LDL.LU R15, [R1+0x44] ;  /* 0x00004400010f7983 */ /* 0x000f280000300800 */
[----:B------:R-:W5:Y:S04]  /*e440*/  LDL R14, [R1] ;  /* 0x00000000010e7983 */ /* 0x000f680000100800 */
[----:B------:R-:W2:Y:S01]  /*e450*/  LDL.LU R19, [R1+0x40] ;  /* 0x0000400001137983 */ /* 0x000ea20000300800 */
[----:B------:R-:W-:-:S03]  /*e460*/  IMAD.MOV.U32 R0, RZ, RZ, 0x1 ;  /* 0x00000001ff007424 */ /* 0x000fc600078e00ff */
[----:B------:R-:W4:Y:S02]  /*e470*/  LDL R13, [R1+0x70] ;  /* 0x00007000010d7983 */ /* 0x000f240000100800 */
[----:B------:R-:W-:Y:S02]  /*e480*/  ISETP.NE.AND P1, PT, R0, c[0x0][0x4e8], PT ;  /* 0x00013a0000007a0c */ /* 0x000fe40003f25270 */
[----:B------:R-:W4:Y:S01]  /*e490*/  LDL R18, [R1+0x68] ;  /* 0x0000680001127983 */ /* 0x000f220000100800 */
[----:B------:R-:W-:Y:S02]  /*e4a0*/  ULDC UR5, c[0x0][0x4e8] ;  /* 0x00013a0000057ab9 */ /* 0x000fe40000000800 */
[----:B------:R-:W-:Y:S02]  /*e4b0*/  ULDC UR4, c[0x0][0x388] ;  /* 0x0000e20000047ab9 */ /* 0x000fe40000000800 */
[----:B------:R-:W-:Y:S01]  /*e4c0*/  UIMAD UR4, UR5, UR4, URZ ;  /* 0x00000004050472a4 */ /* 0x000fe2000f8e023f */
[----:B------:R-:W1:Y:S01]  /*e4d0*/  S2R R20, SR_TID.X ;  /* 0x0000000000147919 */ /* 0x000e620000002100 */
[----:B------:R-:W-:Y:S01]  /*e4e0*/  BSSY B0, `(.L_x_640) ;  /* 0x0000077000007945 */ /* 0x000fe20003800000 */
[----:B------:R-:W-:-:S02]  /*e4f0*/  IADD3 R65, R218, 0x40, RZ ;  /* 0x00000040da417810 */ /* 0x000fc40007ffe0ff */
[----:B------:R-:W-:Y:S02]  /*e500*/  SHF.R.S32.HI R66, RZ, 0x1f, R252 ;  /* 0x0000001fff427819 */ /* 0x000fe400000114fc */
[----:B------:R-:W-:Y:S02]  /*e510*/  SHF.R.S32.HI R67, RZ, 0x1f, R218 ;  /* 0x0000001fff437819 */ /* 0x000fe400000114da */
[----:B---3--:R-:W-:-:S05]  /*e520*/  SHF.R.S32.HI R5, RZ, 0x1f, R8 ;  /* 0x0000001fff057819 */ /* 0x008fca0000011408 */
[----:B------:R-:W-:Y:S02]  /*e530*/  IMAD R6, R5, c[0x0][0x490], RZ ;  /* 0x0001240005067a24 */ /* 0x000fe400078e02ff */
[----:B--2---:R-:W-:-:S04]  /*e540*/  IMAD.IADD R4, R2, 0x1, R19 ;  /* 0x0000000102047824 */ /* 0x004fc800078e0213 */
[----:B------:R-:W-:-:S04]  /*e550*/  @P1 IMAD.HI.U32 R7, R4, c[0x0][0x4ec], RZ ;  /* 0x00013b0004071a27 */ /* 0x000fc800078e00ff */
[----:B------:R-:W-:-:S04]  /*e560*/  IMAD.WIDE.U32 R2, R8, c[0x0][0x490], RZ ;  /* 0x0001240008027a25 */ /* 0x000fc800078e00ff */
[C---:B------:R-:W-:Y:S02]  /*e570*/  IMAD R6, R8.reuse, c[0x0][0x494], R6 ;  /* 0x0001250008067a24 */ /* 0x040fe400078e0206 */
[----:B------:R-:W-:Y:S01]  /*e580*/  IMAD.MOV.U32 R0, RZ, RZ, R4 ;  /* 0x000000ffff007224 */ /* 0x000fe200078e0004 */
[----:B------:R-:W-:Y:S02]  /*e590*/  @P1 SHF.R.U32.HI R0, RZ, c[0x0][0x4f0], R7 ;  /* 0x00013c00ff001a19 */ /* 0x000fe40000011607 */
[----:B------:R-:W-:Y:S01]  /*e5a0*/  IADD3 R3, R3, R6, RZ ;  /* 0x0000000603037210 */ /* 0x000fe20007ffe0ff */
[----:B------:R-:W-:Y:S01]  /*e5b0*/  IMAD R6, R5, c[0x0][0x3e8], RZ ;  /* 0x0000fa0005067a24 */ /* 0x000fe200078e02ff */
[----:B----4-:R-:W-:Y:S01]  /*e5c0*/  SHF.R.S32.HI R5, RZ, 0x1f, R15 ;  /* 0x0000001fff057819 */ /* 0x010fe2000001140f */
[----:B------:R-:W-:Y:S02]  /*e5d0*/  IMAD.MOV R7, RZ, RZ, -R0 ;  /* 0x000000ffff077224 */ /* 0x000fe400078e0a00 */
[----:B------:R-:W-:-:S02]  /*e5e0*/  IMAD R10, R8, c[0x0][0x3ec], R6 ;  /* 0x0000fb00080a7a24 */ /* 0x000fc400078e0206 */
[----:B------:R-:W-:Y:S02]  /*e5f0*/  IMAD R4, R7, c[0x0][0x4e8], R4 ;  /* 0x00013a0007047a24 */ /* 0x000fe400078e0204 */
[----:B------:R-:W-:-:S04]  /*e600*/  IMAD.WIDE.U32 R8, R8, c[0x0][0x3e8], RZ ;  /* 0x0000fa0008087a25 */ /* 0x000fc800078e00ff */
[----:B------:R-:W-:Y:S02]  /*e610*/  IMAD R11, R5, c[0x0][0x498], RZ ;  /* 0x00012600050b7a24 */ /* 0x000fe400078e02ff */
[----:B------:R-:W-:Y:S01]  /*e620*/  IMAD.WIDE.U32 R6, R15, c[0x0][0x498], R2 ;  /* 0x000126000f067a25 */ /* 0x000fe200078e0002 */
[----:B------:R-:W-:-:S03]  /*e630*/  MOV R2, R8 ;  /* 0x0000000800027202 */ /* 0x000fc60000000f00 */
[----:B------:R-:W-:Y:S01]  /*e640*/  IMAD R12, R5, c[0x0][0x3f0], RZ ;  /* 0x0000fc00050c7a24 */ /* 0x000fe200078e02ff */
[----:B------:R-:W-:Y:S01]  /*e650*/  SHF.R.S32.HI R5, RZ, 0x1f, R0 ;  /* 0x0000001fff057819 */ /* 0x000fe20000011400 */
[----:B------:R-:W-:Y:S01]  /*e660*/  IMAD R11, R15, c[0x0][0x49c], R11 ;  /* 0x000127000f0b7a24 */ /* 0x000fe200078e020b */
[----:B------:R-:W-:Y:S01]  /*e670*/  IADD3 R6, P0, R0, R6, RZ ;  /* 0x0000000600067210 */ /* 0x000fe20007f1e0ff */
[----:B------:R-:W-:-:S03]  /*e680*/  IMAD.IADD R3, R9, 0x1, R10 ;  /* 0x0000000109037824 */ /* 0x000fc600078e020a */
[----:B------:R-:W-:Y:S01]  /*e690*/  IADD3.X R7, R5, R7, R11, P0, !PT ;  /* 0x0000000705077210 */ /* 0x000fe200007fe40b */
[C---:B------:R-:W-:Y:S02]  /*e6a0*/  IMAD R11, R15.reuse, c[0x0][0x3f4], R12 ;  /* 0x0000fd000f0b7a24 */ /* 0x040fe400078e020c */
[----:B------:R-:W-:Y:S02]  /*e6b0*/  IMAD.WIDE.U32 R8, R15, c[0x0][0x3f0], R2 ;  /* 0x0000fc000f087a25 */ /* 0x000fe400078e0002 */
[----:B------:R-:W2:Y:S01]  /*e6c0*/  S2R R15, SR_TID.X ;  /* 0x00000000000f7919 */ /* 0x000ea20000002100 */
[----:B------:R-:W-:Y:S01]  /*e6d0*/  SHF.R.S32.HI R0, RZ, 0x1f, R4 ;  /* 0x0000001fff007819 */ /* 0x000fe20000011404 */
[----:B-----5:R-:W-:-:S04]  /*e6e0*/  IMAD.IADD R5, R14, 0x1, R19 ;  /* 0x000000010e057824 */ /* 0x020fc800078e0213 */
[----:B------:R-:W-:Y:S02]  /*e6f0*/  IMAD R0, R0, c[0x0][0x488], RZ ;  /* 0x0001220000007a24 */ /* 0x000fe400078e02ff */
[----:B------:R-:W-:-:S04]  /*e700*/  IMAD.WIDE.U32 R2, R4, c[0x0][0x488], R6 ;  /* 0x0001220004027a25 */ /* 0x000fc800078e0006 */
[----:B------:R-:W-:Y:S02]  /*e710*/  IMAD R10, R4, c[0x0][0x48c], R0 ;  /* 0x00012300040a7a24 */ /* 0x000fe400078e0200 */
[----:B------:R-:W-:Y:S01]  /*e720*/  @P1 IMAD.HI.U32 R6, R5, c[0x0][0x4ec], RZ ;  /* 0x00013b0005061a27 */ /* 0x000fe200078e00ff */
[----:B------:R-:W-:-:S03]  /*e730*/  LEA R4, P0, R2, c[0x0][0x450], 0x2 ;  /* 0x0001140002047a11 */ /* 0x000fc600078010ff */
[----:B------:R-:W-:Y:S01]  /*e740*/  IMAD.IADD R3, R3, 0x1, R10 ;  /* 0x0000000103037824 */ /* 0x000fe200078e020a */
[----:B--2---:R-:W-:-:S04]  /*e750*/  SHF.R.S32.HI R14, RZ, 0x1f, R15 ;  /* 0x0000001fff0e7819 */ /* 0x004fc8000001140f */
[-C--:B------:R-:W-:Y:S01]  /*e760*/  LEA.HI R14, R14, R15.reuse, RZ, 0x5 ;  /* 0x0000000f0e0e7211 */ /* 0x080fe200078f28ff */
[----:B------:R-:W-:Y:S01]  /*e770*/  IMAD.MOV.U32 R0, RZ, RZ, R5 ;  /* 0x000000ffff007224 */ /* 0x000fe200078e0005 */
[----:B------:R-:W-:Y:S02]  /*e780*/  @P1 SHF.R.U32.HI R0, RZ, c[0x0][0x4f0], R6 ;  /* 0x00013c00ff001a19 */ /* 0x000fe40000011606 */
[----:B------:R-:W-:Y:S01]  /*e790*/  LOP3.LUT R14, R14, 0xffffffe0, RZ, 0xc0, !PT ;  /* 0xffffffe00e0e7812 */ /* 0x000fe200078ec0ff */
[----:B------:R-:W-:Y:S01]  /*e7a0*/  IMAD.MOV.U32 R6, RZ, RZ, R8 ;  /* 0x000000ffff067224 */ /* 0x000fe200078e0008 */
[----:B------:R-:W-:Y:S02]  /*e7b0*/  LEA.HI.X R3, R2, c[0x0][0x454], R3, 0x2, P0 ;  /* 0x0001150002037a11 */ /* 0x000fe400000f1403 */
[----:B------:R-:W-:Y:S02]  /*e7c0*/  IADD3 R14, -R14, R15, RZ ;  /* 0x0000000f0e0e7210 */ /* 0x000fe40007ffe1ff */
[----:B------:R-:W-:Y:S01]  /*e7d0*/  SHF.R.S32.HI R8, RZ, 0x1f, R0 ;  /* 0x0000001fff087819 */ /* 0x000fe20000011400 */
[----:B------:R-:W-:Y:S01]  /*e7e0*/  IMAD.IADD R2, R13, 0x1, R19 ;  /* 0x000000010d027824 */ /* 0x000fe200078e0213 */
[----:B------:R-:W-:Y:S01]  /*e7f0*/  IADD3 R7, R9, R11, RZ ;  /* 0x0000000b09077210 */ /* 0x000fe20007ffe0ff */
[----:B------:R-:W-:Y:S01]  /*e800*/  SHFL.IDX PT, R12, R4, RZ, 0x1c1f ;  /* 0x001c1fff040c7589 */ /* 0x000fe200000e0000 */
[----:B------:R-:W-:Y:S01]  /*e810*/  LOP3.LUT P0, RZ, R14, 0x3, RZ, 0xc0, !PT ;  /* 0x000000030eff7812 */ /* 0x000fe2000780c0ff */
[----:B------:R-:W-:-:S02]  /*e820*/  IMAD R16, R8, c[0x0][0x3e0], RZ ;  /* 0x0000f80008107a24 */ /* 0x000fc400078e02ff */
[----:B------:R-:W2:Y:S04]  /*e830*/  SHFL.IDX PT, R13, R3, RZ, 0x1c1f ;  /* 0x001c1fff030d7589 */ /* 0x000ea800000e0000 */
[----:B------:R-:W-:Y:S04]  /*e840*/  SHFL.IDX PT, R10, R4, 0x1, 0x1c1f ;  /* 0x003c1f00040a7f89 */ /* 0x000fe800000e0000 */
[----:B------:R-:W3:Y:S04]  /*e850*/  SHFL.IDX PT, R11, R3, 0x1, 0x1c1f ;  /* 0x003c1f00030b7f89 */ /* 0x000ee800000e0000 */
[----:B------:R-:W-:Y:S04]  /*e860*/  SHFL.IDX PT, R14, R4, 0x2, 0x1c1f ;  /* 0x005c1f00040e7f89 */ /* 0x000fe800000e0000 */
[----:B------:R-:W4:Y:S04]  /*e870*/  SHFL.IDX PT, R15, R3, 0x2, 0x1c1f ;  /* 0x005c1f00030f7f89 */ /* 0x000f2800000e0000 */
[----:B------:R-:W-:Y:S04]  /*e880*/  SHFL.IDX PT, R8, R4, 0x3, 0x1c1f ;  /* 0x007c1f0004087f89 */ /* 0x000fe800000e0000 */
[----:B------:R5:W1:Y:S01]  /*e890*/  SHFL.IDX PT, R9, R3, 0x3, 0x1c1f ;  /* 0x007c1f0003097f89 */ /* 0x000a6200000e0000 */
[----:B------:R-:W-:-:S02]  /*e8a0*/  IADD3 R17, R2, 0x8, RZ ;  /* 0x0000000802117810 */ /* 0x000fc40007ffe0ff */
[----:B------:R-:W-:Y:S02]  /*e8b0*/  ISETP.GE.OR P3, PT, R2, UR4, P0 ;  /* 0x0000000402007c0c */ /* 0x000fe40008766670 */
[----:B------:R-:W-:Y:S01]  /*e8c0*/  ISETP.GE.OR P2, PT, R17, UR4, P0 ;  /* 0x0000000411007c0c */ /* 0x000fe20008746670 */
[C---:B------:R-:W-:Y:S02]  /*e8d0*/  IMAD R16, R0.reuse, c[0x0][0x3e4], R16 ;  /* 0x0000f90000107a24 */ /* 0x040fe400078e0210 */
[----:B------:R-:W-:Y:S01]  /*e8e0*/  IMAD.WIDE.U32 R6, R0, c[0x0][0x3e0], R6 ;  /* 0x0000f80000067a25 */ /* 0x000fe200078e0006 */
[C---:B-----5:R-:W-:Y:S02]  /*e8f0*/  IADD3 R3, R2.reuse, 0x40, RZ ;  /* 0x0000004002037810 */ /* 0x060fe40007ffe0ff */
[----:B------:R-:W-:Y:S02]  /*e900*/  IADD3 R2, R2, 0x48, RZ ;  /* 0x0000004802027810 */ /* 0x000fe40007ffe0ff */
[----:B------:R-:W-:-:S02]  /*e910*/  ISETP.GE.OR P1, PT, R3, UR4, P0 ;  /* 0x0000000403007c0c */ /* 0x000fc40008726670 */
[----:B------:R-:W-:Y:S01]  /*e920*/  ISETP.GE.OR P0, PT, R2, UR4, P0 ;  /* 0x0000000402007c0c */ /* 0x000fe20008706670 */
[----:B------:R-:W-:Y:S01]  /*e930*/  IMAD.MOV R4, RZ, RZ, -R0 ;  /* 0x000000ffff047224 */ /* 0x000fe200078e0a00 */
[----:B--2---:R2:W-:Y:S01]  /*e940*/  @!P3 ST.E [R12.64], R45 ;  /* 0x0000002d0c00b985 */ /* 0x0045e2000c101906 */
[----:B------:R-:W-:Y:S02]  /*e950*/  IMAD.SHL.U32 R0, R18, 0x2, RZ ;  /* 0x0000000212007824 */ /* 0x000fe400078e00ff */
[----:B------:R-:W-:Y:S01]  /*e960*/  IMAD R4, R4, c[0x0][0x4e8], R5 ;  /* 0x00013a0004047a24 */ /* 0x000fe200078e0205 */
[----:B---3--:R3:W-:Y:S05]  /*e970*/  @!P2 ST.E [R10.64], R46 ;  /* 0x0000002e0a00a985 */ /* 0x0087ea000c101906 */
[----:B----4-:R4:W-:Y:S01]  /*e980*/  @!P1 ST.E [R14.64], R47 ;  /* 0x0000002f0e009985 */ /* 0x0109e2000c101906 */
[----:B------:R-:W-:-:S03]  /*e990*/  SHF.R.S32.HI R5, RZ, 0x1f, R4 ;  /* 0x0000001fff057819 */ /* 0x000fc60000011404 */
[----:B-1----:R4:W-:Y:S01]  /*e9a0*/  @!P0 ST.E [R8.64], R44 ;  /* 0x0000002c08008985 */ /* 0x0029e2000c101906 */
[----:B------:R-:W-:-:S03]  /*e9b0*/  SHF.R.S32.HI R18, RZ, 0x1f, R20 ;  /* 0x0000001fff127819 */ /* 0x000fc60000011414 */
[----:B------:R4:W1:Y:S04]  /*e9c0*/  LDS.128 R36, [R0+0x880] ;  /* 0x0008800000247984 */ /* 0x0008680000000c00 */
        /* <DEDUP_REMOVED lines=8> */
[----:B------:R-:W-:Y:S01]  /*ea50*/  IADD3 R3, R7, R16, RZ ;  /* 0x0000001007037210 */ /* 0x000fe20007ffe0ff */
[----:B------:R-:W-:Y:S01]  /*ea60*/  IMAD.MOV.U32 R2, RZ, RZ, R6 ;  /* 0x000000ffff027224 */ /* 0x000fe200078e0006 */
[----:B------:R-:W-:Y:S01]  /*ea70*/  LEA.HI R18, R18, R20, RZ, 0x2 ;  /* 0x0000001412127211 */ /* 0x000fe200078f10ff */
[----:B------:R-:W-:-:S02]  /*ea80*/  IMAD R5, R5, c[0x0][0x3d8], RZ ;  /* 0x0000f60005057a24 */ /* 0x000fc400078e02ff */
[----:B------:R-:W-:Y:S01]  /*ea90*/  IMAD.WIDE.U32 R2, R4, c[0x0][0x3d8], R2 ;  /* 0x0000f60004027a25 */ /* 0x000fe200078e0002 */
[----:B------:R-:W-:-:S03]  /*eaa0*/  SHF.R.S32.HI R18, RZ, 0x2, R18 ;  /* 0x00000002ff127819 */ /* 0x000fc60000011412 */
[----:B------:R-:W-:Y:S01]  /*eab0*/  IMAD R5, R4, c[0x0][0x3dc], R5 ;  /* 0x0000f70004057a24 */ /* 0x000fe200078e0205 */
[----:B--2---:R-:W-:Y:S01]  /*eac0*/  LEA R12, P0, R2, c[0x0][0x380], 0x1 ;  /* 0x0000e000020c7a11 */ /* 0x004fe200078008ff */
[----:B---3--:R-:W-:-:S03]  /*ead0*/  IMAD.IADD R11, R18, 0x1, R19 ;  /* 0x00000001120b7824 */ /* 0x008fc600078e0213 */
[----:B------:R-:W-:-:S04]  /*eae0*/  IADD3 R3, R3, R5, RZ ;  /* 0x0000000503037210 */ /* 0x000fc80007ffe0ff */
[----:B------:R-:W-:Y:S02]  /*eaf0*/  LEA.HI.X R10, R2, c[0x0][0x384], R3, 0x1, P0 ;  /* 0x0000e100020a7a11 */ /* 0x000fe400000f0c03 */
[----:B------:R-:W-:Y:S01]  /*eb00*/  ISETP.GE.AND P0, PT, R11, UR4, PT ;  /* 0x000000040b007c0c */ /* 0x000fe2000bf06270 */
[----:B------:R4:W2:Y:S01]  /*eb10*/  SHFL.IDX PT, R2, R12, RZ, 0x1c1f ;  /* 0x001c1fff0c027589 */ /* 0x0008a200000e0000 */
[----:B------:R-:W-:-:S03]  /*eb20*/  IADD3 R13, R218, 0x40, RZ ;  /* 0x00000040da0d7810 */ /* 0x000fc60007ffe0ff */
[----:B------:R4:W3:Y:S01]  /*eb30*/  SHFL.IDX PT, R3, R10, RZ, 0x1c1f ;  /* 0x001c1fff0a037589 */ /* 0x0008e200000e0000 */
[----:B------:R-:W-:-:S07]  /*eb40*/  SHF.R.S32.HI R13, RZ, 0x1f, R13 ;  /* 0x0000001fff0d7819 */ /* 0x000fce000001140d */
[----:B------:R-:W-:Y:S05]  /*eb50*/  @P0 BRA `(.L_x_641) ;  /* 0x000000f000000947 */ /* 0x000fea0003800000 */
[----:B------:R-:W5:Y:S01]  /*eb60*/  LDS.128 R24, [R0+0x80] ;  /* 0x0000800000187984 */ /* 0x000f620000000c00 */
[----:B------:R-:W-:Y:S02]  /*eb70*/  ISETP.GE.AND P5, PT, R218, c[0x0][0x3c8], PT ;  /* 0x0000f200da007a0c */ /* 0x000fe40003fa6270 */
[----:B------:R-:W-:Y:S01]  /*eb80*/  ISETP.GE.AND P4, PT, R252, c[0x0][0x3c8], PT ;  /* 0x0000f200fc007a0c */ /* 0x000fe20003f86270 */
[----:B------:R-:W4:Y:S01]  /*eb90*/  LDS.128 R20, [R0+0x2080] ;  /* 0x0020800000147984 */ /* 0x000f220000000c00 */
[----:B------:R-:W-:-:S03]  /*eba0*/  ISETP.GE.AND P3, PT, R65, c[0x0][0x3c8], PT ;  /* 0x0000f20041007a0c */ /* 0x000fc60003f66270 */
[----:B------:R-:W3:Y:S06]  /*ebb0*/  LDS.128 R16, [R0+0x4080] ;  /* 0x0040800000107984 */ /* 0x000eec0000000c00 */
[-C--:B--2---:R-:W-:Y:S02]  /*ebc0*/  @!P5 LEA R6, P2, R218, R2.reuse, 0x1 ;  /* 0x00000002da06d211 */ /* 0x084fe400078408ff */
[-C--:B------:R-:W-:Y:S02]  /*ebd0*/  @!P4 LEA R4, P1, R252, R2.reuse, 0x1 ;  /* 0x00000002fc04c211 */ /* 0x080fe400078208ff */
[----:B------:R-:W-:-:S02]  /*ebe0*/  @!P3 LEA R2, P0, R65, R2, 0x1 ;  /* 0x000000024102b211 */ /* 0x000fc400078008ff */
[-C--:B---3--:R-:W-:Y:S02]  /*ebf0*/  @!P5 LEA.HI.X R7, R218, R3.reuse, R67, 0x1, P2 ;  /* 0x00000003da07d211 */ /* 0x088fe400010f0c43 */
[-C--:B------:R-:W-:Y:S02]  /*ec00*/  @!P4 LEA.HI.X R5, R252, R3.reuse, R66, 0x1, P1 ;  /* 0x00000003fc05c211 */ /* 0x080fe400008f0c42 */
[----:B------:R-:W-:Y:S01]  /*ec10*/  @!P3 LEA.HI.X R3, R65, R3, R13, 0x1, P0 ;  /* 0x000000034103b211 */ /* 0x000fe200000f0c0d */
[----:B-----5:R2:W-:Y:S04]  /*ec20*/  @!P5 ST.E.128 [R6.64], R24 ;  /* 0x000000180600d985 */ /* 0x0205e8000c101d06 */
[----:B----4-:R2:W-:Y:S04]  /*ec30*/  @!P4 ST.E.128 [R4.64], R20 ;  /* 0x000000140400c985 */ /* 0x0105e8000c101d06 */
[----:B------:R2:W-:Y:S02]  /*ec40*/  @!P3 ST.E.128 [R2.64], R16 ;  /* 0x000000100200b985 */ /* 0x0005e4000c101d06 */
.L_x_641:
[----:B------:R-:W-:Y:S05]  /*ec50*/  BSYNC B0 ;  /* 0x0000000000007941 */ /* 0x000fea0003800000 */
.L_x_640:
[----:B--23--:R-:W-:Y:S01]  /*ec60*/  IADD3 R3, R11, 0x20, RZ ;  /* 0x000000200b037810 */ /* 0x00cfe20007ffe0ff */
[----:B------:R2:W3:Y:S01]  /*ec70*/  SHFL.IDX PT, R2, R10, 0x1, 0x1c1f ;  /* 0x003c1f000a027f89 */ /* 0x0004e200000e0000 */
[----:B------:R-:W-:Y:S02]  /*ec80*/  BSSY B0, `(.L_x_642) ;  /* 0x0000010000007945 */ /* 0x000fe40003800000 */
[----:B------:R-:W-:Y:S01]  /*ec90*/  ISETP.GE.AND P0, PT, R3, UR4, PT ;  /* 0x0000000403007c0c */ /* 0x000fe2000bf06270 */
[----:B----4-:R2:W4:-:S12]  /*eca0*/  SHFL.IDX PT, R0, R12, 0x1, 0x1c1f ;  /* 0x003c1f000c007f89 */ /* 0x01051800000e0000 */
[----:B------:R-:W-:Y:S05]  /*ecb0*/  @P0 BRA `(.L_x_643) ;  /* 0x000000c000000947 */ /* 0x000fea0003800000 */
[----:B------:R-:W-:Y:S02]  /*ecc0*/  ISETP.GE.AND P2, PT, R218, c[0x0][0x3c8], PT ;  /* 0x0000f200da007a0c */ /* 0x000fe40003f46270 */
[----:B------:R-:W-:Y:S02]  /*ecd0*/  ISETP.GE.AND P1, PT, R252, c[0x0][0x3c8], PT ;  /* 0x0000f200fc007a0c */ /* 0x000fe40003f26270 */
[----:B------:R-:W-:-:S09]  /*ece0*/  ISETP.GE.AND P0, PT, R65, c[0x0][0x3c8], PT ;  /* 0x0000f20041007a0c */ /* 0x000fd20003f06270 */
[-C--:B----4-:R-:W-:Y:S02]  /*ecf0*/  @!P2 LEA R8, P5, R218, R0.reuse, 0x1 ;  /* 0x00000000da08a211 */ /* 0x090fe400078a08ff */
[-C--:B------:R-:W-:Y:S02]  /*ed00*/  @!P1 LEA R6, P4, R252, R0.reuse, 0x1 ;  /* 0x00000000fc069211 */ /* 0x080fe400078808ff */
[C---:B------:R-:W-:Y:S02]  /*ed10*/  @!P0 LEA R4, P3, R65.reuse, R0, 0x1 ;  /* 0x0000000041048211 */ /* 0x040fe400078608ff */
[-C--:B---3--:R-:W-:Y:S02]  /*ed20*/  @!P2 LEA.HI.X R9, R218, R2.reuse, R67, 0x1, P5 ;  /* 0x00000002da09a211 */ /* 0x088fe400028f0c43 */
[-C--:B------:R-:W-:Y:S02]  /*ed30*/  @!P1 LEA.HI.X R7, R252, R2.reuse, R66, 0x1, P4 ;  /* 0x00000002fc079211 */ /* 0x080fe400020f0c42 */
[----:B------:R-:W-:Y:S01]  /*ed40*/  @!P0 LEA.HI.X R5, R65, R2, R13, 0x1, P3 ;  /* 0x0000000241058211 */ /* 0x000fe200018f0c0d */
[----:B-1----:R1:W-:Y:S04]  /*ed50*/  @!P2 ST.E.128 [R8.64], R36 ;  /* 0x000000240800a985 */ /* 0x0023e8000c101d06 */
[----:B------:R1:W-:Y:S04]  /*ed60*/  @!P1 ST.E.128 [R6.64], R32 ;  /* 0x0000002006009985 */ /* 0x0003e8000c101d06 */
[----:B------:R1:W-:Y:S02]  /*ed70*/  @!P0 ST.E.128 [R4.64], R28 ;  /* 0x0000001c04008985 */ /* 0x0003e4000c101d06 */
.L_x_643:
[----:B------:R-:W-:Y:S05]  /*ed80*/  BSYNC B0 ;  /* 0x0000000000007941 */ /* 0x000fea0003800000 */
.L_x_642:
[----:B------:R-:W-:Y:S01]  /*ed90*/  IADD3 R3, R11, 0x40, RZ ;  /* 0x000000400b037810 */ /* 0x000fe20007ffe0ff */
[----:B---3--:R3:W2:Y:S01]  /*eda0*/  SHFL.IDX PT, R2, R10, 0x2, 0x1c1f ;  /* 0x005c1f000a027f89 */ /* 0x0086a200000e0000 */
[----:B------:R-:W-:Y:S02]  /*edb0*/  BSSY B0, `(.L_x_644) ;  /* 0x0000010000007945 */ /* 0x000fe40003800000 */
[----:B------:R-:W-:Y:S01]  /*edc0*/  ISETP.GE.AND P0, PT, R3, UR4, PT ;  /* 0x0000000403007c0c */ /* 0x000fe2000bf06270 */
[----:B----4-:R3:W4:-:S12]  /*edd0*/  SHFL.IDX PT, R0, R12, 0x2, 0x1c1f ;  /* 0x005c1f000c007f89 */ /* 0x01071800000e0000 */
[----:B------:R-:W-:Y:S05]  /*ede0*/  @P0 BRA `(.L_x_645) ;  /* 0x000000c000000947 */ /* 0x000fea0003800000 */
[----:B------:R-:W-:Y:S02]  /*edf0*/  ISETP.GE.AND P2, PT, R218, c[0x0][0x3c8], PT ;  /* 0x0000f200da007a0c */ /* 0x000fe40003f46270 */
[----:B------:R-:W-:Y:S02]  /*ee00*/  ISETP.GE.AND P1, PT, R252, c[0x0][0x3c8], PT ;  /* 0x0000f200fc007a0c */ /* 0x000fe40003f26270 */
[----:B------:R-:W-:-:S09]  /*ee10*/  ISETP.GE.AND P0, PT, R65, c[0x0][0x3c8], PT ;  /* 0x0000f20041007a0c */ /* 0x000fd20003f06270 */
[-C--:B-1--4-:R-:W-:Y:S02]  /*ee20*/  @!P2 LEA R8, P5, R218, R0.reuse, 0x1 ;  /* 0x00000000da08a211 */ /* 0x092fe400078a08ff */
[-C--:B------:R-:W-:Y:S02]  /*ee30*/  @!P1 LEA R6, P4, R252, R0.reuse, 0x1 ;  /* 0x00000000fc069211 */ /* 0x080fe400078808ff */
[C---:B------:R-:W-:Y:S02]  /*ee40*/  @!P0 LEA R4, P3, R65.reuse, R0, 0x1 ;  /* 0x0000000041048211 */ /* 0x040fe400078608ff */
[-C--:B--2---:R-:W-:Y:S02]  /*ee50*/  @!P2 LEA.HI.X R9, R218, R2.reuse, R67, 0x1, P5 ;  /* 0x00000002da09a211 */ /* 0x084fe400028f0c43 */
[-C--:B------:R-:W-:Y:S02]  /*ee60*/  @!P1 LEA.HI.X R7, R252, R2.reuse, R66, 0x1, P4 ;  /* 0x00000002fc079211 */ /* 0x080fe400020f0c42 */
[----:B------:R-:W-:Y:S01]  /*ee70*/  @!P0 LEA.HI.X R5, R65, R2, R13, 0x1, P3 ;  /* 0x0000000241058211 */ /* 0x000fe200018f0c0d */
[----:B------:R1:W-:Y:S04]  /*ee80*/  @!P2 ST.E.128 [R8.64], R48 ;  /* 0x000000300800a985 */ /* 0x0003e8000c101d06 */
[----:B------:R1:W-:Y:S04]  /*ee90*/  @!P1 ST.E.128 [R6.64], R44 ;  /* 0x0000002c06009985 */ /* 0x0003e8000c101d06 */
[----:B------:R1:W-:Y:S02]  /*eea0*/  @!P0 ST.E.128 [R4.64], R40 ;  /* 0x0000002804008985 */ /* 0x0003e4000c101d06 */
.L_x_645:
[----:B------:R-:W-:Y:S05]  /*eeb0*/  BSYNC B0 ;  /* 0x0000000000007941 */ /* 0x000fea0003800000 */
.L_x_644:
[----:B------:R-:W-:Y:S01]  /*eec0*/  IADD3 R3, R11, 0x60, RZ ;  /* 0x000000600b037810 */ /* 0x000fe20007ffe0ff */
[----:B--2---:R2:W3:Y:S03]  /*eed0*/  SHFL.IDX PT, R2, R10, 0x3, 0x1c1f ;  /* 0x007c1f000a027f89 */ /* 0x0044e600000e0000 */
[----:B------:R-:W-:Y:S01]  /*eee0*/  ISETP.GE.AND P0, PT, R3, UR4, PT ;  /* 0x0000000403007c0c */ /* 0x000fe2000bf06270 */
[----:B----4-:R2:W4:-:S12]  /*eef0*/  SHFL.IDX PT, R0, R12, 0x3, 0x1c1f ;  /* 0x007c1f000c007f89 */ /* 0x01051800000e0000 */
[----:B------:R-:W-:Y:S05]  /*ef00*/  @P0 BRA `(.L_x_646) ;  /* 0x00000c1000000947 */ /* 0x000fea0003800000 */
[----:B------:R-:W-:Y:S02]  /*ef10*/  ISETP.GE.AND P1, PT, R218, c[0x0][0x3c8], PT ;  /* 0x0000f200da007a0c */ /* 0x000fe40003f26270 */
[----:B------:R-:W-:-:S11]  /*ef20*/  ISETP.GE.AND P0, PT, R252, c[0x0][0x3c8], PT ;  /* 0x0000f200fc007a0c */ /* 0x000fd60003f06270 */
[-C--:B-1--4-:R-:W-:Y:S02]  /*ef30*/  @!P1 LEA R6, P3, R218, R0.reuse, 0x1 ;  /* 0x00000000da069211 */ /* 0x092fe400078608ff */
[----:B------:R-:W-:Y:S02]  /*ef40*/  @!P0 LEA R4, P2, R252, R0, 0x1 ;  /* 0x00000000fc048211 */ /* 0x000fe400078408ff */
[-C--:B---3--:R-:W-:Y:S02]  /*ef50*/  @!P1 LEA.HI.X R7, R218, R2.reuse, R67, 0x1, P3 ;  /* 0x00000002da079211 */ /* 0x088fe400018f0c43 */
[----:B------:R-:W-:-:S03]  /*ef60*/  @!P0 LEA.HI.X R5, R252, R2, R66, 0x1, P2 ;  /* 0x00000002fc058211 */ /* 0x000fc600010f0c42 */
[----:B------:R1:W-:Y:S04]  /*ef70*/  @!P1 ST.E.128 [R6.64], R56 ;  /* 0x0000003806009985 */ /* 0x0003e8000c101d06 */
[----:B------:R1:W-:Y:S01]  /*ef80*/  @!P0 ST.E.128 [R4.64], R52 ;  /* 0x0000003404008985 */ /* 0x0003e2000c101d06 */
[----:B------:R-:W-:-:S13]  /*ef90*/  ISETP.GE.AND P0, PT, R65, c[0x0][0x3c8], PT ;  /* 0x0000f20041007a0c */ /* 0x000fda0003f06270 */
[----:B------:R-:W-:Y:S05]  /*efa0*/  @P0 BRA `(.L_x_646) ;  /* 0x00000b7000000947 */ /* 0x000fea0003800000 */
[----:B-1----:R-:W-:-:S04]  /*efb0*/  LEA R4, P0, R65, R0, 0x1 ;  /* 0x0000000041047211 */ /* 0x002fc800078008ff */
[----:B------:R-:W-:-:S05]  /*efc0*/  LEA.HI.X R5, R65, R2, R13, 0x1, P0 ;  /* 0x0000000241057211 */ /* 0x000fca00000f0c0d */
[----:B------:R1:W-:Y:S01]  /*efd0*/  ST.E.128 [R4.64], R60 ;  /* 0x0000003c04007985 */ /* 0x0003e2000c101d06 */
[----:B------:R-:W-:Y:S05]  /*efe0*/  BRA `(.L_x_646) ;  /* 0x00000b3000007947 */ /* 0x000fea0003800000 */
.L_x_638:
[----:B------:R-:W2:Y:S04]  /*eff0*/  LDL R2, [R1+0x48] ;  /* 0x0000480001027983 */ /* 0x000ea80000100800 */
[----:B------:R-:W3:Y:S04]  /*f000*/  LDL R0, [R1+0x44] ;  /* 0x0000440001007983 */ /* 0x000ee80000100800 */
[----:B------:R-:W4:Y:S04]  /*f010*/  LDL R4, [R1+0x40] ;  /* 0x0000400001047983 */ /* 0x000f280000100800 */
[----:B------:R-:W5:Y:S01]  /*f020*/  S2R R3, SR_TID.X ;  /* 0x0000000000037919 */ /* 0x000f620000002100 */
[----:B------:R-:W-:Y:S01]  /*f030*/  BSSY B0, `(.L_x_647) ;  /* 0x0000026000007945 */ /* 0x000fe20003800000 */
[----:B-----5:R-:W-:Y:S01]  /*f040*/  ISETP.GE.AND P0, PT, R3, 0x80, PT ;  /* 0x000000800300780c */ /* 0x020fe20003f06270 */
[----:B--2---:R-:W-:-:S02]  /*f050*/  IMAD.MOV.U32 R12, RZ, RZ, R2 ;  /* 0x000000ffff0c7224 */ /* 0x004fc400078e0002 */
[----:B---3--:R-:W-:-:S03]  /*f060*/  IMAD.MOV.U32 R11, RZ, RZ, R0 ;  /* 0x000000ffff0b7224 */ /* 0x008fc600078e0000 */
[----:B-1----:R-:W-:Y:S01]  /*f070*/  SHF.R.S32.HI R8, RZ, 0x1f, R12 ;  /* 0x0000001fff087819 */ /* 0x002fe2000001140c */
[----:B----4-:R-:W-:Y:S01]  /*f080*/  IMAD.MOV.U32 R13, RZ, RZ, R4 ;  /* 0x000000ffff0d7224 */ /* 0x010fe200078e0004 */
[----:B------:R-:W-:-:S05]  /*f090*/  SHF.R.S32.HI R10, RZ, 0x1f, R11 ;  /* 0x0000001fff0a7819 */ /* 0x000fca000001140b */
[----:B------:R-:W-:Y:S05]  /*f0a0*/  @P0 BRA `(.L_x_648) ;  /* 0x000001e000000947 */ /* 0x000fea0003800000 */
[----:B------:R-:W-:Y:S02]  /*f0b0*/  MOV R2, c[0x0][0x4e8] ;  /* 0x00013a0000027a02 */ /* 0x000fe40000000f00 */
[----:B------:R-:W-:-:S03]  /*f0c0*/  IADD3 R6, R13, R3, RZ ;  /* 0x000000030d067210 */ /* 0x000fc60007ffe0ff */
[----:B------:R-:W-:-:S05]  /*f0d0*/  IMAD R0, R2, c[0x0][0x388], RZ ;  /* 0x0000e20002007a24 */ /* 0x000fca00078e02ff */
[----:B------:R-:W-:-:S13]  /*f0e0*/  ISETP.GE.AND P0, PT, R6, R0, PT ;  /* 0x000000000600720c */ /* 0x000fda0003f06270 */
[----:B------:R-:W-:Y:S05]  /*f0f0*/  @P0 BRA `(.L_x_648) ;  /* 0x0000019000000947 */ /* 0x000fea0003800000 */
[----:B------:R-:W-:Y:S01]  /*f100*/  ISETP.NE.AND P0, PT, R2, 0x1, PT ;  /* 0x000000010200780c */ /* 0x000fe20003f05270 */
[----:B------:R-:W-:Y:S01]  /*f110*/  IMAD R4, R8, c[0x0][0x490], RZ ;  /* 0x0001240008047a24 */ /* 0x000fe200078e02ff */
[----:B------:R-:W-:Y:S01]  /*f120*/  MOV R0, R6 ;  /* 0x0000000600007202 */ /* 0x000fe20000000f00 */
[----:B------:R-:W-:-:S04]  /*f130*/  IMAD.WIDE.U32 R2, R12, c[0x0][0x490], RZ ;  /* 0x000124000c027a25 */ /* 0x000fc800078e00ff */
[----:B------:R-:W-:Y:S02]  /*f140*/  IMAD R4, R12, c[0x0][0x494], R4 ;  /* 0x000125000c047a24 */ /* 0x000fe400078e0204 */
[----:B------:R-:W-:-:S03]  /*f150*/  IMAD R9, R10, c[0x0][0x498], RZ ;  /* 0x000126000a097a24 */ /* 0x000fc600078e02ff */
[----:B------:R-:W-:Y:S01]  /*f160*/  IADD3 R3, R3, R4, RZ ;  /* 0x0000000403037210 */ /* 0x000fe20007ffe0ff */
[----:B------:R-:W-:-:S05]  /*f170*/  @P0 IMAD.HI.U32 R5, R6, c[0x0][0x4ec], RZ ;  /* 0x00013b0006050a27 */ /* 0x000fca00078e00ff */
[----:B------:R-:W-:Y:S01]  /*f180*/  @P0 SHF.R.U32.HI R0, RZ, c[0x0][0x4f0], R5 ;  /* 0x00013c00ff000a19 */ /* 0x000fe20000011605 */
[----:B------:R-:W-:-:S03]  /*f190*/  IMAD.WIDE.U32 R4, R11, c[0x0][0x498], R2 ;  /* 0x000126000b047a25 */ /* 0x000fc600078e0002 */
[C---:B------:R-:W-:Y:S01]  /*f1a0*/  IADD3 R7, -R0.reuse, RZ, RZ ;  /* 0x000000ff00077210 */ /* 0x040fe20007ffe1ff */
[----:B------:R-:W-:Y:S01]  /*f1b0*/  IMAD R3, R11, c[0x0][0x49c], R9 ;  /* 0x000127000b037a24 */ /* 0x000fe200078e0209 */
[----:B------:R-:W-:-:S03]  /*f1c0*/  IADD3 R4, P0, R0, R4, RZ ;  /* 0x0000000400047210 */ /* 0x000fc60007f1e0ff */
[----:B------:R-:W-:Y:S01]  /*f1d0*/  IMAD R2, R7, c[0x0][0x4e8], R6 ;  /* 0x00013a0007027a24 */ /* 0x000fe200078e0206 */
[----:B------:R-:W-:-:S04]  /*f1e0*/  SHF.R.S32.HI R6, RZ, 0x1f, R0 ;  /* 0x0000001fff067819 */ /* 0x000fc80000011400 */
[----:B------:R-:W-:Y:S02]  /*f1f0*/  SHF.R.S32.HI R0, RZ, 0x1f, R2 ;  /* 0x0000001fff007819 */ /* 0x000fe40000011402 */
[----:B------:R-:W-:-:S03]  /*f200*/  IADD3.X R5, R6, R5, R3, P0, !PT ;  /* 0x0000000506057210 */ /* 0x000fc600007fe403 */
[----:B------:R-:W-:-:S04]  /*f210*/  IMAD R0, R0, c[0x0][0x488], RZ ;  /* 0x0001220000007a24 */ /* 0x000fc800078e02ff */
[C---:B------:R-:W-:Y:S02]  /*f220*/  IMAD R0, R2.reuse, c[0x0][0x48c], R0 ;  /* 0x0001230002007a24 */ /* 0x040fe400078e0200 */
[----:B------:R-:W-:-:S05]  /*f230*/  IMAD.WIDE.U32 R2, R2, c[0x0][0x488], R4 ;  /* 0x0001220002027a25 */ /* 0x000fca00078e0004 */
[----:B------:R-:W-:Y:S02]  /*f240*/  IADD3 R0, R3, R0, RZ ;  /* 0x0000000003007210 */ /* 0x000fe40007ffe0ff */
[----:B------:R-:W-:-:S04]  /*f250*/  LEA R4, P0, R2, c[0x0][0x450], 0x2 ;  /* 0x0001140002047a11 */ /* 0x000fc800078010ff */
[----:B------:R-:W-:Y:S02]  /*f260*/  LEA.HI.X R5, R2, c[0x0][0x454], R0, 0x2, P0 ;  /* 0x0001150002057a11 */ /* 0x000fe400000f1400 */
[----:B------:R-:W-:-:S05]  /*f270*/  MOV R0, 0xff800000 ;  /* 0xff80000000007802 */ /* 0x000fca0000000f00 */
[----:B------:R1:W-:Y:S02]  /*f280*/  STG.E [R4.64], R0 ;  /* 0x0000000004007986 */ /* 0x0003e4000c101906 */
.L_x_648:
[----:B------:R-:W-:Y:S05]  /*f290*/  BSYNC B0 ;  /* 0x0000000000007941 */ /* 0x000fea0003800000 */
.L_x_647:
[----:B------:R-:W2:Y:S01]  /*f2a0*/  LDL R2, [R1] ;  /* 0x0000000001027983 */ /* 0x000ea20000100800 */
[----:B-1----:R-:W-:Y:S01]  /*f2b0*/  MOV R0, c[0x0][0x4e8] ;  /* 0x00013a0000007a02 */ /* 0x002fe20000000f00 */
[----:B------:R-:W-:-:S03]  /*f2c0*/  IMAD R6, R10, c[0x0][0x3f0], RZ ;  /* 0x0000fc000a067a24 */ /* 0x000fc600078e02ff */
[----:B------:R-:W-:Y:S01]  /*f2d0*/  ISETP.NE.AND P0, PT, R0, 0x1, PT ;  /* 0x000000010000780c */ /* 0x000fe20003f05270 */
[----:B------:R-:W-:Y:S02]  /*f2e0*/  IMAD R0, R8, c[0x0][0x3e8], RZ ;  /* 0x0000fa0008007a24 */ /* 0x000fe400078e02ff */
[----:B------:R-:W-:Y:S02]  /*f2f0*/  IMAD R8, R11, c[0x0][0x3f4], R6 ;  /* 0x0000fd000b087a24 */ /* 0x000fe400078e0206 */
[----:B------:R-:W-:Y:S01]  /*f300*/  IMAD R5, R12, c[0x0][0x3ec], R0 ;  /* 0x0000fb000c057a24 */ /* 0x000fe200078e0200 */
[----:B--2---:R-:W-:Y:S01]  /*f310*/  IADD3 R4, R2, R13, RZ ;  /* 0x0000000d02047210 */ /* 0x004fe20007ffe0ff */
[----:B------:R-:W-:-:S03]  /*f320*/  IMAD.WIDE.U32 R2, R12, c[0x0][0x3e8], RZ ;  /* 0x0000fa000c027a25 */ /* 0x000fc600078e00ff */
[----:B------:R-:W-:-:S03]  /*f330*/  MOV R0, R4 ;  /* 0x0000000400007202 */ /* 0x000fc60000000f00 */
[----:B------:R-:W-:Y:S01]  /*f340*/  @P0 IMAD.HI.U32 R7, R4, c[0x0][0x4ec], RZ ;  /* 0x00013b0004070a27 */ /* 0x000fe200078e00ff */
[----:B------:R-:W-:-:S04]  /*f350*/  IADD3 R3, R3, R5, RZ ;  /* 0x0000000503037210 */ /* 0x000fc80007ffe0ff */
[----:B------:R-:W-:Y:S01]  /*f360*/  @P0 SHF.R.U32.HI R0, RZ, c[0x0][0x4f0], R7 ;  /* 0x00013c00ff000a19 */ /* 0x000fe20000011607 */
[----:B------:R-:W-:-:S03]  /*f370*/  IMAD.WIDE.U32 R2, R11, c[0x0][0x3f0], R2 ;  /* 0x0000fc000b027a25 */ /* 0x000fc600078e0002 */
[----:B------:R-:W-:Y:S02]  /*f380*/  SHF.R.S32.HI R6, RZ, 0x1f, R0 ;  /* 0x0000001fff067819 */ /* 0x000fe40000011400 */
[----:B------:R-:W-:Y:S02]  /*f390*/  IADD3 R5, -R0, RZ, RZ ;  /* 0x000000ff00057210 */ /* 0x000fe40007ffe1ff */
[----:B------:R-:W-:Y:S01]  /*f3a0*/  IADD3 R3, R3, R8, RZ ;  /* 0x0000000803037210 */ /* 0x000fe20007ffe0ff */
[----:B------:R-:W-:Y:S02]  /*f3b0*/  IMAD R6, R6, c[0x0][0x3e0], RZ ;  /* 0x0000f80006067a24 */ /* 0x000fe400078e02ff */
[----:B------:R-:W-:Y:S02]  /*f3c0*/  IMAD R4, R5, c[0x0][0x4e8], R4 ;  /* 0x00013a0005047a24 */ /* 0x000fe400078e0204 */
[C---:B------:R-:W-:Y:S02]  /*f3d0*/  IMAD R5, R0.reuse, c[0x0][0x3e4], R6 ;  /* 0x0000f90000057a24 */ /* 0x040fe400078e0206 */
[----:B------:R-:W-:Y:S01]  /*f3e0*/  IMAD.WIDE.U32 R2, R0, c[0x0][0x3e0], R2 ;  /* 0x0000f80000027a25 */ /* 0x000fe200078e0002 */
[----:B------:R-:W-:-:S04]  /*f3f0*/  SHF.R.S32.HI R0, RZ, 0x1f, R4 ;  /* 0x0000001fff007819 */ /* 0x000fc80000011404 */
[----:B------:R-:W-:Y:S01]  /*f400*/  IADD3 R3, R3, R5, RZ ;  /* 0x0000000503037210 */ /* 0x000fe20007ffe0ff */
[----:B------:R-:W-:-:S04]  /*f410*/  IMAD R0, R0, c[0x0][0x3d8], RZ ;  /* 0x0000f60000007a24 */ /* 0x000fc800078e02ff */
[----:B------:R-:W-:-:S04]  /*f420*/  IMAD.WIDE.U32 R2, R4, c[0x0][0x3d8], R2 ;  /* 0x0000f60004027a25 */ /* 0x000fc800078e0002 */
[----:B------:R-:W-:Y:S01]  /*f430*/  IMAD R4, R4, c[0x0][0x3dc], R0 ;  /* 0x0000f70004047a24 */ /* 0x000fe200078e0200 */
[----:B------:R-:W-:-:S04]  /*f440*/  LEA R11, P0, R2, c[0x0][0x380], 0x1 ;  /* 0x0000e000020b7a11 */ /* 0x000fc800078008ff */
[----:B------:R-:W-:-:S04]  /*f450*/  IADD3 R4, R3, R4, RZ ;  /* 0x0000000403047210 */ /* 0x000fc80007ffe0ff */
[----:B------:R-:W-:Y:S01]  /*f460*/  LEA.HI.X R5, R2, c[0x0][0x384], R4, 0x1, P0 ;  /* 0x0000e10002057a11 */ /* 0x000fe200000f0c04 */
[----:B------:R-:W-:Y:S05]  /*f470*/  BRA.DIV ~URZ, `(.L_x_649) ;  /* 0x000037127f007947 */ /* 0x000fea000b800000 */
[----:B------:R1:W2:Y:S02]  /*f480*/  SHFL.IDX PT, R4, R5, RZ, 0x1c1f ;  /* 0x001c1fff05047589 */ /* 0x0002a400000e0000 */
.L_x_687:
[----:B------:R-:W-:Y:S05]  /*f490*/  BRA.DIV ~URZ, `(.L_x_650) ;  /* 0x000037627f007947 */ /* 0x000fea000b800000 */
[----:B------:R3:W4:Y:S02]  /*f4a0*/  SHFL.IDX PT, R0, R11, RZ, 0x1c1f ;  /* 0x001c1fff0b007589 */ /* 0x00072400000e0000 */
.L_x_688:
[----:B------:R-:W5:Y:S04]  /*f4b0*/  LDL.LU R3, [R1+0x40] ;  /* 0x0000400001037983 */ /* 0x000f680000300800 */
[----:B------:R-:W1:Y:S01]  /*f4c0*/  S2R R6, SR_TID.X ;  /* 0x0000000000067919 */ /* 0x000e620000002100 */
[----:B------:R-:W-:-:S04]  /*f4d0*/  IMAD.MOV.U32 R12, RZ, RZ, c[0x0][0x4e8] ;  /* 0x00013a00ff0c7624 */ /* 0x000fc800078e00ff */
[----:B------:R-:W-:Y:S01]  /*f4e0*/  IMAD R12, R12, c[0x0][0x388], RZ ;  /* 0x0000e2000c0c7a24 */ /* 0x000fe200078e02ff */
[----:B-1----:R-:W-:-:S04]  /*f4f0*/  SHF.R.S32.HI R2, RZ, 0x1f, R6 ;  /* 0x0000001fff027819 */ /* 0x002fc80000011406 */
[----:B------:R-:W-:-:S04]  /*f500*/  LEA.HI R2, R2, R6, RZ, 0x2 ;  /* 0x0000000602027211 */ /* 0x000fc800078f10ff */
[----:B------:R-:W-:Y:S01]  /*f510*/  SHF.R.S32.HI R2, RZ, 0x2, R2 ;  /* 0x00000002ff027819 */ /* 0x000fe20000011402 */
[----:B------:R-:W-:Y:S04]  /*f520*/  BSSY B0, `(.L_x_651) ;  /* 0x0000015000007945 */ /* 0x000fe80003800000 */
[----:B-----5:R-:W-:-:S05]  /*f530*/  IMAD.IADD R10, R2, 0x1, R3 ;  /* 0x00000001020a7824 */ /* 0x020fca00078e0203 */
[----:B------:R-:W-:-:S13]  /*f540*/  ISETP.GE.AND P0, PT, R10, R12, PT ;  /* 0x0000000c0a00720c */ /* 0x000fda0003f06270 */
[----:B------:R-:W-:Y:S05]  /*f550*/  @P0 BRA `(.L_x_652) ;  /* 0x0000011000000947 */ /* 0x000fea0003800000 */
[C---:B------:R-:W-:Y:S02]  /*f560*/  IADD3 R13, R218.reuse, 0x40, RZ ;  /* 0x00000040da0d7810 */ /* 0x040fe40007ffe0ff */
[----:B------:R-:W-:Y:S02]  /*f570*/  ISETP.GE.AND P2, PT, R218, c[0x0][0x3c8], PT ;  /* 0x0000f200da007a0c */ /* 0x000fe40003f46270 */
[----:B------:R-:W-:Y:S02]  /*f580*/  ISETP.GE.AND P1, PT, R252, c[0x0][0x3c8], PT ;  /* 0x0000f200fc007a0c */ /* 0x000fe40003f26270 */
[----:B------:R-:W-:Y:S02]  /*f590*/  ISETP.GE.AND P0, PT, R13, c[0x0][0x3c8], PT ;  /* 0x0000f2000d007a0c */ /* 0x000fe40003f06270 */
[----:B------:R-:W-:Y:S02]  /*f5a0*/  IADD3 R14, R218, 0x40, RZ ;  /* 0x00000040da0e7810 */ /* 0x000fe40007ffe0ff */
[----:B------:R-:W-:-:S02]  /*f5b0*/  SHF.R.S32.HI R16, RZ, 0x1f, R218 ;  /* 0x0000001fff107819 */ /* 0x000fc400000114da */
[----:B------:R-:W-:Y:S02]  /*f5c0*/  SHF.R.S32.HI R15, RZ, 0x1f, R252 ;  /* 0x0000001fff0f7819 */ /* 0x000fe400000114fc */
[----:B------:R-:W-:Y:S02]  /*f5d0*/  SHF.R.S32.HI R14, RZ, 0x1f, R14 ;  /* 0x0000001fff0e7819 */ /* 0x000fe4000001140e */
[-C--:B----4-:R-:W-:Y:S02]  /*f5e0*/  @!P2 LEA R8, P5, R218, R0.reuse, 0x1 ;  /* 0x00000000da08a211 */ /* 0x090fe400078a08ff */
[-C--:B------:R-:W-:Y:S02]  /*f5f0*/  @!P1 LEA R6, P4, R252, R0.reuse, 0x1 ;  /* 0x00000000fc069211 */ /* 0x080fe400078808ff */
[----:B------:R-:W-:Y:S02]  /*f600*/  @!P0 LEA R2, P3, R13, R0, 0x1 ;  /* 0x000000000d028211 */ /* 0x000fe400078608ff */
[----:B--2---:R-:W-:-:S02]  /*f610*/  @!P2 LEA.HI.X R9, R218, R4, R16, 0x1, P5 ;  /* 0x00000004da09a211 */ /* 0x004fc400028f0c10 */
[-C--:B------:R-:W-:Y:S02]  /*f620*/  @!P1 LEA.HI.X R7, R252, R4.reuse, R15, 0x1, P4 ;  /* 0x00000004fc079211 */ /* 0x080fe400020f0c0f */
[----:B------:R-:W-:Y:S01]  /*f630*/  @!P0 LEA.HI.X R3, R13, R4, R14, 0x1, P3 ;  /* 0x000000040d038211 */ /* 0x000fe200018f0c0e */
[----:B------:R1:W-:Y:S04]  /*f640*/  @!P2 ST.E.128 [R8.64], RZ ;  /* 0x000000ff0800a985 */ /* 0x0003e8000c101d06 */
[----:B------:R1:W-:Y:S04]  /*f650*/  @!P1 ST.E.128 [R6.64], RZ ;  /* 0x000000ff06009985 */ /* 0x0003e8000c101d06 */
[----:B------:R1:W-:Y:S02]  /*f660*/  @!P0 ST.E.128 [R2.64], RZ ;  /* 0x000000ff02008985 */ /* 0x0003e4000c101d06 */
.L_x_652:
[----:B------:R-:W-:Y:S05]  /*f670*/  BSYNC B0 ;  /* 0x0000000000007941 */ /* 0x000fea0003800000 */
.L_x_651:
[----:B------:R-:W-:Y:S05]  /*f680*/  BRA.DIV ~URZ, `(.L_x_653) ;  /* 0x000035e27f007947 */ /* 0x000fea000b800000 */
[----:B--2---:R2:W1:Y:S04]  /*f690*/  SHFL.IDX PT, R4, R5, 0x1, 0x1c1f ;  /* 0x003c1f0005047f89 */ /* 0x00446800000e0000 */
[----:B----4-:R2:W4:Y:S02]  /*f6a0*/  SHFL.IDX PT, R0, R11, 0x1, 0x1c1f ;  /* 0x003c1f000b007f89 */ /* 0x01052400000e0000 */
.L_x_689:
[----:B-1----:R-:W-:Y:S01]  /*f6b0*/  IADD3 R2, R10, 0x20, RZ ;  /* 0x000000200a027810 */ /* 0x002fe20007ffe0ff */
[----:B------:R-:W-:Y:S03]  /*f6c0*/  BSSY B0, `(.L_x_654) ;  /* 0x0000014000007945 */ /* 0x000fe60003800000 */
        /* <DEDUP_REMOVED lines=13> */
[----:B------:R-:W-:-:S02]  /*f7a0*/  @!P2 LEA.HI.X R9, R218, R4, R16, 0x1, P5 ;  /* 0x00000004da09a211 */ /* 0x000fc400028f0c10 */
[-C--:B------:R-:W-:Y:S02]  /*f7b0*/  @!P1 LEA.HI.X R7, R252, R4.reuse, R15, 0x1, P4 ;  /* 0x00000004fc079211 */ /* 0x080fe400020f0c0f */
[----:B------:R-:W-:Y:S01]  /*f7c0*/  @!P0 LEA.HI.X R3, R13, R4, R14, 0x1, P3 ;  /* 0x000000040d038211 */ /* 0x000fe200018f0c0e */
[----:B------:R1:W-:Y:S04]  /*f7d0*/  @!P2 ST.E.128 [R8.64], RZ ;  /* 0x000000ff0800a985 */ /* 0x0003e8000c101d06 */
[----:B------:R1:W-:Y:S04]  /*f7e0*/  @!P1 ST.E.128 [R6.64], RZ ;  /* 0x000000ff06009985 */ /* 0x0003e8000c101d06 */
[----:B------:R1:W-:Y:S02]  /*f7f0*/  @!P0 ST.E.128 [R2.64], RZ ;  /* 0x000000ff02008985 */ /* 0x0003e4000c101d06 */
.L_x_655:
[----:B------:R-:W-:Y:S05]  /*f800*/  BSYNC B0 ;  /* 0x0000000000007941 */ /* 0x000fea0003800000 */
.L_x_654:
[----:B------:R-:W-:Y:S05]  /*f810*/  BRA.DIV ~URZ, `(.L_x_656) ;  /* 0x000035227f007947 */ /* 0x000fea000b800000 */
[----:B------:R1:W2:Y:S02]  /*f820*/  SHFL.IDX PT, R4, R5, 0x2, 0x1c1f ;  /* 0x005c1f0005047f89 */ /* 0x0002a400000e0000 */
.L_x_690:
[----:B------:R-:W-:Y:S05]  /*f830*/  BRA.DIV ~URZ, `(.L_x_657) ;  /* 0x000035727f007947 */ /* 0x000fea000b800000 */
[----:B----4-:R4:W1:Y:S02]  /*f840*/  SHFL.IDX PT, R0, R11, 0x2, 0x1c1f ;  /* 0x005c1f000b007f89 */ /* 0x01086400000e0000 */
.L_x_691:
        /* <DEDUP_REMOVED lines=12> */
[-C--:B------:R-:W-:Y:S02]  /*f910*/  @!P2 LEA R8, P5, R218, R0.reuse, 0x1 ;  /* 0x00000000da08a211 */ /* 0x080fe400078a08ff */
        /* <DEDUP_REMOVED lines=8> */
.L_x_659:
[----:B------:R-:W-:Y:S05]  /*f9a0*/  BSYNC B0 ;  /* 0x0000000000007941 */ /* 0x000fea0003800000 */
.L_x_658:
[----:B------:R-:W-:Y:S05]  /*f9b0*/  BRA.DIV ~URZ, `(.L_x_660) ;  /* 0x000034627f007947 */ /* 0x000fea000b800000 */
[----:B--2---:R2:W1:Y:S04]  /*f9c0*/  SHFL.IDX PT, R4, R5, 0x3, 0x1c1f ;  /* 0x007c1f0005047f89 */ /* 0x00446800000e0000 */
[----:B------:R2:W3:Y:S02]  /*f9d0*/  SHFL.IDX PT, R0, R11, 0x3, 0x1c1f ;  /* 0x007c1f000b007f89 */ /* 0x0004e400000e0000 */
.L_x_692:
[----:B------:R-:W-:-:S04]  /*f9e0*/  IADD3 R10, R10, 0x60, RZ ;  /* 0x000000600a0a7810 */ /* 0x000fc80007ffe0ff */
[----:B------:R-:W-:-:S13]  /*f9f0*/  ISETP.GE.AND P0, PT, R10, R12, PT ;  /* 0x0000000c0a00720c */ /* 0x000fda0003f06270 */
[----:B------:R-:W-:Y:S05]  /*fa00*/  @P0 BRA `(.L_x_646) ;  /* 0x0000011000000947 */ /* 0x000fea0003800000 */
[C---:B--2---:R-:W-:Y:S02]  /*fa10*/  IADD3 R5, R218.reuse, 0x40, RZ ;  /* 0x00000040da057810 */ /* 0x044fe40007ffe0ff */
[----:B------:R-:W-:Y:S02]  /*fa20*/  ISETP.GE.AND P2, PT, R218, c[0x0][0x3c8], PT ;  /* 0x0000f200da007a0c */ /* 0x000fe40003f46270 */
[----:B------:R-:W-:Y:S02]  /*fa30*/  ISETP.GE.AND P1, PT, R252, c[0x0][0x3c8], PT ;  /* 0x0000f200fc007a0c */ /* 0x000fe40003f26270 */
[----:B------:R-:W-:Y:S02]  /*fa40*/  ISETP.GE.AND P0, PT, R5, c[0x0][0x3c8], PT ;  /* 0x0000f20005007a0c */ /* 0x000fe40003f06270 */
[----:B---34-:R-:W-:Y:S02]  /*fa50*/  IADD3 R11, R218, 0x40, RZ ;  /* 0x00000040da0b7810 */ /* 0x018fe40007ffe0ff */
[----:B------:R-:W-:-:S02]  /*fa60*/  SHF.R.S32.HI R14, RZ, 0x1f, R218 ;  /* 0x0000001fff0e7819 */ /* 0x000fc400000114da */
[----:B------:R-:W-:Y:S02]  /*fa70*/  SHF.R.S32.HI R13, RZ, 0x1f, R252 ;  /* 0x0000001fff0d7819 */ /* 0x000fe400000114fc */
[----:B------:R-:W-:Y:S02]  /*fa80*/  SHF.R.S32.HI R11, RZ, 0x1f, R11 ;  /* 0x0000001fff0b7819 */ /* 0x000fe4000001140b */
[-C--:B-1----:R-:W-:Y:S02]  /*fa90*/  @!P2 LEA R8, P5, R218, R0.reuse, 0x1 ;  /* 0x00000000da08a211 */ /* 0x082fe400078a08ff */
        /* <DEDUP_REMOVED lines=8> */
.L_x_646:
[----:B------:R-:W-:Y:S05]  /*fb20*/  BSYNC B1 ;  /* 0x0000000000017941 */ /* 0x000fea0003800000 */
.L_x_637:
[----:B---34-:R-:W3:Y:S02]  /*fb30*/  LDL R0, [R1+0x6c] ;  /* 0x00006c0001007983 */ /* 0x018ee40000100800 */
[----:B---3--:R-:W-:-:S13]  /*fb40*/  ISETP.NE.AND P0, PT, R0, RZ, PT ;  /* 0x000000ff0000720c */ /* 0x008fda0003f05270 */
[----:B------:R-:W-:Y:S01]  /*fb50*/  @P0 WARPSYNC 0xffffffff ;  /* 0xffffffff00000948 */ /* 0x000fe20003800000 */
[----:B------:R-:W-:Y:S06]  /*fb60*/  @P0 BAR.SYNC.DEFER_BLOCKING 0x5, 0x80 ;  /* 0x0142000000000b1d */ /* 0x000fec0000010000 */
[----:B------:R-:W3:Y:S04]  /*fb70*/  @P0 LDS R0, [0xc100] ;  /* 0x00c10000ff000984 */ /* 0x000ee80000000800 */
[----:B---3--:R3:W-:Y:S04]  /*fb80*/  @P0 STL [R1+0x64], R0 ;  /* 0x0000640001000387 */ /* 0x0087e80000100800 */
[----:B------:R-:W-:Y:S06]  /*fb90*/  @P0 BAR.ARV 0x4, 0x80 ;  /* 0x0102000000000b1d */ /* 0x000fec0000002000 */
[----:B------:R-:W-:Y:S05]  /*fba0*/  @P0 BRA `(.L_x_661) ;  /* 0x0000007000000947 */ /* 0x000fea0003800000 */
[----:B------:R-:W-:Y:S05]  /*fbb0*/  BRA.DIV ~URZ, `(.L_x_662) ;  /* 0x000033327f007947 */ /* 0x000fea000b800000 */
[----:B---3--:R3:W4:Y:S02]  /*fbc0*/  SHFL.IDX PT, R0, R64, RZ, 0x1f ;  /* 0x00001fff40007589 */ /* 0x00872400000e0000 */
.L_x_693:
[----:B------:R-:W-:Y:S01]  /*fbd0*/  WARPSYNC 0xffffffff ;  /* 0xffffffff00007948 */ /* 0x000fe20003800000 */
[----:B------:R-:W-:Y:S06]  /*fbe0*/  BAR.SYNC.DEFER_BLOCKING 0x4, 0x80 ;  /* 0x0102000000007b1d */ /* 0x000fec0000010000 */
[----:B----4-:R4:W-:Y:S04]  /*fbf0*/  STL [R1+0x64], R0 ;  /* 0x0000640001007387 */ /* 0x0109e80000100800 */
[----:B------:R4:W-:Y:S04]  /*fc00*/  @!P6 STS [0xc100], R64 ;  /* 0x00c10040ff00e388 */ /* 0x0009e80000000800 */
[----:B------:R-:W-:Y:S06]  /*fc10*/  BAR.ARV 0x5, 0x80 ;  /* 0x0142000000007b1d */ /* 0x000fec0000002000 */
.L_x_661:
[----:B---34-:R-:W3:Y:S02]  /*fc20*/  LDL R0, [R1+0x64] ;  /* 0x0000640001007983 */ /* 0x018ee40000100800 */
[----:B---3--:R-:W-:-:S13]  /*fc30*/  ISETP.GE.AND P0, PT, R0, c[0x0][0x538], PT ;  /* 0x00014e0000007a0c */ /* 0x008fda0003f06270 */
[----:B-12---:R-:W-:Y:S01]  /*fc40*/  @P0 CALL.REL.NOINC `(.L_x_663) ;  /* 0x0000001000000944 */ /* 0x006fe20003c00000 */
[----:B------:R-:W-:Y:S05]  /*fc50*/  BRA `(.L_x_664) ;  /* 0xffff0da000007947 */ /* 0x000fea000383ffff */
.L_x_663:
[----:B------:R-:W-:Y:S05]  /*fc60*/  EXIT ;  /* 0x000000000000794d */ /* 0x000fea0003800000 */
.L_x_595:
[----:B------:R-:W-:Y:S01]  /*fc70*/  IMAD.MOV.U32 R147, RZ, RZ, R5 ;  /* 0x000000ffff937224 */ /* 0x000fe200078e0005 */
[----:B------:R-:W-:Y:S01]  /*fc80*/  MOV R148, RZ ;  /* 0x000000ff00947202 */ /* 0x000fe20000000f00 */
[----:B------:R-:W-:Y:S01]  /*fc90*/  IMAD.MOV.U32 R3, RZ, RZ, 0x1c1f ;  /* 0x00001c1fff037424 */ /* 0x000fe200078e00ff */
[----:B------:R-:W-:Y:S02]  /*fca0*/  MOV R2, 0xfcc0 ;  /* 0x0000fcc000027802 */ /* 0x000fe40000000f00 */
[----:B-----5:R-:W-:Y:S05]  /*fcb0*/  CALL.REL.NOINC `($__internal_4_$__cuda_sm70_shflsync_idx_p) ;  /* 0x0000330000007944 */ /* 0x020fea0003c00000 */
[----:B------:R-:W-:Y:S01]  /*fcc0*/  MOV R4, R149 ;  /* 0x0000009500047202 */ /* 0x000fe20000000f00 */
[----:B------:R-:W-:Y:S05]  /*fcd0*/  BRA `(.L_x_665) ;  /* 0xffff186000007947 */ /* 0x000fea000383ffff */
.L_x_596:
[----:B------:R-:W-:Y:S01]  /*fce0*/  IMAD.MOV.U32 R147, RZ, RZ, R11 ;  /* 0x000000ffff937224 */ /* 0x000fe200078e000b */
[----:B------:R-:W-:Y:S01]  /*fcf0*/  MOV R148, RZ ;  /* 0x000000ff00947202 */ /* 0x000fe20000000f00 */
[----:B------:R-:W-:Y:S01]  /*fd00*/  IMAD.MOV.U32 R3, RZ, RZ, 0x1c1f ;  /* 0x00001c1fff037424 */ /* 0x000fe200078e00ff */
[----:B------:R-:W-:Y:S02]  /*fd10*/  MOV R2, 0xfd30 ;  /* 0x0000fd3000027802 */ /* 0x000fe40000000f00 */
[----:B-12--5:R-:W-:Y:S05]  /*fd20*/  CALL.REL.NOINC `($__internal_4_$__cuda_sm70_shflsync_idx_p) ;  /* 0x0000329000007944 */ /* 0x026fea0003c00000 */
[----:B------:R-:W-:Y:S01]  /*fd30*/  MOV R0, R149 ;  /* 0x0000009500007202 */ /* 0x000fe20000000f00 */
[----:B------:R-:W-:Y:S05]  /*fd40*/  BRA `(.L_x_666) ;  /* 0xffff181000007947 */ /* 0x000fea000383ffff */
.L_x_599:
[----:B------:R-:W-:Y:S01]  /*fd50*/  IMAD.MOV.U32 R147, RZ, RZ, R5 ;  /* 0x000000ffff937224 */ /* 0x000fe200078e0005 */
[----:B------:R-:W-:Y:S01]  /*fd60*/  MOV R148, 0x1 ;  /* 0x0000000100947802 */ /* 0x000fe20000000f00 */
[----:B-1----:R-:W-:Y:S01]  /*fd70*/  IMAD.MOV.U32 R3, RZ, RZ, 0x1c1f ;  /* 0x00001c1fff037424 */ /* 0x002fe200078e00ff */
[----:B------:R-:W-:-:S02]  /*fd80*/  MOV R2, 0xfda0 ;  /* 0x0000fda000027802 */ /* 0x000fc40000000f00 */
[----:B--2-45:R-:W-:Y:S05]  /*fd90*/  CALL.REL.NOINC `($__internal_4_$__cuda_sm70_shflsync_idx_p) ;  /* 0x0000322000007944 */ /* 0x034fea0003c00000 */
[----:B------:R-:W-:Y:S01]  /*fda0*/  IMAD.MOV.U32 R4, RZ, RZ, R149 ;  /* 0x000000ffff047224 */ /* 0x000fe200078e0095 */
[----:B------:R-:W-:Y:S01]  /*fdb0*/  MOV R148, 0x1 ;  /* 0x0000000100947802 */ /* 0x000fe20000000f00 */
[----:B------:R-:W-:Y:S01]  /*fdc0*/  IMAD.MOV.U32 R147, RZ, RZ, R11 ;  /* 0x000000ffff937224 */ /* 0x000fe200078e000b */
[----:B------:R-:W-:-:S02]  /*fdd0*/  MOV R3, 0x1c1f ;  /* 0x00001c1f00037802 */ /* 0x000fc40000000f00 */
[----:B------:R-:W-:Y:S02]  /*fde0*/  MOV R2, 0xfe00 ;  /* 0x0000fe0000027802 */ /* 0x000fe40000000f00 */
[----:B------:R-:W-:Y:S05]  /*fdf0*/  CALL.REL.NOINC `($__internal_4_$__cuda_sm70_shflsync_idx_p) ;  /* 0x000031c000007944 */ /* 0x000fea0003c00000 */
[----:B------:R-:W-:Y:S01]  /*fe00*/  MOV R0, R149 ;  /* 0x0000009500007202 */ /* 0x000fe20000000f00 */
[----:B------:R-:W-:Y:S05]  /*fe10*/  BRA `(.L_x_667) ;  /* 0xffff196000007947 */ /* 0x000fea000383ffff */
.L_x_602:
[----:B------:R-:W-:Y:S01]  /*fe20*/  IMAD.MOV.U32 R147, RZ, RZ, R5 ;  /* 0x000000ffff937224 */ /* 0x000fe200078e0005 */
[----:B------:R-:W-:Y:S01]  /*fe30*/  MOV R148, 0x2 ;  /* 0x0000000200947802 */ /* 0x000fe20000000f00 */
[----:B-1----:R-:W-:Y:S01]  /*fe40*/  IMAD.MOV.U32 R3, RZ, RZ, 0x1c1f ;  /* 0x00001c1fff037424 */ /* 0x002fe200078e00ff */
[----:B------:R-:W-:Y:S02]  /*fe50*/  MOV R2, 0xfe70 ;  /* 0x0000fe7000027802 */ /* 0x000fe40000000f00 */
[----:B--23-5:R-:W-:Y:S05]  /*fe60*/  CALL.REL.NOINC `($__internal_4_$__cuda_sm70_shflsync_idx_p) ;  /* 0x0000315000007944 */ /* 0x02cfea0003c00000 */
[----:B------:R-:W-:Y:S01]  /*fe70*/  MOV R4, R149 ;  /* 0x0000009500047202 */ /* 0x000fe20000000f00 */
[----:B------:R-:W-:Y:S05]  /*fe80*/  BRA `(.L_x_668) ;  /* 0xffff1a9000007947 */ /* 0x000fea000383ffff */
.L_x_603:
[----:B------:R-:W-:Y:S01]  /*fe90*/  IMAD.MOV.U32 R147, RZ, RZ, R11 ;  /* 0x000000ffff937224 */ /* 0x000fe200078e000b */
[----:B------:R-:W-:Y:S01]  /*fea0*/  MOV R148, 0x2 ;  /* 0x0000000200947802 */ /* 0x000fe20000000f00 */
[----:B-1----:R-:W-:Y:S01]  /*feb0*/  IMAD.MOV.U32 R3, RZ, RZ, 0x1c1f ;  /* 0x00001c1fff037424 */ /* 0x002fe200078e00ff */
[----:B------:R-:W-:Y:S02]  /*fec0*/  MOV R2, 0xfee0 ;  /* 0x0000fee000027802 */ /* 0x000fe40000000f00 */
[----:B--2345:R-:W-:Y:S05]  /*fed0*/  CALL.REL.NOINC `($__internal_4_$__cuda_sm70_shflsync_idx_p) ;  /* 0x000030e000007944 */ /* 0x03cfea0003c00000 */
[----:B------:R-:W-:Y:S01]  /*fee0*/  MOV R0, R149 ;  /* 0x0000009500007202 */ /* 0x000fe20000000f00 */
[----:B------:R-:W-:Y:S05]  /*fef0*/  BRA `(.L_x_669) ;  /* 0xffff1a4000007947 */ /* 0x000fea000383ffff */
.L_x_606:
[----:B------:R-:W-:Y:S01]  /*ff00*/  IMAD.MOV.U32 R147, RZ, RZ, R5 ;  /* 0x000000ffff937224 */ /* 0x000fe200078e0005 */
[----:B------:R-:W-:Y:S01]  /*ff10*/  MOV R148, 0x3 ;  /* 0x0000000300947802 */ /* 0x000fe20000000f00 */
[----:B--2---:R-:W-:Y:S01]  /*ff20*/  IMAD.MOV.U32 R3, RZ, RZ, 0x1c1f ;  /* 0x00001c1fff037424 */ /* 0x004fe200078e00ff */
[----:B------:R-:W-:-:S02]  /*ff30*/  MOV R2, 0xff50 ;  /* 0x0000ff5000027802 */ /* 0x000fc40000000f00 */
[----:B-1-345:R-:W-:Y:S05]  /*ff40*/  CALL.REL.NOINC `($__internal_4_$__cuda_sm70_shflsync_idx_p) ;  /* 0x0000307000007944 */ /* 0x03afea0003c00000 */
        /* <DEDUP_REMOVED lines=8> */
.L_x_609:
[----:B------:R-:W-:Y:S01]  /*ffd0*/  IMAD.MOV.U32 R147, RZ, RZ, R5 ;  /* 0x000000ffff937224 */ /* 0x000fe200078e0005 */
[----:B------:R-:W-:Y:S01]  /*ffe0*/  MOV R148, RZ ;  /* 0x000000ff00947202 */ /* 0x000fe20000000f00 */
[----:B------:R-:W-:Y:S01]  /*fff0*/  IMAD.MOV.U32 R3, RZ, RZ, 0x1c1f ;  /* 0x00001c1fff037424 */ /* 0x000fe200078e00ff */
[----:B------:R-:W-:Y:S02]  /*10000*/  MOV R2, 0x10020 ;  /* 0x0001002000027802 */ /* 0x000fe40000000f00 */
[----:B------:R-:W-:Y:S05]  /*10010*/  CALL.REL.NOINC `($__internal_4_$__cuda_sm70_shflsync_idx_p) ;  /* 0x00002fa000007944 */ /* 0x000fea0003c00000 */
[----:B------:R-:W-:Y:S01]  /*10020*/  MOV R4, R149 ;  /* 0x0000009500047202 */ /* 0x000fe20000000f00 */
[----:B------:R-:W-:Y:S05]  /*10030*/  BRA `(.L_x_671) ;  /* 0xffff300000007947 */ /* 0x000fea000383ffff */
.L_x_610:
[----:B------:R-:W-:Y:S01]  /*10040*/  IMAD.MOV.U32 R147, RZ, RZ, R12 ;  /* 0x000000ffff937224 */ /* 0x000fe200078e000c */
[----:B------:R-:W-:Y:S01]  /*10050*/  MOV R148, RZ ;  /* 0x000000ff00947202 */ /* 0x000fe20000000f00 */
[----:B------:R-:W-:Y:S01]  /*10060*/  IMAD.MOV.U32 R3, RZ, RZ, 0x1c1f ;  /* 0x00001c1fff037424 */ /* 0x000fe200078e00ff */
[----:B------:R-:W-:Y:S02]  /*10070*/  MOV R2, 0x10090 ;  /* 0x0001009000027802 */ /* 0x000fe40000000f00 */
[----:B-12---:R-:W-:Y:S05]  /*10080*/  CALL.REL.NOINC `($__internal_4_$__cuda_sm70_shflsync_idx_p) ;  /* 0x00002f3000007944 */ /* 0x006fea0003c00000 */
[C---:B------:R-:W-:Y:S01]  /*10090*/  IADD3 R8, P0, R149.reuse, R150, RZ ;  /* 0x0000009695087210 */ /* 0x040fe20007f1e0ff */
[----:B------:R-:W-:Y:S01]  /*100a0*/  IMAD.MOV.U32 R147, RZ, RZ, R5 ;  /* 0x000000ffff937224 */ /* 0x000fe200078e0005 */
[----:B------:R-:W-:Y:S01]  /*100b0*/  IADD3 R0, R218, 0x40, RZ ;  /* 0x00000040da007810 */ /* 0x000fe20007ffe0ff */
[----:B------:R-:W-:Y:S01]  /*100c0*/  IMAD.MOV.U32 R148, RZ, RZ, 0x1 ;  /* 0x00000001ff947424 */ /* 0x000fe200078e00ff */
[----:B------:R-:W-:Y:S01]  /*100d0*/  IADD3 R6, P6, R149, R151, RZ ;  /* 0x0000009795067210 */ /* 0x000fe20007fde0ff */
[----:B------:R-:W-:Y:S01]  /*100e0*/  IMAD.X R9, R4, 0x1, R140, P0 ;  /* 0x0000000104097824 */ /* 0x000fe200000e068c */
[----:B------:R-:W-:-:S02]  /*100f0*/  ISETP.GE.AND P2, PT, R218, c[0x0][0x1d4], PT ;  /* 0x00007500da007a0c */ /* 0x000fc40003f46270 */
[----:B------:R-:W-:Y:S01]  /*10100*/  ISETP.GE.AND P1, PT, R252, c[0x0][0x1d4], PT ;  /* 0x00007500fc007a0c */ /* 0x000fe20003f26270 */
[----:B------:R-:W-:Y:S01]  /*10110*/  IMAD.X R7, R4, 0x1, R141, P6 ;  /* 0x0000000104077824 */ /* 0x000fe200030e068d */
[----:B------:R-:W-:Y:S02]  /*10120*/  ISETP.GE.AND P0, PT, R0, c[0x0][0x1d4], PT ;  /* 0x0000750000007a0c */ /* 0x000fe40003f06270 */
[----:B------:R-:W-:Y:S02]  /*10130*/  IADD3 R2, P6, R149, R152, RZ ;  /* 0x0000009895027210 */ /* 0x000fe40007fde0ff */
[----:B------:R-:W-:Y:S02]  /*10140*/  SEL R11, RZ, 0x10, P2 ;  /* 0x00000010ff0b7807 */ /* 0x000fe40001000000 */
[----:B------:R-:W-:Y:S01]  /*10150*/  SEL R10, RZ, 0x10, P1 ;  /* 0x00000010ff0a7807 */ /* 0x000fe20000800000 */
[----:B------:R-:W-:Y:S01]  /*10160*/  IMAD.X R3, R4, 0x1, R142, P6 ;  /* 0x0000000104037824 */ /* 0x000fe200030e068e */
[----:B------:R-:W-:Y:S01]  /*10170*/  SEL R5, RZ, 0x10, P0 ;  /* 0x00000010ff057807 */ /* 0x000fe20000000000 */
[----:B------:R-:W-:Y:S01]  /*10180*/  @!PT LDS RZ, [RZ] ;  /* 0x00000000fffff984 */ /* 0x000fe20000000800 */
[----:B------:R-:W-:Y:S01]  /*10190*/  @!PT LDS RZ, [RZ] ;  /* 0x00000000fffff984 */ /* 0x000fe20000000800 */
[----:B------:R-:W-:Y:S01]  /*101a0*/  @!PT LDS RZ, [RZ] ;  /* 0x00000000fffff984 */ /* 0x000fe20000000800 */
[----:B------:R1:W-:Y:S04]  /*101b0*/  LDGSTS.E.BYPASS.LTC128B.128 [R219+0x3100], [R8.64], !P2 ;  /* 0x0310000008db7fae */ /* 0x0003e8000d101d46 */
[----:B------:R1:W-:Y:S04]  /*101c0*/  LDGSTS.E.BYPASS.LTC128B.128 [R219+0x4100], [R6.64], !P1 ;  /* 0x0410000006db7fae */ /* 0x0003e8000c901d46 */
[----:B------:R2:W-:Y:S02]  /*101d0*/  LDGSTS.E.BYPASS.LTC128B.128 [R219+0x5100], [R2.64], !P0 ;  /* 0x0510000002db7fae */ /* 0x0005e4000c101d46 */
[----:B--2---:R-:W-:Y:S01]  /*101e0*/  IMAD.MOV.U32 R3, RZ, RZ, 0x1c1f ;  /* 0x00001c1fff037424 */ /* 0x004fe200078e00ff */
[----:B------:R-:W-:-:S02]  /*101f0*/  MOV R2, 0x10210 ;  /* 0x0001021000027802 */ /* 0x000fc40000000f00 */
[----:B-1----:R-:W-:Y:S05]  /*10200*/  CALL.REL.NOINC `($__internal_4_$__cuda_sm70_shflsync_idx_p) ;  /* 0x00002db000007944 */ /* 0x002fea0003c00000 */
        /* <DEDUP_REMOVED lines=8> */
.L_x_611:
[----:B------:R-:W-:Y:S01]  /*10290*/  IMAD.MOV.U32 R147, RZ, RZ, R0 ;  /* 0x000000ffff937224 */ /* 0x000fe200078e0000 */
[----:B------:R-:W-:Y:S01]  /*102a0*/  MOV R148, RZ ;  /* 0x000000ff00947202 */ /* 0x000fe20000000f00 */
[----:B------:R-:W-:Y:S01]  /*102b0*/  IMAD.MOV.U32 R3, RZ, RZ, 0x1c1f ;  /* 0x00001c1fff037424 */ /* 0x000fe200078e00ff */
[----:B------:R-:W-:Y:S02]  /*102c0*/  MOV R2, 0x102e0 ;  /* 0x000102e000027802 */ /* 0x000fe40000000f00 */
[----:B------:R-:W-:Y:S05]  /*102d0*/  CALL.REL.NOINC `($__internal_4_$__cuda_sm70_shflsync_idx_p) ;  /* 0x00002ce000007944 */ /* 0x000fea0003c00000 */
[----:B------:R-:W-:Y:S01]  /*102e0*/  MOV R2, R149 ;  /* 0x0000009500027202 */ /* 0x000fe20000000f00 */
[----:B------:R-:W-:Y:S05]  /*102f0*/  BRA `(.L_x_673) ;  /* 0xffff30f000007947 */ /* 0x000fea000383ffff */
.L_x_612:
[----:B------:R-:W-:Y:S01]  /*10300*/  IMAD.MOV.U32 R147, RZ, RZ, R0 ;  /* 0x000000ffff937224 */ /* 0x000fe200078e0000 */
[----:B------:R-:W-:Y:S01]  /*10310*/  MOV R148, 0x1 ;  /* 0x0000000100947802 */ /* 0x000fe20000000f00 */
[----:B------:R-:W-:Y:S01]  /*10320*/  IMAD.MOV.U32 R3, RZ, RZ, 0x1c1f ;  /* 0x00001c1fff037424 */ /* 0x000fe200078e00ff */
[----:B------:R-:W-:Y:S02]  /*10330*/  MOV R2, 0x10350 ;  /* 0x0001035000027802 */ /* 0x000fe40000000f00 */
[----:B-1----:R-:W-:Y:S05]  /*10340*/  CALL.REL.NOINC `($__internal_4_$__cuda_sm70_shflsync_idx_p) ;  /* 0x00002c7000007944 */ /* 0x002fea0003c00000 */
[----:B------:R-:W-:Y:S02]  /*10350*/  IMAD.IADD R2, R4, 0x1, R149 ;  /* 0x0000000104027824 */ /* 0x000fe400078e0295 */
[----:B------:R-:W-:-:S02]  /*10360*/  IMAD.MOV.U32 R147, RZ, RZ, R0 ;  /* 0x000000ffff937224 */ /* 0x000fc400078e0000 */
[----:B------:R-:W-:Y:S01]  /*10370*/  IMAD.MOV.U32 R148, RZ, RZ, 0x2 ;  /* 0x00000002ff947424 */ /* 0x000fe200078e00ff */
[----:B------:R-:W-:Y:S01]  /*10380*/  IMNMX R2, R5, R2, PT ;  /* 0x0000000205027217 */ /* 0x000fe20003800200 */
[----:B------:R-:W-:-:S03]  /*10390*/  IMAD.MOV.U32 R3, RZ, RZ, 0x1c1f ;  /* 0x00001c1fff037424 */ /* 0x000fc600078e00ff */
        /* <DEDUP_REMOVED lines=31> */
[----:B------:R-:W-:Y:S02]  /*10590*/  FSEL R188, R31, -INF , P0 ;  /* 0xff8000001fbc7808 */ /* 0x000fe40000000000 */
[----:B------:R-:W-:Y:S02]  /*105a0*/  MOV R2, 0x105c0 ;  /* 0x000105c000027802 */ /* 0x000fe40000000f00 */
[----:B------:R-:W-:Y:S05]  /*105b0*/  CALL.REL.NOINC `($__internal_4_$__cuda_sm70_shflsync_idx_p) ;  /* 0x00002a0000007944 */ /* 0x000fea0003c00000 */
[----:B------:R-:W-:Y:S02]  /*105c0*/  IMAD.IADD R2, R4, 0x1, R149 ;  /* 0x0000000104027824 */ /* 0x000fe400078e0295 */
[----:B------:R-:W-:Y:S02]  /*105d0*/  IMAD.MOV.U32 R147, RZ, RZ, R0 ;  /* 0x000000ffff937224 */ /* 0x000fe400078e0000 */
        /* <DEDUP_REMOVED lines=37> */
[----:B------:R-:W-:Y:S01]  /*10830*/  IMAD.IADD R4, R4, 0x1, R149 ;  /* 0x0000000104047824 */ /* 0x000fe200078e0295 */
[----:B------:R-:W-:Y:S01]  /*10840*/  FMNMX.FTZ R149, R7, R8, !PT ;  /* 0x0000000807957209 */ /* 0x000fe20007810000 */
[----:B------:R-:W-:Y:S01]  /*10850*/  IMAD.MOV.U32 R3, RZ, RZ, 0x2 ;  /* 0x00000002ff037424 */ /* 0x000fe200078e00ff */
[----:B------:R-:W-:Y:S02]  /*10860*/  FMNMX.FTZ R148, R9, R10, !PT ;  /* 0x0000000a09947209 */ /* 0x000fe40007810000 */
[----:B------:R-:W-:Y:S02]  /*10870*/  IMNMX R5, R5, R4, PT ;  /* 0x0000000405057217 */ /* 0x000fe40003800200 */
[----:B------:R-:W-:-:S02]  /*10880*/  FMNMX.FTZ R149, R11, R149, !PT ;  /* 0x000000950b957209 */ /* 0x000fc40007810000 */
[C---:B------:R-:W-:Y:S02]  /*10890*/  ISETP.GT.AND P6, PT, R5.reuse, RZ, PT ;  /* 0x000000ff0500720c */ /* 0x040fe40003fc4270 */
[C---:B------:R-:W-:Y:S02]  /*108a0*/  ISETP.GT.AND P2, PT, R5.reuse, 0x1, PT ;  /* 0x000000010500780c */ /* 0x040fe40003f44270 */
[----:B------:R-:W-:Y:S02]  /*108b0*/  ISETP.GT.AND P1, PT, R5, 0x8, PT ;  /* 0x000000080500780c */ /* 0x000fe40003f24270 */
[----:B------:R-:W-:Y:S02]  /*108c0*/  FSEL R30, R102, -INF , P6 ;  /* 0xff800000661e7808 */ /* 0x000fe40003000000 */
[----:B------:R-:W-:Y:S02]  /*108d0*/  FSEL R31, R103, -INF , P2 ;  /* 0xff800000671f7808 */ /* 0x000fe40001000000 */
[----:B------:R-:W-:-:S02]  /*108e0*/  ISETP.GT.AND P0, PT, R5, 0x9, PT ;  /* 0x000000090500780c */ /* 0x000fc40003f04270 */
[----:B------:R-:W-:Y:S02]  /*108f0*/  FSEL R33, R98, -INF , P1 ;  /* 0xff80000062217808 */ /* 0x000fe40000800000 */
[----:B------:R-:W-:Y:S02]  /*10900*/  FMNMX.FTZ R147, R22, R24, !PT ;  /* 0x0000001816937209 */ /* 0x000fe40007810000 */
[----:B------:R-:W-:Y:S02]  /*10910*/  FMNMX.FTZ R6, R30, R31, !PT ;  /* 0x0000001f1e067209 */ /* 0x000fe40007810000 */
[----:B------:R-:W-:Y:S02]  /*10920*/  FMNMX.FTZ R149, R12, R149, !PT ;  /* 0x000000950c957209 */ /* 0x000fe40007810000 */
[----:B------:R-:W-:Y:S02]  /*10930*/  FSEL R35, R99, -INF , P0 ;  /* 0xff80000063237808 */ /* 0x000fe40000000000 */
[----:B------:R-:W-:-:S02]  /*10940*/  ISETP.GT.AND P6, PT, R5, 0x10, PT ;  /* 0x000000100500780c */ /* 0x000fc40003fc4270 */
[----:B------:R-:W-:Y:S02]  /*10950*/  FMNMX.FTZ R148, R14, R148, !PT ;  /* 0x000000940e947209 */ /* 0x000fe40007810000 */
[----:B------:R-:W-:Y:S02]  /*10960*/  FMNMX.FTZ R147, R27, R147, !PT ;  /* 0x000000931b937209 */ /* 0x000fe40007810000 */
[----:B------:R-:W-:Y:S02]  /*10970*/  FMNMX.FTZ R6, R33, R6, !PT ;  /* 0x0000000621067209 */ /* 0x000fe40007810000 */
[----:B------:R-:W-:Y:S02]  /*10980*/  FMNMX.FTZ R149, R13, R149, !PT ;  /* 0x000000950d957209 */ /* 0x000fe40007810000 */
[----:B------:R-:W-:Y:S02]  /*10990*/  ISETP.GT.AND P2, PT, R5, 0x11, PT ;  /* 0x000000110500780c */ /* 0x000fe40003f44270 */
[----:B------:R-:W-:-:S02]  /*109a0*/  FSEL R40, R94, -INF , P6 ;  /* 0xff8000005e287808 */ /* 0x000fc40003000000 */
        /* <DEDUP_REMOVED lines=65> */
[----:B------:R-:W-:Y:S01]  /*10dc0*/  FMNMX.FTZ R148, R189, R148, !PT ;  /* 0x00000094bd947209 */ /* 0x000fe20007810000 */
[----:B------:R-:W-:Y:S01]  /*10dd0*/  IMAD.MOV.U32 R144, RZ, RZ, R149 ;  /* 0x000000ffff907224 */ /* 0x000fe200078e0095 */
[----:B------:R-:W-:-:S02]  /*10de0*/  FMNMX.FTZ R147, R185, R147, !PT ;  /* 0x00000093b9937209 */ /* 0x000fc40007810000 */
[----:B------:R-:W-:Y:S02]  /*10df0*/  FMNMX.FTZ R6, R177, R6, !PT ;  /* 0x00000006b1067209 */ /* 0x000fe40007810000 */
[----:B------:R-:W-:Y:S02]  /*10e00*/  FMNMX.FTZ R148, R188, R148, !PT ;  /* 0x00000094bc947209 */ /* 0x000fe40007810000 */
[----:B------:R-:W-:Y:S02]  /*10e10*/  FMNMX.FTZ R147, R184, R147, !PT ;  /* 0x00000093b8937209 */ /* 0x000fe40007810000 */
[----:B------:R-:W-:Y:S02]  /*10e20*/  FMNMX.FTZ R6, R176, R6, !PT ;  /* 0x00000006b0067209 */ /* 0x000fe40007810000 */
[----:B------:R-:W-:Y:S02]  /*10e30*/  MOV R2, 0x10e50 ;  /* 0x00010e5000027802 */ /* 0x000fe40000000f00 */
[----:B------:R-:W-:Y:S05]  /*10e40*/  CALL.REL.NOINC `($__internal_3_$__cuda_sm70_shflsync_bfly_p) ;  /* 0x0000211000007944 */ /* 0x000fea0003c00000 */
[----:B------:R-:W-:Y:S01]  /*10e50*/  FMNMX.FTZ R149, R149, R175, !PT ;  /* 0x000000af95957209 */ /* 0x000fe20007810000 */
[----:B------:R-:W-:Y:S01]  /*10e60*/  IMAD.MOV.U32 R3, RZ, RZ, 0x1 ;  /* 0x00000001ff037424 */ /* 0x000fe200078e00ff */
[----:B------:R-:W-:-:S03]  /*10e70*/  MOV R2, 0x10ea0 ;  /* 0x00010ea000027802 */ /* 0x000fc60000000f00 */
[----:B------:R-:W-:Y:S02]  /*10e80*/  IMAD.MOV.U32 R144, RZ, RZ, R149 ;  /* 0x000000ffff907224 */ /* 0x000fe400078e0095 */
[----:B------:R-:W-:Y:S05]  /*10e90*/  CALL.REL.NOINC `($__internal_3_$__cuda_sm70_shflsync_bfly_p) ;  /* 0x000020c000007944 */ /* 0x000fea0003c00000 */
[----:B------:R-:W-:Y:S01]  /*10ea0*/  FMNMX.FTZ R149, R149, R175, !PT ;  /* 0x000000af95957209 */ /* 0x000fe20007810000 */
[----:B------:R-:W-:Y:S01]  /*10eb0*/  IMAD.MOV.U32 R144, RZ, RZ, R148 ;  /* 0x000000ffff907224 */ /* 0x000fe200078e0094 */
[----:B------:R-:W-:Y:S01]  /*10ec0*/  MOV R2, 0x10ef0 ;  /* 0x00010ef000027802 */ /* 0x000fe20000000f00 */
[----:B------:R-:W-:Y:S02]  /*10ed0*/  IMAD.MOV.U32 R3, RZ, RZ, 0x2 ;  /* 0x00000002ff037424 */ /* 0x000fe400078e00ff */
        /* <DEDUP_REMOVED lines=26> */
[----:B------:R-:W-:Y:S01]  /*11080*/  MOV R17, R175 ;  /* 0x000000af00117202 */ /* 0x000fe20000000f00 */
[----:B------:R-:W-:Y:S05]  /*11090*/  BRA `(.L_x_674) ;  /* 0xffff30c000007947 */ /* 0x000fea000383ffff */
.L_x_616:
[----:B------:R-:W-:Y:S01]  /*110a0*/  MOV R148, RZ ;  /* 0x000000ff00947202 */ /* 0x000fe20000000f00 */
[----:B------:R-:W-:Y:S01]  /*110b0*/  IMAD.MOV.U32 R147, RZ, RZ, R5 ;  /* 0x000000ffff937224 */ /* 0x000fe200078e0005 */
[----:B------:R-:W-:Y:S01]  /*110c0*/  MOV R2, 0x110f0 ;  /* 0x000110f000027802 */ /* 0x000fe20000000f00 */
[----:B------:R-:W-:Y:S02]  /*110d0*/  IMAD.MOV.U32 R3, RZ, RZ, 0x1c1f ;  /* 0x00001c1fff037424 */ /* 0x000fe400078e00ff */
[----:B--2---:R-:W-:Y:S05]  /*110e0*/  CALL.REL.NOINC `($__internal_4_$__cuda_sm70_shflsync_idx_p) ;  /* 0x00001ed000007944 */ /* 0x004fea0003c00000 */
[----:B------:R-:W-:Y:S01]  /*110f0*/  MOV R4, R149 ;  /* 0x0000009500047202 */ /* 0x000fe20000000f00 */
[----:B------:R-:W-:-:S05]  /*11100*/  BRA `(.L_x_675) ;  /* 0xffff4bf000007947 */ /* 0x000fca000383ffff */
.L_x_617:
[----:B------:R-:W-:Y:S01]  /*11110*/  MOV R148, RZ ;  /* 0x000000ff00947202 */ /* 0x000fe20000000f00 */
[----:B------:R-:W-:Y:S01]  /*11120*/  IMAD.MOV.U32 R147, RZ, RZ, R12 ;  /* 0x000000ffff937224 */ /* 0x000fe200078e000c */
[----:B------:R-:W-:Y:S01]  /*11130*/  MOV R2, 0x11160 ;  /* 0x0001116000027802 */ /* 0x000fe20000000f00 */
[----:B------:R-:W-:Y:S02]  /*11140*/  IMAD.MOV.U32 R3, RZ, RZ, 0x1c1f ;  /* 0x00001c1fff037424 */ /* 0x000fe400078e00ff */
[----:B-123--:R-:W-:Y:S05]  /*11150*/  CALL.REL.NOINC `($__internal_4_$__cuda_sm70_shflsync_idx_p) ;  /* 0x00001e6000007944 */ /* 0x00efea0003c00000 */
[C---:B------:R-:W-:Y:S01]  /*11160*/  ISETP.GE.AND P6, PT, R218.reuse, c[0x0][0x1d4], PT ;  /* 0x00007500da007a0c */ /* 0x040fe20003fc6270 */
[----:B------:R-:W-:Y:S01]  /*11170*/  IMAD.MOV.U32 R147, RZ, RZ, R5 ;  /* 0x000000ffff937224 */ /* 0x000fe200078e0005 */
[C---:B------:R-:W-:Y:S01]  /*11180*/  IADD3 R2, P0, R149.reuse, R20, RZ ;  /* 0x0000001495027210 */ /* 0x040fe20007f1e0ff */
[----:B------:R-:W-:Y:S01]  /*11190*/  IMAD.MOV.U32 R148, RZ, RZ, 0x1 ;  /* 0x00000001ff947424 */ /* 0x000fe200078e00ff */
[----:B------:R-:W-:Y:S02]  /*111a0*/  IADD3 R0, R218, 0x40, RZ ;  /* 0x00000040da007810 */ /* 0x000fe40007ffe0ff */
[----:B------:R-:W-:Y:S01]  /*111b0*/  ISETP.GE.AND P2, PT, R252, c[0x0][0x1d4], PT ;  /* 0x00007500fc007a0c */ /* 0x000fe20003f46270 */
[----:B------:R-:W-:Y:S01]  /*111c0*/  IMAD.X R3, R4, 0x1, R13, P0 ;  /* 0x0000000104037824 */ /* 0x000fe200000e060d */
[C---:B------:R-:W-:Y:S02]  /*111d0*/  IADD3 R6, P1, R149.reuse, R21, RZ ;  /* 0x0000001595067210 */ /* 0x040fe40007f3e0ff */
[----:B------:R-:W-:Y:S02]  /*111e0*/  ISETP.GE.AND P0, PT, R0, c[0x0][0x1d4], PT ;  /* 0x0000750000007a0c */ /* 0x000fe40003f06270 */
[----:B------:R-:W-:Y:S01]  /*111f0*/  SEL R11, RZ, 0x10, P6 ;  /* 0x00000010ff0b7807 */ /* 0x000fe20003000000 */
[----:B------:R-:W-:Y:S01]  /*11200*/  @!PT LDS RZ, [RZ] ;  /* 0x00000000fffff984 */ /* 0x000fe20000000800 */
[----:B------:R-:W-:Y:S01]  /*11210*/  @!PT LDS RZ, [RZ] ;  /* 0x00000000fffff984 */ /* 0x000fe20000000800 */
[----:B------:R-:W-:Y:S01]  /*11220*/  @!PT LDS RZ, [RZ] ;  /* 0x00000000fffff984 */ /* 0x000fe20000000800 */
[----:B------:R1:W-:Y:S01]  /*11230*/  LDGSTS.E.BYPASS.LTC128B.128 [R219+0x100], [R2.64], !P6 ;  /* 0x0010000002db7fae */ /* 0x0003e2000f101d46 */
[C---:B------:R-:W-:Y:S01]  /*11240*/  IMAD.X R7, R4.reuse, 0x1, R14, P1 ;  /* 0x0000000104077824 */ /* 0x040fe200008e060e */
[----:B------:R-:W-:Y:S02]  /*11250*/  SEL R10, RZ, 0x10, P2 ;  /* 0x00000010ff0a7807 */ /* 0x000fe40001000000 */
[----:B------:R-:W-:Y:S02]  /*11260*/  SEL R5, RZ, 0x10, P0 ;  /* 0x00000010ff057807 */ /* 0x000fe40000000000 */
[----:B------:R2:W-:Y:S01]  /*11270*/  LDGSTS.E.BYPASS.LTC128B.128 [R219+0x1100], [R6.64], !P2 ;  /* 0x0110000006db7fae */ /* 0x0005e2000d101d46 */
[----:B-1----:R-:W-:Y:S05]  /*11280*/  IADD3 R2, P1, R149, R22, RZ ;  /* 0x0000001695027210 */ /* 0x002fea0007f3e0ff */
[----:B------:R-:W-:Y:S05]  /*11290*/  IMAD.X R3, R4, 0x1, R15, P1 ;  /* 0x0000000104037824 */ /* 0x000fea00008e060f */
[----:B------:R1:W-:Y:S02]  /*112a0*/  LDGSTS.E.BYPASS.LTC128B.128 [R219+0x2100], [R2.64], !P0 ;  /* 0x0210000002db7fae */ /* 0x0003e4000c101d46 */
[----:B-1----:R-:W-:Y:S01]  /*112b0*/  MOV R2, 0x112e0 ;  /* 0x000112e000027802 */ /* 0x002fe20000000f00 */
[----:B------:R-:W-:Y:S02]  /*112c0*/  IMAD.MOV.U32 R3, RZ, RZ, 0x1c1f ;  /* 0x00001c1fff037424 */ /* 0x000fe400078e00ff */
[----:B--2---:R-:W-:Y:S05]  /*112d0*/  CALL.REL.NOINC `($__internal_4_$__cuda_sm70_shflsync_idx_p) ;  /* 0x00001ce000007944 */ /* 0x004fea0003c00000 */
[----:B------:R-:W-:Y:S01]  /*112e0*/  MOV R148, 0x1 ;  /* 0x0000000100947802 */ /* 0x000fe20000000f00 */
[----:B------:R-:W-:Y:S01]  /*112f0*/  IMAD.MOV.U32 R4, RZ, RZ, R149 ;  /* 0x000000ffff047224 */ /* 0x000fe200078e0095 */
[----:B------:R-:W-:Y:S01]  /*11300*/  MOV R3, 0x1c1f ;  /* 0x00001c1f00037802 */ /* 0x000fe20000000f00 */
[----:B------:R-:W-:Y:S01]  /*11310*/  IMAD.MOV.U32 R147, RZ, RZ, R12 ;  /* 0x000000ffff937224 */ /* 0x000fe200078e000c */
[----:B------:R-:W-:Y:S02]  /*11320*/  MOV R2, 0x11340 ;  /* 0x0001134000027802 */ /* 0x000fe40000000f00 */
[----:B------:R-:W-:Y:S05]  /*11330*/  CALL.REL.NOINC `($__internal_4_$__cuda_sm70_shflsync_idx_p) ;  /* 0x00001c8000007944 */ /* 0x000fea0003c00000 */
[----:B------:R-:W-:Y:S01]  /*11340*/  MOV R0, R149 ;  /* 0x0000009500007202 */ /* 0x000fe20000000f00 */
[----:B------:R-:W-:-:S05]  /*11350*/  BRA `(.L_x_676) ;  /* 0xffff4b0000007947 */ /* 0x000fca000383ffff */
.L_x_620:
[----:B------:R-:W-:Y:S01]  /*11360*/  MOV R148, RZ ;  /* 0x000000ff00947202 */ /* 0x000fe20000000f00 */
[----:B------:R-:W-:Y:S01]  /*11370*/  IMAD.MOV.U32 R147, RZ, RZ, R174 ;  /* 0x000000ffff937224 */ /* 0x000fe200078e00ae */
[----:B------:R-:W-:Y:S01]  /*11380*/  MOV R2, 0x113b0 ;  /* 0x000113b000027802 */ /* 0x000fe20000000f00 */
[----:B------:R-:W-:Y:S02]  /*11390*/  IMAD.MOV.U32 R3, RZ, RZ, 0x1c1f ;  /* 0x00001c1fff037424 */ /* 0x000fe400078e00ff */
[----:B------:R-:W-:Y:S05]  /*113a0*/  CALL.REL.NOINC `($__internal_4_$__cuda_sm70_shflsync_idx_p) ;  /* 0x00001c1000007944 */ /* 0x000fea0003c00000 */
[----:B------:R-:W-:Y:S01]  /*113b0*/  MOV R144, R149 ;  /* 0x0000009500907202 */ /* 0x000fe20000000f00 */
[----:B------:R-:W-:-:S05]  /*113c0*/  BRA `(.L_x_677) ;  /* 0xffff56c000007947 */ /* 0x000fca000383ffff */
.L_x_621:
[----:B------:R-:W-:Y:S01]  /*113d0*/  MOV R148, RZ ;  /* 0x000000ff00947202 */ /* 0x000fe20000000f00 */
[----:B------:R-:W-:Y:S01]  /*113e0*/  IMAD.MOV.U32 R147, RZ, RZ, R177 ;  /* 0x000000ffff937224 */ /* 0x000fe200078e00b1 */
[----:B------:R-:W-:Y:S01]  /*113f0*/  MOV R2, 0x11420 ;  /* 0x0001142000027802 */ /* 0x000fe20000000f00 */
[----:B------:R-:W-:Y:S02]  /*11400*/  IMAD.MOV.U32 R3, RZ, RZ, 0x1c1f ;  /* 0x00001c1fff037424 */ /* 0x000fe400078e00ff */
[----:B-12---:R-:W-:Y:S05]  /*11410*/  CALL.REL.NOINC `($__internal_4_$__cuda_sm70_shflsync_idx_p) ;  /* 0x00001ba000007944 */ /* 0x006fea0003c00000 */
        /* <DEDUP_REMOVED lines=32> */
.L_x_622:
[----:B------:R-:W-:Y:S01]  /*11620*/  MOV R3, 0x1c1f ;  /* 0x00001c1f00037802 */ /* 0x000fe20000000f00 */
[----:B------:R-:W-:Y:S01]  /*11630*/  IMAD.MOV.U32 R148, RZ, RZ, RZ ;  /* 0x000000ffff947224 */ /* 0x000fe200078e00ff */
[----:B------:R-:W-:Y:S02]  /*11640*/  MOV R2, 0x11660 ;  /* 0x0001166000027802 */ /* 0x000fe40000000f00 */
[----:B--2---:R-:W-:Y:S05]  /*11650*/  CALL.REL.NOINC `($__internal_4_$__cuda_sm70_shflsync_idx_p) ;  /* 0x0000196000007944 */ /* 0x004fea0003c00000 */
[----:B------:R-:W-:Y:S01]  /*11660*/  MOV R0, R149 ;  /* 0x0000009500007202 */ /* 0x000fe20000000f00 */
[----:B------:R-:W-:-:S05]  /*11670*/  BRA `(.L_x_679) ;  /* 0xffff57c000007947 */ /* 0x000fca000383ffff */
.L_x_623:
[----:B------:R-:W-:Y:S01]  /*11680*/  MOV R3, 0x1c1f ;  /* 0x00001c1f00037802 */ /* 0x000fe20000000f00 */
[----:B------:R-:W-:Y:S01]  /*11690*/  IMAD.MOV.U32 R148, RZ, RZ, 0x1 ;  /* 0x00000001ff947424 */ /* 0x000fe200078e00ff */
[----:B------:R-:W-:Y:S02]  /*116a0*/  MOV R2, 0x116c0 ;  /* 0x000116c000027802 */ /* 0x000fe40000000f00 */
[----:B-12---:R-:W-:Y:S05]  /*116b0*/  CALL.REL.NOINC `($__internal_4_$__cuda_sm70_shflsync_idx_p) ;  /* 0x0000190000007944 */ /* 0x006fea0003c00000 */
[----:B------:R-:W-:Y:S01]  /*116c0*/  MOV R2, 0x11910 ;  /* 0x0001191000027802 */ /* 0x000fe20000000f00 */
[----:B------:R-:W-:Y:S02]  /*116d0*/  IMAD.IADD R149, R144, 0x1, R149 ;  /* 0x0000000190957824 */ /* 0x000fe400078e0295 */
[----:B------:R-:W-:Y:S02]  /*116e0*/  IMAD.MOV.U32 R148, RZ, RZ, 0x2 ;  /* 0x00000002ff947424 */ /* 0x000fe400078e00ff */
[----:B------:R-:W-:Y:S01]  /*116f0*/  IMAD.MOV.U32 R3, RZ, RZ, 0x1c1f ;  /* 0x00001c1fff037424 */ /* 0x000fe200078e00ff */
[C---:B------:R-:W-:Y:S02]  /*11700*/  ISETP.GT.AND P6, PT, R149.reuse, RZ, PT ;  /* 0x000000ff9500720c */ /* 0x040fe40003fc4270 */
[C---:B------:R-:W-:Y:S02]  /*11710*/  ISETP.GT.AND P2, PT, R149.reuse, 0x1, PT ;  /* 0x000000019500780c */ /* 0x040fe40003f44270 */
[C---:B------:R-:W-:Y:S02]  /*11720*/  ISETP.GT.AND P1, PT, R149.reuse, 0x8, PT ;  /* 0x000000089500780c */ /* 0x040fe40003f24270 */
[----:B------:R-:W-:Y:S02]  /*11730*/  ISETP.GT.AND P0, PT, R149, 0x9, PT ;  /* 0x000000099500780c */ /* 0x000fe40003f04270 */
[----:B------:R-:W-:Y:S02]  /*11740*/  FSEL R16, R6, -INF , P6 ;  /* 0xff80000006107808 */ /* 0x000fe40003000000 */
[----:B------:R-:W-:Y:S02]  /*11750*/  FSEL R7, R7, -INF , P2 ;  /* 0xff80000007077808 */ /* 0x000fe40001000000 */
[----:B------:R-:W-:Y:S02]  /*11760*/  FSEL R18, R18, -INF , P1 ;  /* 0xff80000012127808 */ /* 0x000fe40000800000 */
[----:B------:R-:W-:Y:S02]  /*11770*/  FSEL R19, R19, -INF , P0 ;  /* 0xff80000013137808 */ /* 0x000fe40000000000 */
[C---:B------:R-:W-:Y:S02]  /*11780*/  ISETP.GT.AND P6, PT, R149.reuse, 0x10, PT ;  /* 0x000000109500780c */ /* 0x040fe40003fc4270 */
        /* <DEDUP_REMOVED lines=23> */
[----:B------:R-:W-:Y:S05]  /*11900*/  CALL.REL.NOINC `($__internal_4_$__cuda_sm70_shflsync_idx_p) ;  /* 0x000016b000007944 */ /* 0x000fea0003c00000 */
[----:B------:R-:W-:Y:S01]  /*11910*/  MOV R2, 0x11b60 ;  /* 0x00011b6000027802 */ /* 0x000fe20000000f00 */
[----:B------:R-:W-:Y:S02]  /*11920*/  IMAD.IADD R149, R144, 0x1, R149 ;  /* 0x0000000190957824 */ /* 0x000fe400078e0295 */
[----:B------:R-:W-:Y:S02]  /*11930*/  IMAD.MOV.U32 R148, RZ, RZ, 0x3 ;  /* 0x00000003ff947424 */ /* 0x000fe400078e00ff */
[----:B------:R-:W-:Y:S01]  /*11940*/  IMAD.MOV.U32 R3, RZ, RZ, 0x1c1f ;  /* 0x00001c1fff037424 */ /* 0x000fe200078e00ff */
[C---:B------:R-:W-:Y:S02]  /*11950*/  ISETP.GT.AND P6, PT, R149.reuse, RZ, PT ;  /* 0x000000ff9500720c */ /* 0x040fe40003fc4270 */
[C---:B------:R-:W-:Y:S02]  /*11960*/  ISETP.GT.AND P2, PT, R149.reuse, 0x1, PT ;  /* 0x000000019500780c */ /* 0x040fe40003f44270 */
[C---:B------:R-:W-:Y:S02]  /*11970*/  ISETP.GT.AND P1, PT, R149.reuse, 0x8, PT ;  /* 0x000000089500780c */ /* 0x040fe40003f24270 */
        /* <DEDUP_REMOVED lines=24> */
[----:B------:R-:W-:Y:S02]  /*11b00*/  ISETP.GT.AND P0, PT, R149, 0x39, PT ;  /* 0x000000399500780c */ /* 0x000fe40003f04270 */
[----:B------:R-:W-:Y:S02]  /*11b10*/  FSEL R250, R56, -INF , P6 ;  /* 0xff80000038fa7808 */ /* 0x000fe40003000000 */
[----:B------:R-:W-:Y:S02]  /*11b20*/  FSEL R249, R57, -INF , P2 ;  /* 0xff80000039f97808 */ /* 0x000fe40001000000 */
[----:B------:R-:W-:Y:S02]  /*11b30*/  FSEL R248, R60, -INF , P1 ;  /* 0xff8000003cf87808 */ /* 0x000fe40000800000 */
[----:B------:R-:W-:Y:S02]  /*11b40*/  FSEL R247, R61, -INF , P0 ;  /* 0xff8000003df77808 */ /* 0x000fe40000000000 */
[----:B------:R-:W-:Y:S05]  /*11b50*/  CALL.REL.NOINC `($__internal_4_$__cuda_sm70_shflsync_idx_p) ;  /* 0x0000146000007944 */ /* 0x000fea0003c00000 */
[----:B------:R-:W-:Y:S01]  /*11b60*/  FMNMX.FTZ R0, R16, R146, !PT ;  /* 0x0000009210007209 */ /* 0x000fe20007810000 */
[----:B------:R-:W-:Y:S01]  /*11b70*/  IMAD.IADD R144, R144, 0x1, R149 ;  /* 0x0000000190907824 */ /* 0x000fe200078e0295 */
[----:B------:R-:W-:Y:S01]  /*11b80*/  FMNMX.FTZ R4, R8, R150, !PT ;  /* 0x0000009608047209 */ /* 0x000fe20007810000 */
[----:B------:R-:W-:Y:S01]  /*11b90*/  IMAD.MOV.U32 R3, RZ, RZ, 0x2 ;  /* 0x00000002ff037424 */ /* 0x000fe200078e00ff */
[----:B------:R-:W-:Y:S02]  /*11ba0*/  FMNMX.FTZ R0, R7, R0, !PT ;  /* 0x0000000007007209 */ /* 0x000fe40007810000 */
        /* <DEDUP_REMOVED lines=97> */
[----:B------:R-:W-:Y:S02]  /*121c0*/  MOV R2, 0x121e0 ;  /* 0x000121e000027802 */ /* 0x000fe40000000f00 */
[----:B------:R-:W-:Y:S05]  /*121d0*/  CALL.REL.NOINC `($__internal_3_$__cuda_sm70_shflsync_bfly_p) ;  /* 0x00000d8000007944 */ /* 0x000fea0003c00000 */
[----:B------:R-:W-:Y:S01]  /*121e0*/  IMAD.MOV.U32 R3, RZ, RZ, 0x2 ;  /* 0x00000002ff037424 */ /* 0x000fe200078e00ff */
[----:B------:R-:W-:Y:S01]  /*121f0*/  FMNMX.FTZ R149, R144, R175, !PT ;  /* 0x000000af90957209 */ /* 0x000fe20007810000 */
[----:B------:R-:W-:Y:S01]  /*12200*/  IMAD.MOV.U32 R144, RZ, RZ, R0 ;  /* 0x000000ffff907224 */ /* 0x000fe200078e0000 */
        /* <DEDUP_REMOVED lines=24> */
[----:B------:R-:W-:Y:S01]  /*12390*/  MOV R3, R175 ;  /* 0x000000af00037202 */ /* 0x000fe20000000f00 */
[----:B------:R-:W-:-:S05]  /*123a0*/  BRA `(.L_x_680) ;  /* 0xffff580000007947 */ /* 0x000fca000383ffff */
.L_x_626:
[----:B-1--4-:R-:W-:Y:S01]  /*123b0*/  MOV R3, 0x1c1f ;  /* 0x00001c1f00037802 */ /* 0x012fe20000000f00 */
[----:B------:R-:W-:Y:S01]  /*123c0*/  IMAD.MOV.U32 R148, RZ, RZ, RZ ;  /* 0x000000ffff947224 */ /* 0x000fe200078e00ff */
[----:B------:R-:W-:Y:S02]  /*123d0*/  MOV R2, 0x123f0 ;  /* 0x000123f000027802 */ /* 0x000fe40000000f00 */
[----:B------:R-:W-:Y:S05]  /*123e0*/  CALL.REL.NOINC `($__internal_4_$__cuda_sm70_shflsync_idx_p) ;  /* 0x00000bd000007944 */ /* 0x000fea0003c00000 */
[----:B------:R-:W-:Y:S01]  /*123f0*/  MOV R3, R149 ;  /* 0x0000009500037202 */ /* 0x000fe20000000f00 */
[----:B------:R-:W-:-:S05]  /*12400*/  BRA `(.L_x_681) ;  /* 0xffff7bd000007947 */ /* 0x000fca000383ffff */
.L_x_629:
[----:B------:R-:W-:Y:S01]  /*12410*/  MOV R148, RZ ;  /* 0x000000ff00947202 */ /* 0x000fe20000000f00 */
[----:B------:R-:W-:Y:S01]  /*12420*/  IMAD.MOV.U32 R147, RZ, RZ, R174 ;  /* 0x000000ffff937224 */ /* 0x000fe200078e00ae */
[----:B------:R-:W-:Y:S01]  /*12430*/  MOV R2, 0x12460 ;  /* 0x0001246000027802 */ /* 0x000fe20000000f00 */
[----:B------:R-:W-:Y:S02]  /*12440*/  IMAD.MOV.U32 R3, RZ, RZ, 0x1c1f ;  /* 0x00001c1fff037424 */ /* 0x000fe400078e00ff */
[----:B------:R-:W-:Y:S05]  /*12450*/  CALL.REL.NOINC `($__internal_4_$__cuda_sm70_shflsync_idx_p) ;  /* 0x00000b6000007944 */ /* 0x000fea0003c00000 */
[----:B------:R-:W-:Y:S01]  /*12460*/  MOV R144, R149 ;  /* 0x0000009500907202 */ /* 0x000fe20000000f00 */
[----:B------:R-:W-:-:S05]  /*12470*/  BRA `(.L_x_682) ;  /* 0xffff886000007947 */ /* 0x000fca000383ffff */
.L_x_630:
[----:B------:R-:W-:Y:S01]  /*12480*/  MOV R148, RZ ;  /* 0x000000ff00947202 */ /* 0x000fe20000000f00 */
[----:B------:R-:W-:Y:S01]  /*12490*/  IMAD.MOV.U32 R147, RZ, RZ, R175 ;  /* 0x000000ffff937224 */ /* 0x000fe200078e00af */
[----:B------:R-:W-:Y:S01]  /*124a0*/  MOV R2, 0x124d0 ;  /* 0x000124d000027802 */ /* 0x000fe20000000f00 */
[----:B------:R-:W-:Y:S02]  /*124b0*/  IMAD.MOV.U32 R3, RZ, RZ, 0x1c1f ;  /* 0x00001c1fff037424 */ /* 0x000fe400078e00ff */
[----:B-12---:R-:W-:Y:S05]  /*124c0*/  CALL.REL.NOINC `($__internal_4_$__cuda_sm70_shflsync_idx_p) ;  /* 0x00000af000007944 */ /* 0x006fea0003c00000 */
[C---:B------:R-:W-:Y:S01]  /*124d0*/  IADD3 R2, -R217.reuse, 0x10, RZ ;  /* 0x00000010d9027810 */ /* 0x040fe20007ffe1ff */
[----:B------:R-:W-:Y:S01]  /*124e0*/  IMAD.MOV.U32 R148, RZ, RZ, 0x1 ;  /* 0x00000001ff947424 */ /* 0x000fe200078e00ff */
[----:B------:R-:W-:Y:S02]  /*124f0*/  ISETP.NE.U32.AND P0, PT, R217, RZ, PT ;  /* 0x000000ffd900720c */ /* 0x000fe40003f05070 */
[----:B------:R-:W-:Y:S04]  /*12500*/  LOP3.LUT R2, R2, 0xf, RZ, 0xc0, !PT ;  /* 0x0000000f02027812 */ /* 0x000fe800078ec0ff */
[----:B------:R-:W-:Y:S04]  /*12510*/  IADD3 R2, P6, P5, R2, R149, R181 ;  /* 0x0000009502027210 */ /* 0x000fe80007dde0b5 */
[----:B------:R-:W-:Y:S05]  /*12520*/  IADD3.X R3, RZ, R144, R178, P6, P5 ;  /* 0x00000090ff037210 */ /* 0x000fea00037ea4b2 */
[----:B------:R-:W-:Y:S01]  /*12530*/  @!PT LDS RZ, [RZ] ;  /* 0x00000000fffff984 */ /* 0x000fe20000000800 */
[----:B------:R-:W-:Y:S01]  /*12540*/  @!PT LDS RZ, [RZ] ;  /* 0x00000000fffff984 */ /* 0x000fe20000000800 */
[----:B------:R-:W-:Y:S01]  /*12550*/  @!PT LDS RZ, [RZ] ;  /* 0x00000000fffff984 */ /* 0x000fe20000000800 */
[----:B------:R1:W-:Y:S01]  /*12560*/  LDGSTS.E.BYPASS.LTC128B.128.ZFILL [R219+0x3100], [R2.64], P0 ;  /* 0x0310000002db7fae */ /* 0x0003e20008141d46 */
[C---:B------:R-:W-:Y:S05]  /*12570*/  IADD3 R146, P0, R149.reuse, R179, RZ ;  /* 0x000000b395927210 */ /* 0x040fea0007f1e0ff */
[C---:B------:R-:W-:Y:S05]  /*12580*/  IMAD.X R147, R144.reuse, 0x1, R176, P0 ;  /* 0x0000000190937824 */ /* 0x040fea00000e06b0 */
[----:B------:R2:W-:Y:S01]  /*12590*/  LDGSTS.E.BYPASS.LTC128B.128 [R219+0x4100], [R146.64], !P2 ;  /* 0x0410000092db7fae */ /* 0x0005e2000d101d46 */
[----:B-1----:R-:W-:Y:S05]  /*125a0*/  IADD3 R2, P0, R149, R180, RZ ;  /* 0x000000b495027210 */ /* 0x002fea0007f1e0ff */
[----:B------:R-:W-:Y:S05]  /*125b0*/  IMAD.X R3, R144, 0x1, R177, P0 ;  /* 0x0000000190037824 */ /* 0x000fea00000e06b1 */
[----:B------:R1:W-:Y:S01]  /*125c0*/  LDGSTS.E.BYPASS.LTC128B.128 [R219+0x5100], [R2.64], !P1 ;  /* 0x0510000002db7fae */ /* 0x0003e2000c901d46 */
[----:B--2---:R-:W-:Y:S01]  /*125d0*/  IMAD.MOV.U32 R147, RZ, RZ, R174 ;  /* 0x000000ffff937224 */ /* 0x004fe200078e00ae */
[----:B-1----:R-:W-:Y:S01]  /*125e0*/  MOV R2, 0x12610 ;  /* 0x0001261000027802 */ /* 0x002fe20000000f00 */
[----:B------:R-:W-:Y:S02]  /*125f0*/  IMAD.MOV.U32 R3, RZ, RZ, 0x1c1f ;  /* 0x00001c1fff037424 */ /* 0x000fe400078e00ff */
[----:B------:R-:W-:Y:S05]  /*12600*/  CALL.REL.NOINC `($__internal_4_$__cuda_sm70_shflsync_idx_p) ;  /* 0x000009b000007944 */ /* 0x000fea0003c00000 */
        /* <DEDUP_REMOVED lines=8> */
.L_x_631:
[----:B------:R-:W-:Y:S02]  /*12690*/  MOV R3, 0x2 ;  /* 0x0000000200037802 */ /* 0x000fe40000000f00 */
[----:B------:R-:W-:Y:S02]  /*126a0*/  MOV R2, 0x126c0 ;  /* 0x000126c000027802 */ /* 0x000fe40000000f00 */
[----:B-1----:R-:W-:Y:S05]  /*126b0*/  CALL.REL.NOINC `($__internal_3_$__cuda_sm70_shflsync_bfly_p) ;  /* 0x000008a000007944 */ /* 0x002fea0003c00000 */
        /* <DEDUP_REMOVED lines=33> */
.L_x_633:
[----:B------:R2:W5:Y:S01]  /*128d0*/  LDL R144, [R1+0x4] ;  /* 0x0000040001907983 */ /* 0x0005620000100800 */
[----:B-1----:R-:W-:-:S02]  /*128e0*/  MOV R3, 0x2 ;  /* 0x0000000200037802 */ /* 0x002fc40000000f00 */
[----:B------:R-:W-:Y:S02]  /*128f0*/  MOV R2, 0x12910 ;  /* 0x0001291000027802 */ /* 0x000fe40000000f00 */
[----:B--2--5:R-:W-:Y:S05]  /*12900*/  CALL.REL.NOINC `($__internal_3_$__cuda_sm70_shflsync_bfly_p) ;  /* 0x0000065000007944 */ /* 0x024fea0003c00000 */
[----:B------:R-:W-:Y:S01]  /*12910*/  MOV R4, R175 ;  /* 0x000000af00047202 */ /* 0x000fe20000000f00 */
[----:B------:R-:W-:Y:S05]  /*12920*/  BRA `(.L_x_685) ;  /* 0xffffa8c000007947 */ /* 0x000fea000383ffff */
.L_x_634:
[----:B------:R-:W-:Y:S01]  /*12930*/  IMAD.MOV.U32 R144, RZ, RZ, R4 ;  /* 0x000000ffff907224 */ /* 0x000fe200078e0004 */
[----:B------:R-:W-:Y:S02]  /*12940*/  MOV R3, 0x1 ;  /* 0x0000000100037802 */ /* 0x000fe40000000f00 */
[----:B------:R-:W-:Y:S02]  /*12950*/  MOV R2, 0x12970 ;  /* 0x0001297000027802 */ /* 0x000fe40000000f00 */
[----:B------:R-:W-:Y:S05]  /*12960*/  CALL.REL.NOINC `($__internal_3_$__cuda_sm70_shflsync_bfly_p) ;  /* 0x000005f000007944 */ /* 0x000fea0003c00000 */
[----:B------:R1:W5:Y:S01]  /*12970*/  LDL R144, [R1+0x10] ;  /* 0x0000100001907983 */ /* 0x0003620000100800 */
[----:B------:R-:W-:Y:S01]  /*12980*/  FADD.FTZ R4, R4, R175 ;  /* 0x000000af04047221 */ /* 0x000fe20000010000 */
[----:B------:R-:W-:Y:S02]  /*12990*/  MOV R3, 0x2 ;  /* 0x0000000200037802 */ /* 0x000fe40000000f00 */
[----:B------:R-:W-:Y:S02]  /*129a0*/  MOV R2, 0x129c0 ;  /* 0x000129c000027802 */ /* 0x000fe40000000f00 */
[----:B-1---5:R-:W-:Y:S05]  /*129b0*/  CALL.REL.NOINC `($__internal_3_$__cuda_sm70_shflsync_bfly_p) ;  /* 0x000005a000007944 */ /* 0x022fea0003c00000 */
[----:B------:R-:W2:Y:S01]  /*129c0*/  LDL.LU R0, [R1+0x10] ;  /* 0x0000100001007983 */ /* 0x000ea20000300800 */
[----:B------:R-:W-:Y:S02]  /*129d0*/  MOV R3, 0x1 ;  /* 0x0000000100037802 */ /* 0x000fe40000000f00 */
[----:B------:R-:W-:Y:S01]  /*129e0*/  MOV R2, 0x12a20 ;  /* 0x00012a2000027802 */ /* 0x000fe20000000f00 */
[----:B--2---:R-:W-:-:S05]  /*129f0*/  FADD.FTZ R5, R0, R175 ;  /* 0x000000af00057221 */ /* 0x004fca0000010000 */
[----:B------:R-:W-:Y:S02]  /*12a00*/  MOV R144, R5 ;  /* 0x0000000500907202 */ /* 0x000fe40000000f00 */
        /* <DEDUP_REMOVED lines=23> */
[----:B------:R-:W-:Y:S05]  /*12b80*/  BRA `(.L_x_686) ;  /* 0xffffa79000007947 */ /* 0x000fea000383ffff */
.L_x_649:
[----:B------:R-:W-:Y:S01]  /*12b90*/  IMAD.MOV.U32 R147, RZ, RZ, R5 ;  /* 0x000000ffff937224 */ /* 0x000fe200078e0005 */
[----:B------:R-:W-:Y:S01]  /*12ba0*/  MOV R148, RZ ;  /* 0x000000ff00947202 */ /* 0x000fe20000000f00 */
[----:B------:R-:W-:Y:S01]  /*12bb0*/  IMAD.MOV.U32 R3, RZ, RZ, 0x1c1f ;  /* 0x00001c1fff037424 */ /* 0x000fe200078e00ff */
[----:B------:R-:W-:Y:S02]  /*12bc0*/  MOV R2, 0x12be0 ;  /* 0x00012be000027802 */ /* 0x000fe40000000f00 */
[----:B------:R-:W-:Y:S05]  /*12bd0*/  CALL.REL.NOINC `($__internal_4_$__cuda_sm70_shflsync_idx_p) ;  /* 0x000003e000007944 */ /* 0x000fea0003c00000 */
[----:B------:R-:W-:Y:S01]  /*12be0*/  MOV R4, R149 ;  /* 0x0000009500047202 */ /* 0x000fe20000000f00 */
[----:B------:R-:W-:Y:S05]  /*12bf0*/  BRA `(.L_x_687) ;  /* 0xffffc89000007947 */ /* 0x000fea000383ffff */
.L_x_650:
[----:B------:R-:W-:Y:S01]  /*12c00*/  IMAD.MOV.U32 R147, RZ, RZ, R11 ;  /* 0x000000ffff937224 */ /* 0x000fe200078e000b */
[----:B------:R-:W-:Y:S01]  /*12c10*/  MOV R148, RZ ;  /* 0x000000ff00947202 */ /* 0x000fe20000000f00 */
[----:B------:R-:W-:Y:S01]  /*12c20*/  IMAD.MOV.U32 R3, RZ, RZ, 0x1c1f ;  /* 0x00001c1fff037424 */ /* 0x000fe200078e00ff */
[----:B------:R-:W-:Y:S02]  /*12c30*/  MOV R2, 0x12c50 ;  /* 0x00012c5000027802 */ /* 0x000fe40000000f00 */
[----:B-12---:R-:W-:Y:S05]  /*12c40*/  CALL.REL.NOINC `($__internal_4_$__cuda_sm70_shflsync_idx_p) ;  /* 0x0000037000007944 */ /* 0x006fea0003c00000 */
[----:B------:R-:W-:Y:S01]  /*12c50*/  MOV R0, R149 ;  /* 0x0000009500007202 */ /* 0x000fe20000000f00 */
[----:B------:R-:W-:Y:S05]  /*12c60*/  BRA `(.L_x_688) ;  /* 0xffffc84000007947 */ /* 0x000fea000383ffff */
.L_x_653:
[----:B------:R-:W-:Y:S01]  /*12c70*/  IMAD.MOV.U32 R147, RZ, RZ, R5 ;  /* 0x000000ffff937224 */ /* 0x000fe200078e0005 */
[----:B------:R-:W-:Y:S01]  /*12c80*/  MOV R148, 0x1 ;  /* 0x0000000100947802 */ /* 0x000fe20000000f00 */
[----:B-1----:R-:W-:Y:S01]  /*12c90*/  IMAD.MOV.U32 R3, RZ, RZ, 0x1c1f ;  /* 0x00001c1fff037424 */ /* 0x002fe200078e00ff */
[----:B------:R-:W-:-:S02]  /*12ca0*/  MOV R2, 0x12cc0 ;  /* 0x00012cc000027802 */ /* 0x000fc40000000f00 */
[----:B--234-:R-:W-:Y:S05]  /*12cb0*/  CALL.REL.NOINC `($__internal_4_$__cuda_sm70_shflsync_idx_p) ;  /* 0x0000030000007944 */ /* 0x01cfea0003c00000 */
        /* <DEDUP_REMOVED lines=8> */
.L_x_656:
[----:B------:R-:W-:Y:S01]  /*12d40*/  IMAD.MOV.U32 R147, RZ, RZ, R5 ;  /* 0x000000ffff937224 */ /* 0x000fe200078e0005 */
[----:B------:R-:W-:Y:S01]  /*12d50*/  MOV R148, 0x2 ;  /* 0x0000000200947802 */ /* 0x000fe20000000f00 */
[----:B-1----:R-:W-:Y:S01]  /*12d60*/  IMAD.MOV.U32 R3, RZ, RZ, 0x1c1f ;  /* 0x00001c1fff037424 */ /* 0x002fe200078e00ff */
[----:B------:R-:W-:Y:S02]  /*12d70*/  MOV R2, 0x12d90 ;  /* 0x00012d9000027802 */ /* 0x000fe40000000f00 */
[----:B--234-:R-:W-:Y:S05]  /*12d80*/  CALL.REL.NOINC `($__internal_4_$__cuda_sm70_shflsync_idx_p) ;  /* 0x0000023000007944 */ /* 0x01cfea0003c00000 */
[----:B------:R-:W-:Y:S01]  /*12d90*/  MOV R4, R149 ;  /* 0x0000009500047202 */ /* 0x000fe20000000f00 */
[----:B------:R-:W-:Y:S05]  /*12da0*/  BRA `(.L_x_690) ;  /* 0xffffca8000007947 */ /* 0x000fea000383ffff */
.L_x_657:
[----:B------:R-:W-:Y:S01]  /*12db0*/  IMAD.MOV.U32 R147, RZ, RZ, R11 ;  /* 0x000000ffff937224 */ /* 0x000fe200078e000b */
[----:B------:R-:W-:Y:S01]  /*12dc0*/  MOV R148, 0x2 ;  /* 0x0000000200947802 */ /* 0x000fe20000000f00 */
[----:B-1----:R-:W-:Y:S01]  /*12dd0*/  IMAD.MOV.U32 R3, RZ, RZ, 0x1c1f ;  /* 0x00001c1fff037424 */ /* 0x002fe200078e00ff */
[----:B------:R-:W-:Y:S02]  /*12de0*/  MOV R2, 0x12e00 ;  /* 0x00012e0000027802 */ /* 0x000fe40000000f00 */
[----:B--234-:R-:W-:Y:S05]  /*12df0*/  CALL.REL.NOINC `($__internal_4_$__cuda_sm70_shflsync_idx_p) ;  /* 0x000001c000007944 */ /* 0x01cfea0003c00000 */
[----:B------:R-:W-:Y:S01]  /*12e00*/  MOV R0, R149 ;  /* 0x0000009500007202 */ /* 0x000fe20000000f00 */
[----:B------:R-:W-:Y:S05]  /*12e10*/  BRA `(.L_x_691) ;  /* 0xffffca3000007947 */ /* 0x000fea000383ffff */
.L_x_660:
        /* <DEDUP_REMOVED lines=13> */
.L_x_662:
[----:B------:R-:W-:Y:S01]  /*12ef0*/  IMAD.MOV.U32 R147, RZ, RZ, R64 ;  /* 0x000000ffff937224 */ /* 0x000fe200078e0040 */
[----:B------:R-:W-:Y:S01]  /*12f00*/  MOV R148, RZ ;  /* 0x000000ff00947202 */ /* 0x000fe20000000f00 */
[----:B-1----:R-:W-:Y:S01]  /*12f10*/  IMAD.MOV.U32 R3, RZ, RZ, 0x1f ;  /* 0x0000001fff037424 */ /* 0x002fe200078e00ff */
[----:B------:R-:W-:Y:S02]  /*12f20*/  MOV R2, 0x12f40 ;  /* 0x00012f4000027802 */ /* 0x000fe40000000f00 */
[----:B--23--:R-:W-:Y:S05]  /*12f30*/  CALL.REL.NOINC `($__internal_4_$__cuda_sm70_shflsync_idx_p) ;  /* 0x0000008000007944 */ /* 0x00cfea0003c00000 */
[----:B------:R-:W-:Y:S01]  /*12f40*/  MOV R0, R149 ;  /* 0x0000009500007202 */ /* 0x000fe20000000f00 */
[----:B------:R-:W-:Y:S05]  /*12f50*/  BRA `(.L_x_693) ;  /* 0xffffcc7000007947 */ /* 0x000fea000383ffff */
        .weak           $__internal_3_$__cuda_sm70_shflsync_bfly_p
        .type           $__internal_3_$__cuda_sm70_shflsync_bfly_p,@function
        .size           $__internal_3_$__cuda_sm70_shflsync_bfly_p,($__internal_4_$__cuda_sm70_shflsync_idx_p - $__internal_3_$__cuda_sm70_shflsync_bfly_p)
$__internal_3_$__cuda_sm70_shflsync_bfly_p:
[----:B------:R-:W-:Y:S02]  /*12f60*/  MOV R175, 0x1f ;  /* 0x0000001f00af7802 */ /* 0x000fe40000000f00 */
[----:B------:R-:W-:-:S04]  /*12f70*/  MOV R180, 0xffffffff ;  /* 0xffffffff00b47802 */ /* 0x000fc80000000f00 */
[----:B------:R-:W-:Y:S04]  /*12f80*/  WARPSYNC R180 ;  /* 0x000000b400007348 */ /* 0x000fe80003800000 */
[----:B------:R1:W2:Y:S02]  /*12f90*/  SHFL.BFLY PT, R175, R144, R3, R175 ;  /* 0x0c00000390af7389 */ /* 0x0002a400000e00af */
[----:B-1----:R-:W-:-:S04]  /*12fa0*/  MOV R3, 0x0 ;  /* 0x0000000000037802 */ /* 0x002fc80000000f00 */
[----:B--2---:R-:W-:Y:S05]  /*12fb0*/  RET.REL.NODEC R2 `(_ZN7cutlass13device_kernelIN5flash19enable_sm80_to_sm89INS1_16FlashAttnFwdSm80INS1_25CollectiveMainloopFwdSm80ILi4ELi1ELb0EN4cute5tupleIJNS5_1CILi128EEENS7_ILi64EEENS7_ILi96EEEEEELi96ENS_10bfloat16_tEfNS_4arch4Sm80ELb1ELb0ELb0ELb0ELb1ELb0ELb1ELb0EEENS1_21CollectiveEpilogueFwdINS6_IJS8_SA_S9_EEENS6_IJNS7_ILi1EEESI_SI_EEESC_SE_Li128ELb0ELb1ELb0ELb0EEENS1_30DynamicPersistentTileSchedulerILi128ELi128ELb0ELb1ELb0EEEEEEEEEvNT_6ParamsE) ;  /* 0xfffed04002007950 */ /* 0x004fea0003c3ffff */
        .weak           $__internal_4_$__cuda_sm70_shflsync_idx_p
        .type           $__internal_4_$__cuda_sm70_shflsync_idx_p,@function
        .size           $__internal_4_$__cuda_sm70_shflsync_idx_p,(.L_x_864 - $__internal_4_$__cuda_sm70_shflsync_idx_p)
$__internal_4_$__cuda_sm70_shflsync_idx_p:
[----:B------:R-:W-:-:S04]  /*12fc0*/  MOV R149, 0xffffffff ;  /* 0xffffffff00957802 */ /* 0x000fc80000000f00 */
[----:B------:R-:W-:Y:S04]  /*12fd0*/  WARPSYNC R149 ;  /* 0x0000009500007348 */ /* 0x000fe80003800000 */
[----:B------:R1:W2:Y:S02]  /*12fe0*/  SHFL.IDX PT, R149, R147, R148, R3 ;  /* 0x0000009493957389 */ /* 0x0002a400000e0003 */
[----:B-1----:R-:W-:-:S04]  /*12ff0*/  MOV R3, 0x0 ;  /* 0x0000000000037802 */ /* 0x002fc80000000f00 */
[----:B--2---:R-:W-:Y:S05]  /*13000*/  RET.REL.NODEC R2 `(_ZN7cutlass13device_kernelIN5flash19enable_sm80_to_sm89INS1_16FlashAttnFwdSm80INS1_25CollectiveMainloopFwdSm80ILi4ELi1ELb0EN4cute5tupleIJNS5_1CILi128EEENS7_ILi64EEENS7_ILi96EEEEEELi96ENS_10bfloat16_tEfNS_4arch4Sm80ELb1ELb0ELb0ELb0ELb1ELb0ELb1ELb0EEENS1_21CollectiveEpilogueFwdINS6_IJS8_SA_S9_EEENS6_IJNS7_ILi1EEESI_SI_EEESC_SE_Li128ELb0ELb1ELb0ELb0EEENS1_30DynamicPersistentTileSchedulerILi128ELi128ELb0ELb1ELb0EEEEEEEEEvNT_6ParamsE) ;  /* 0xfffecff002007950 */ /* 0x004fea0003c3ffff */
.L_x_694:
        /* <DEDUP_REMOVED lines=15> */
.L_x_864:


//--------------------- .text._ZN7cutlass13device_kernelIN5flash19enable_sm80_to_sm89INS1_16FlashAttnFwdSm80INS1_25CollectiveMainloopFwdSm80ILi4ELi1ELb0EN4cute5tupleIJNS5_1CILi128EEENS7_ILi64EEENS7_ILi96EEEEEELi96ENS_10bfloat16_tEfNS_4arch4Sm80ELb1ELb0ELb0ELb1ELb1ELb0ELb1ELb0EEENS1_21CollectiveEpilogueFwdINS6_IJS8_SA_S9_EEENS6_IJNS7_ILi1EEESI_SI_EEESC_SE_Li128ELb1ELb1ELb0ELb0EEENS1_19SingleTileSchedulerILb1ELb0ELb1ELi128EEEEEEEEEvNT_6ParamsE --------------------------
	.section	.text._ZN7cutlass13device_kernelIN5flash19enable_sm80_to_sm89INS1_16FlashAttnFwdSm80INS1_25CollectiveMainloopFwdSm80ILi4ELi1ELb0EN4cute5tupleIJNS5_1CILi128EEENS7_ILi64EEENS7_ILi96EEEEEELi96ENS_10bfloat16_tEfNS_4arch4Sm80ELb1ELb0ELb0ELb1ELb1ELb0ELb1ELb0EEENS1_21CollectiveEpilogueFwdINS6_IJS8_SA_S9_EEENS6_IJNS7_ILi1EEESI_SI_EEESC_SE_Li128ELb1ELb1ELb0ELb0EEENS1_19SingleTileSchedulerILb1ELb0ELb1ELi128EEEEEEEEEvNT_6ParamsE,"ax",@progbits
	.sectioninfo	@"SHI_REGISTERS=255"
	.align	128
.text._ZN7cutlass13device_kernelIN5flash19enable_sm80_to_sm89INS1_16FlashAttnFwdSm80INS1_25CollectiveMainloopFwdSm80ILi4ELi1ELb0EN4cute5tupleIJNS5_1CILi128EEENS7_ILi64EEENS7_ILi96EEEEEELi96ENS_10bfloat16_tEfNS_4arch4Sm80ELb1ELb0ELb0ELb1ELb1ELb0ELb1ELb0EEENS1_21CollectiveEpilogueFwdINS6_IJS8_SA_S9_EEENS6_IJNS7_ILi1EEESI_SI_EEESC_SE_Li128ELb1ELb1ELb0ELb0EEENS1_19SingleTileSchedulerILb1ELb0ELb1ELi128EEEEEEEEEvNT_6ParamsE:
        .type           _ZN7cutlass13device_kernelIN5flash19enable_sm80_to_sm89INS1_16FlashAttnFwdSm80INS1_25CollectiveMainloopFwdSm80ILi4ELi1ELb0EN4cute5tupleIJNS5_1CILi128EEENS7_ILi64EEENS7_ILi96EEEEEELi96ENS_10bfloat16_tEfNS_4arch4Sm80ELb1ELb0ELb0ELb1ELb1ELb0ELb1ELb0EEENS1_21CollectiveEpilogueFwdINS6_IJS8_SA_S9_EEENS6_IJNS7_ILi1EEESI_SI_EEESC_SE_Li128ELb1ELb1ELb0ELb0EEENS1_19SingleTileSchedulerILb1ELb0ELb1ELi128EEEEEEEEEvNT_6ParamsE,@function
        .size           _ZN7cutlass13device_kernelIN5flash19enable_sm80_to_sm89INS1_16FlashAttnFwdSm80INS1_25CollectiveMainloopFwdSm80ILi4ELi1ELb0EN4cute5tupleIJNS5_1CILi128EEENS7_ILi64EEENS7_ILi96EEEEEELi96ENS_10bfloat16_tEfNS_4arch4Sm80ELb1ELb0ELb0ELb1ELb1ELb0ELb1ELb0EEENS1_21CollectiveEpilogueFwdINS6_IJS8_SA_S9_EEENS6_IJNS7_ILi1EEESI_SI_EEESC_SE_Li128ELb1ELb1ELb0ELb0EEENS1_19SingleTileSchedulerILb1ELb0ELb1ELi128EEEEEEEEEvNT_6ParamsE,(.L_x_867 - _ZN7cutlass13device_kernelIN5flash19enable_sm80_to_sm89INS1_16FlashAttnFwdSm80INS1_25CollectiveMainloopFwdSm80ILi4ELi1ELb0EN4cute5tupleIJNS5_1CILi128EEENS7_ILi64EEENS7_ILi96EEEEEELi96ENS_10bfloat16_tEfNS_4arch4Sm80ELb1ELb0ELb0ELb1ELb1ELb0ELb1ELb0EEENS1_21CollectiveEpilogueFwdINS6_IJS8_SA_S9_EEENS6_IJNS7_ILi1EEESI_SI_EEESC_SE_Li128ELb1ELb1ELb0ELb0EEENS1_19SingleTileSchedulerILb1ELb0ELb1ELi128EEEEEEEEEvNT_6ParamsE)
        .other          _ZN7cutlass13device_kernelIN5flash19enable_sm80_to_sm89INS1_16FlashAttnFwdSm80INS1_25CollectiveMainloopFwdSm80ILi4ELi1ELb0EN4cute5tupleIJNS5_1CILi128EEENS7_ILi64EEENS7_ILi96EEEEEELi96ENS_10bfloat16_tEfNS_4arch4Sm80ELb1ELb0ELb0ELb1ELb1ELb0ELb1ELb0EEENS1_21CollectiveEpilogueFwdINS6_IJS8_SA_S9_EEENS6_IJNS7_ILi1EEESI_SI_EEESC_SE_Li128ELb1ELb1ELb0ELb0EEENS1_19SingleTileSchedulerILb1ELb0ELb1ELi128EEEEEEEEEvNT_6ParamsE,@"STO_CUDA_ENTRY STV_DEFAULT"
_ZN7cutlass13device_kernelIN5flash19enable_sm80_to_sm89INS1_16FlashAttnFwdSm80INS1_25CollectiveMainloopFwdSm80ILi4ELi1ELb0EN4cute5tupleIJNS5_1CILi128EEENS7_ILi64EEENS7_ILi96EEEEEELi96ENS_10bfloat16_tEfNS_4arch4Sm80ELb1ELb0ELb0ELb1ELb1ELb0ELb1ELb0EEENS1_21CollectiveEpilogueFwdINS6_IJS8_SA_S9_EEENS6_IJNS7_ILi1EEESI_SI_EEESC_SE_Li128ELb1ELb1ELb0ELb0EEENS1_19SingleTileSchedulerILb1ELb0ELb1ELi128EEEEEEEEEvNT_6ParamsE:
[----:B------:R-:W-:Y:S02]  /*0000*/  MOV R1, c[0x0][0x28] ;  /* 0x00000a0000017a02 */ /* 0x000fe40000000f00 */
[----:B------:R-:W1:Y:S01]  /*0010*/  S2R R143, SR_TID.X ;  /* 0x00000000008f7919 */ /* 0x000e620000002100 */
[----:B------:R-:W2:Y:S01]  /*0020*/  S2UR UR13, SR_CTAID.Z ;  /* 0x00000000000d79c3 */ /* 0x000ea20000002700 */
[----:B------:R-:W-:Y:S01]  /*0030*/  UMOV UR17, 0x4 ;  /* 0x0000000400117882 */ /* 0x000fe20000000000 */
[----:B------:R-:W-:Y:S01]  /*0040*/  IADD3 R1, R1, -0x50, RZ ;  /* 0xffffffb001017810 */ /* 0x000fe20007ffe0ff */
[----:B------:R-:W-:Y:S02]  /*0050*/  ULDC.64 UR4, c[0x0][0x568] ;  /* 0x00015a0000047ab9 */ /* 0x000fe40000000a00 */
[----:B------:R-:W-:-:S03]  /*0060*/  ULDC.64 UR14, c[0x0][0x118] ;  /* 0x00004600000e7ab9 */ /* 0x000fc60000000a00 */
[----:B------:R-:W3:Y:S01]  /*0070*/  S2UR UR10, SR_CTAID.X ;  /* 0x00000000000a79c3 */ /* 0x000ee20000002500 */
[----:B-1----:R-:W-:Y:S01]  /*0080*/  SHF.R.U32.HI R0, RZ, 0x5, R143 ;  /* 0x00000005ff007819 */ /* 0x002fe2000001168f */
[----:B--2---:R-:W-:-:S05]  /*0090*/  UIMAD.WIDE UR4, UR13, UR17, UR4 ;  /* 0x000000110d0472a5 */ /* 0x004fca000f8e0204 */
[----:B------:R-:W1:Y:S02]  /*00a0*/  SHFL.IDX PT, R0, R0, RZ, 0x1f ;  /* 0x00001fff00007589 */ /* 0x000e6400000e0000 */
[----:B-1----:R-:W-:-:S13]  /*00b0*/  ISETP.NE.AND P0, PT, R0, RZ, PT ;  /* 0x000000ff0000720c */ /* 0x002fda0003f05270 */
[----:B---3--:R-:W-:Y:S05]  /*00c0*/  @!P0 BRA `(.L_x_695) ;  /* 0x000001c000008947 */ /* 0x008fea0003800000 */
[----:B------:R-:W-:-:S04]  /*00d0*/  ISETP.NE.U32.AND P0, PT, RZ, c[0x0][0x568], PT ;  /* 0x00015a00ff007a0c */ /* 0x000fc80003f05070 */
[----:B------:R-:W-:-:S13]  /*00e0*/  ISETP.NE.AND.EX P0, PT, RZ, c[0x0][0x56c], PT, P0 ;  /* 0x00015b00ff007a0c */ /* 0x000fda0003f05300 */
[----:B------:R-:W-:Y:S05]  /*00f0*/  @!P0 BRA `(.L_x_696) ;  /* 0x0000005000008947 */ /* 0x000fea0003800000 */
[----:B------:R-:W-:Y:S02]  /*0100*/  MOV R2, UR4 ;  /* 0x0000000400027c02 */ /* 0x000fe40008000f00 */
[----:B------:R-:W-:-:S05]  /*0110*/  MOV R3, UR5 ;  /* 0x0000000500037c02 */ /* 0x000fca0008000f00 */
[----:B------:R-:W2:Y:S02]  /*0120*/  LDG.E R0, [R2.64] ;  /* 0x0000000e02007981 */ /* 0x000ea4000c1e1900 */
[----:B--2---:R1:W2:Y:S02]  /*0130*/  R2UR UR5, R0 ;  /* 0x00000000000573c2 */ /* 0x0042a400000e0000 */
[----:B-12---:R-:W-:Y:S05]  /*0140*/  BRA `(.L_x_697) ;  /* 0x000000e000007947 */ /* 0x006fea0003800000 */
.L_x_696:
[----:B------:R-:W-:-:S04]  /*0150*/  ISETP.NE.U32.AND P0, PT, RZ, c[0x0][0x560], PT ;  /* 0x00015800ff007a0c */ /* 0x000fc80003f05070 */
[----:B------:R-:W-:-:S13]  /*0160*/  ISETP.NE.AND.EX P0, PT, RZ, c[0x0][0x564], PT, P0 ;  /* 0x00015900ff007a0c */ /* 0x000fda0003f05300 */
[----:B------:R-:W-:Y:S05]  /*0170*/  @!P0 BRA `(.L_x_698) ;  /* 0x000000a000008947 */ /* 0x000fea0003800000 */
[----:B------:R-:W-:Y:S02]  /*0180*/  ULDC.64 UR4, c[0x0][0x560] ;  /* 0x0001580000047ab9 */ /* 0x000fe40000000a00 */
[----:B------:R-:W-:-:S06]  /*0190*/  UIMAD.WIDE UR4, UR13, UR17, UR4 ;  /* 0x000000110d0472a5 */ /* 0x000fcc000f8e0204 */
[----:B------:R-:W-:Y:S02]  /*01a0*/  MOV R2, UR4 ;  /* 0x0000000400027c02 */ /* 0x000fe40008000f00 */
[----:B------:R-:W-:-:S05]  /*01b0*/  MOV R3, UR5 ;  /* 0x0000000500037c02 */ /* 0x000fca0008000f00 */
[----:B------:R1:W2:Y:S04]  /*01c0*/  LDG.E R0, [R2.64] ;  /* 0x0000000e02007981 */ /* 0x0002a8000c1e1900 */
[----:B-1----:R-:W3:Y:S01]  /*01d0*/  LDG.E R2, [R2.64+0x4] ;  /* 0x0000040e02027981 */ /* 0x002ee2000c1e1900 */
[----:B--2---:R-:W1:Y:S08]  /*01e0*/  R2UR UR4, R0 ;  /* 0x00000000000473c2 */ /* 0x004e7000000e0000 */
[----:B---3--:R-:W1:Y:S02]  /*01f0*/  R2UR UR5, R2 ;  /* 0x00000000020573c2 */ /* 0x008e6400000e0000 */
[----:B-1----:R-:W-:Y:S01]  /*0200*/  UIADD3 UR5, -UR4, UR5, URZ ;  /* 0x0000000504057290 */ /* 0x002fe2000fffe13f */
[----:B------:R-:W-:Y:S05]  /*0210*/  BRA `(.L_x_697) ;  /* 0x0000001000007947 */ /* 0x000fea0003800000 */
.L_x_698:
[----:B------:R-:W-:Y:S02]  /*0220*/  ULDC UR5, c[0x0][0x54c] ;  /* 0x0001530000057ab9 */ /* 0x000fe40000000800 */
.L_x_697:
[----:B------:R-:W-:Y:S02]  /*0230*/  ULDC UR4, c[0x0][0x548] ;  /* 0x0001520000047ab9 */ /* 0x000fe40000000800 */
[----:B------:R-:W-:-:S02]  /*0240*/  USHF.L.U32 UR10, UR10, 0x7, URZ ;  /* 0x000000070a0a7899 */ /* 0x000fc4000800063f */
[----:B------:R-:W-:-:S04]  /*0250*/  UIMAD UR4, UR5, UR4, URZ ;  /* 0x00000004050472a4 */ /* 0x000fc8000f8e023f */
[----:B------:R-:W-:-:S04]  /*0260*/  UISETP.GE.AND UP0, UPT, UR10, UR4, UPT ;  /* 0x000000040a00728c */ /* 0x000fc8000bf06270 */
[----:B------:R-:W-:Y:S01]  /*0270*/  USEL UR13, UR13, 0xffffffff, !UP0 ;  /* 0xffffffff0d0d7887 */ /* 0x000fe2000c000000 */
[----:B------:R-:W-:Y:S05]  /*0280*/  BRA `(.L_x_699) ;  /* 0x000001b000007947 */ /* 0x000fea0003800000 */
.L_x_695:
        /* <DEDUP_REMOVED lines=8> */
.L_x_700:
        /* <DEDUP_REMOVED lines=13> */
.L_x_702:
[----:B------:R-:W-:Y:S02]  /*03e0*/  ULDC UR5, c[0x0][0x54c] ;  /* 0x0001530000057ab9 */ /* 0x000fe40000000800 */
.L_x_701:
[----:B------:R-:W-:Y:S02]  /*03f0*/  ULDC UR4, c[0x0][0x548] ;  /* 0x0001520000047ab9 */ /* 0x000fe40000000800 */
[----:B------:R-:W-:-:S02]  /*0400*/  USHF.L.U32 UR10, UR10, 0x7, URZ ;  /* 0x000000070a0a7899 */ /* 0x000fc4000800063f */
[----:B------:R-:W-:-:S04]  /*0410*/  UIMAD UR4, UR5, UR4, URZ ;  /* 0x00000004050472a4 */ /* 0x000fc8000f8e023f */
[----:B------:R-:W-:-:S04]  /*0420*/  UISETP.GE.AND UP0, UPT, UR10, UR4, UPT ;  /* 0x000000040a00728c */ /* 0x000fc8000bf06270 */
[----:B------:R-:W-:-:S06]  /*0430*/  USEL UR13, UR13, 0xffffffff, !UP0 ;  /* 0xffffffff0d0d7887 */ /* 0x000fcc000c000000 */
.L_x_699:
[----:B------:R-:W-:-:S13]  /*0440*/  ISETP.LE.AND P0, PT, RZ, UR13, PT ;  /* 0x0000000dff007c0c */ /* 0x000fda000bf03270 */
[----:B------:R-:W-:Y:S05]  /*0450*/  @!P0 EXIT ;  /* 0x000000000000894d */ /* 0x000fea0003800000 */
[----:B------:R-:W-:Y:S02]  /*0460*/  ULDC.64 UR8, c[0x0][0x370] ;  /* 0x0000dc0000087ab9 */ /* 0x000fe40000000a00 */
[----:B------:R-:W-:Y:S02]  /*0470*/  UISETP.NE.U32.AND UP1, UPT, URZ, UR8, UPT ;  /* 0x000000083f00728c */ /* 0x000fe4000bf25070 */
[----:B------:R-:W-:Y:S02]  /*0480*/  ULDC.64 UR4, c[0x0][0x360] ;  /* 0x0000d80000047ab9 */ /* 0x000fe40000000a00 */
[----:B------:R-:W-:Y:S02]  /*0490*/  UISETP.NE.U32.AND UP0, UPT, URZ, UR4, UPT ;  /* 0x000000043f00728c */ /* 0x000fe4000bf05070 */
[----:B------:R-:W-:Y:S02]  /*04a0*/  ULDC.64 UR6, c[0x0][0x348] ;  /* 0x0000d20000067ab9 */ /* 0x000fe40000000a00 */
[----:B------:R-:W-:-:S02]  /*04b0*/  UISETP.NE.AND.EX UP1, UPT, URZ, UR9, UPT, UP1 ;  /* 0x000000093f00728c */ /* 0x000fc4000bf25310 */
[----:B------:R-:W-:Y:S02]  /*04c0*/  UISETP.NE.U32.AND UP2, UPT, URZ, UR6, UPT ;  /* 0x000000063f00728c */ /* 0x000fe4000bf45070 */
[----:B------:R-:W-:Y:S02]  /*04d0*/  UISETP.NE.AND.EX UP0, UPT, URZ, UR5, UPT, UP0 ;  /* 0x000000053f00728c */ /* 0x000fe4000bf05300 */
[----:B------:R-:W-:Y:S01]  /*04e0*/  UISETP.NE.AND.EX UP2, UPT, URZ, UR7, UPT, UP2 ;  /* 0x000000073f00728c */ /* 0x000fe2000bf45320 */
[----:B------:R-:W-:Y:S01]  /*04f0*/  PLOP3.LUT P2, PT, PT, PT, UP1, 0x80, 0x0 ;  /* 0x000000000000781c */ /* 0x000fe20003f4f018 */
[----:B------:R-:W-:Y:S02]  /*0500*/  ULDC.64 UR8, c[0x0][0x370] ;  /* 0x0000dc0000087ab9 */ /* 0x000fe40000000a00 */
[----:B------:R-:W-:Y:S01]  /*0510*/  ULDC.64 UR6, c[0x0][0x348] ;  /* 0x0000d20000067ab9 */ /* 0x000fe20000000a00 */
[----:B------:R-:W-:Y:S01]  /*0520*/  PLOP3.LUT P0, PT, PT, PT, UP0, 0x80, 0x0 ;  /* 0x000000000000781c */ /* 0x000fe20003f0f008 */
[----:B------:R-:W-:Y:S01]  /*0530*/  ULDC.64 UR4, c[0x0][0x360] ;  /* 0x0000d80000047ab9 */ /* 0x000fe20000000a00 */
[----:B------:R-:W-:Y:S01]  /*0540*/  PLOP3.LUT P1, PT, PT, PT, UP2, 0x80, 0x0 ;  /* 0x000000000000781c */ /* 0x000fe20003f2f028 */
[----:B------:R-:W-:-:S02]  /*0550*/  @UP1 UIMAD.WIDE UR8, UR13, UR17, UR8 ;  /* 0x000000110d0812a5 */ /* 0x000fc4000f8e0208 */
[----:B------:R-:W-:Y:S02]  /*0560*/  @UP0 UIMAD.WIDE UR4, UR13, UR17, UR4 ;  /* 0x000000110d0402a5 */ /* 0x000fe4000f8e0204 */
[----:B------:R-:W-:Y:S02]  /*0570*/  UIMAD.WIDE UR6, UR13, UR17, UR6 ;  /* 0x000000110d0672a5 */ /* 0x000fe4000f8e0206 */
[----:B------:R-:W-:Y:S02]  /*0580*/  IMAD.U32 R3, RZ, RZ, UR9 ;  /* 0x00000009ff037e24 */ /* 0x000fe4000f8e00ff */
[----:B------:R-:W-:Y:S01]  /*0590*/  IMAD.U32 R2, RZ, RZ, UR8 ;  /* 0x00000008ff027e24 */ /* 0x000fe2000f8e00ff */
[----:B------:R-:W-:Y:S01]  /*05a0*/  MOV R4, UR4 ;  /* 0x0000000400047c02 */ /* 0x000fe20008000f00 */
[----:B------:R-:W-:Y:S01]  /*05b0*/  IMAD.U32 R5, RZ, RZ, UR5 ;  /* 0x00000005ff057e24 */ /* 0x000fe2000f8e00ff */
[----:B------:R-:W-:Y:S01]  /*05c0*/  MOV R6, UR6 ;  /* 0x0000000600067c02 */ /* 0x000fe20008000f00 */
[----:B------:R-:W-:Y:S01]  /*05d0*/  IMAD.U32 R7, RZ, RZ, UR7 ;  /* 0x00000007ff077e24 */ /* 0x000fe2000f8e00ff */
[----:B------:R1:W2:Y:S04]  /*05e0*/  @P2 LDG.E R3, [R2.64] ;  /* 0x0000000e02032981 */ /* 0x0002a8000c1e1900 */
[----:B------:R-:W3:Y:S04]  /*05f0*/  @P0 LDG.E R0, [R4.64] ;  /* 0x0000000e04000981 */ /* 0x000ee8000c1e1900 */
[----:B-1----:R-:W4:Y:S01]  /*0600*/  @P1 LDG.E R2, [R6.64] ;  /* 0x0000000e06021981 */ /* 0x002f22000c1e1900 */
[----:B------:R-:W1:Y:S01]  /*0610*/  S2UR UR9, SR_CTAID.Y ;  /* 0x00000000000979c3 */ /* 0x000e620000002600 */
[----:B------:R-:W-:-:S02]  /*0620*/  UMOV UR11, URZ ;  /* 0x0000003f000b7c82 */ /* 0x000fc40008000000 */
[----:B------:R-:W-:Y:S02]  /*0630*/  ULDC UR12, c[0x0][0x168] ;  /* 0x00005a00000c7ab9 */ /* 0x000fe40000000800 */
[----:B------:R-:W-:Y:S02]  /*0640*/  UMOV UR16, URZ ;  /* 0x0000003f00107c82 */ /* 0x000fe40008000000 */
[----:B------:R-:W-:Y:S02]  /*0650*/  ULDC UR4, c[0x0][0x2ac] ;  /* 0x0000ab0000047ab9 */ /* 0x000fe40000000800 */
[----:B------:R-:W-:Y:S02]  /*0660*/  ULDC UR7, c[0x0][0x1d0] ;  /* 0x0000740000077ab9 */ /* 0x000fe40000000800 */
[----:B------:R-:W-:Y:S02]  /*0670*/  UIMAD UR7, UR4, UR7, URZ ;  /* 0x00000007040772a4 */ /* 0x000fe4000f8e023f */
[----:B-1----:R-:W-:Y:S01]  /*0680*/  USHF.R.S32.HI UR8, URZ, 0x1f, UR9 ;  /* 0x0000001f3f087899 */ /* 0x002fe20008011409 */
[----:B--2---:R1:W2:Y:S08]  /*0690*/  @P2 R2UR UR11, R3 ;  /* 0x00000000030b23c2 */ /* 0x0042b000000e0000 */
[----:B---3--:R1:W3:Y:S08]  /*06a0*/  @P0 R2UR UR12, R0 ;  /* 0x00000000000c03c2 */ /* 0x0082f000000e0000 */
[----:B----4-:R1:W4:Y:S02]  /*06b0*/  @P1 R2UR UR16, R2 ;  /* 0x00000000021013c2 */ /* 0x01032400000e0000 */
[----:B-1--4-:R-:W-:Y:S05]  /*06c0*/  @P0 BRA `(.L_x_703) ;  /* 0x0000006000000947 */ /* 0x012fea0003800000 */
[----:B--2---:R-:W-:Y:S05]  /*06d0*/  @!P1 BRA `(.L_x_703) ;  /* 0x0000005000009947 */ /* 0x004fea0003800000 */
[----:B------:R-:W2:Y:S04]  /*06e0*/  LDG.E R2, [R6.64] ;  /* 0x0000000e06027981 */ /* 0x000ea8000c1e1900 */
[----:B------:R-:W4:Y:S01]  /*06f0*/  LDG.E R0, [R6.64+0x4] ;  /* 0x0000040e06007981 */ /* 0x000f22000c1e1900 */
[----:B--23--:R-:W1:Y:S08]  /*0700*/  R2UR UR12, R2 ;  /* 0x00000000020c73c2 */ /* 0x00ce7000000e0000 */
[----:B----4-:R-:W1:Y:S02]  /*0710*/  R2UR UR4, R0 ;  /* 0x00000000000473c2 */ /* 0x010e6400000e0000 */
[----:B-1----:R-:W-:-:S06]  /*0720*/  UIADD3 UR12, -UR12, UR4, URZ ;  /* 0x000000040c0c7290 */ /* 0x002fcc000fffe13f */
.L_x_703:
[----:B--2---:R-:W-:-:S04]  /*0730*/  ISETP.NE.U32.AND P0, PT, RZ, c[0x0][0x368], PT ;  /* 0x0000da00ff007a0c */ /* 0x004fc80003f05070 */
[----:B------:R-:W-:-:S13]  /*0740*/  ISETP.NE.AND.EX P0, PT, RZ, c[0x0][0x36c], PT, P0 ;  /* 0x0000db00ff007a0c */ /* 0x000fda0003f05300 */
[----:B------:R-:W-:Y:S05]  /*0750*/  @!P0 BRA `(.L_x_704) ;  /* 0x0000007000008947 */ /* 0x000fea0003800000 */
[----:B------:R-:W-:Y:S02]  /*0760*/  ULDC.64 UR4, c[0x0][0x368] ;  /* 0x0000da0000047ab9 */ /* 0x000fe40000000a00 */
[----:B------:R-:W-:-:S06]  /*0770*/  UIMAD.WIDE UR4, UR13, UR17, UR4 ;  /* 0x000000110d0472a5 */ /* 0x000fcc000f8e0204 */
[----:B------:R-:W-:Y:S02]  /*0780*/  MOV R2, UR4 ;  /* 0x0000000400027c02 */ /* 0x000fe40008000f00 */
[----:B------:R-:W-:-:S05]  /*0790*/  MOV R3, UR5 ;  /* 0x0000000500037c02 */ /* 0x000fca0008000f00 */
[----:B------:R-:W2:Y:S02]  /*07a0*/  LDG.E R0, [R2.64] ;  /* 0x0000000e02007981 */ /* 0x000ea4000c1e1900 */
[----:B--2---:R1:W2:Y:S02]  /*07b0*/  R2UR UR7, R0 ;  /* 0x00000000000773c2 */ /* 0x0042a400000e0000 */
[----:B-12---:R-:W-:Y:S05]  /*07c0*/  BRA `(.L_x_705) ;  /* 0x000000c000007947 */ /* 0x006fea0003800000 */
.L_x_704:
[----:B------:R-:W-:-:S04]  /*07d0*/  ISETP.NE.U32.AND P0, PT, RZ, c[0x0][0x350], PT ;  /* 0x0000d400ff007a0c */ /* 0x000fc80003f05070 */
[----:B------:R-:W-:-:S13]  /*07e0*/  ISETP.NE.AND.EX P0, PT, RZ, c[0x0][0x354], PT, P0 ;  /* 0x0000d500ff007a0c */ /* 0x000fda0003f05300 */
[----:B------:R-:W-:Y:S05]  /*07f0*/  @!P0 BRA `(.L_x_705) ;  /* 0x0000009000008947 */ /* 0x000fea0003800000 */
[----:B------:R-:W-:Y:S02]  /*0800*/  ULDC.64 UR4, c[0x0][0x350] ;  /* 0x0000d40000047ab9 */ /* 0x000fe40000000a00 */
[----:B------:R-:W-:-:S06]  /*0810*/  UIMAD.WIDE UR4, UR13, UR17, UR4 ;  /* 0x000000110d0472a5 */ /* 0x000fcc000f8e0204 */
[----:B------:R-:W-:Y:S02]  /*0820*/  MOV R2, UR4 ;  /* 0x0000000400027c02 */ /* 0x000fe40008000f00 */
[----:B------:R-:W-:-:S05]  /*0830*/  MOV R3, UR5 ;  /* 0x0000000500037c02 */ /* 0x000fca0008000f00 */
[----:B------:R-:W2:Y:S04]  /*0840*/  LDG.E R4, [R2.64] ;  /* 0x0000000e02047981 */ /* 0x000ea8000c1e1900 */
[----:B------:R-:W4:Y:S01]  /*0850*/  LDG.E R0, [R2.64+0x4] ;  /* 0x0000040e02007981 */ /* 0x000f22000c1e1900 */
[----:B--2---:R-:W1:Y:S08]  /*0860*/  R2UR UR4, R4 ;  /* 0x00000000040473c2 */ /* 0x004e7000000e0000 */
[----:B----4-:R-:W1:Y:S02]  /*0870*/  R2UR UR7, R0 ;  /* 0x00000000000773c2 */ /* 0x010e6400000e0000 */
[----:B-1----:R-:W-:-:S06]  /*0880*/  UIADD3 UR7, -UR4, UR7, URZ ;  /* 0x0000000704077290 */ /* 0x002fcc000fffe13f */
.L_x_705:
[----:B------:R-:W-:Y:S01]  /*0890*/  ULDC UR4, c[0x0][0x2c4] ;  /* 0x0000b10000047ab9 */ /* 0x000fe20000000800 */
[----:B------:R-:W-:Y:S01]  /*08a0*/  PLOP3.LUT P4, PT, PT, PT, PT, 0x80, 0x0 ;  /* 0x000000000000781c */ /* 0x000fe20003f8f070 */
[----:B------:R-:W-:Y:S01]  /*08b0*/  UISETP.NE.AND UP1, UPT, UR4, 0x1, UPT ;  /* 0x000000010400788c */ /* 0x000fe2000bf25270 */
[----:B------:R-:W-:Y:S01]  /*08c0*/  CS2R R94, SRZ ;  /* 0x00000000005e7805 */ /* 0x000fe2000001ff00 */
[----:B------:R-:W-:Y:S01]  /*08d0*/  UIADD3 UR7, -UR11, UR7, URZ ;  /* 0x000000070b077290 */ /* 0x000fe2000fffe13f */
[----:B------:R-:W-:Y:S01]  /*08e0*/  CS2R R92, SRZ ;  /* 0x00000000005c7805 */ /* 0x000fe2000001ff00 */
[----:B------:R-:W-:Y:S01]  /*08f0*/  ULDC.64 UR4, c[0x0][0x2c8] ;  /* 0x0000b20000047ab9 */ /* 0x000fe20000000a00 */
[----:B------:R-:W-:Y:S01]  /*0900*/  CS2R R98, SRZ ;  /* 0x0000000000627805 */ /* 0x000fe2000001ff00 */
[----:B---3--:R-:W-:Y:S01]  /*0910*/  UIADD3 UR6, UR7, 0x40, -UR12 ;  /* 0x0000004007067890 */ /* 0x008fe2000fffe80c */
[----:B------:R-:W-:Y:S01]  /*0920*/  CS2R R96, SRZ ;  /* 0x0000000000607805 */ /* 0x000fe2000001ff00 */
[----:B------:R-:W-:Y:S01]  /*0930*/  CS2R R90, SRZ ;  /* 0x00000000005a7805 */ /* 0x000fe2000001ff00 */
[----:B------:R-:W-:Y:S01]  /*0940*/  CS2R R88, SRZ ;  /* 0x0000000000587805 */ /* 0x000fe2000001ff00 */
[----:B------:R-:W-:Y:S01]  /*0950*/  IMAD.MOV.U32 R11, RZ, RZ, RZ ;  /* 0x000000ffff0b7224 */ /* 0x000fe200078e00ff */
[----:B------:R-:W-:Y:S01]  /*0960*/  @UP1 UIADD3 UR18, UR10, 0x7f, URZ ;  /* 0x0000007f0a121890 */ /* 0x000fe2000fffe03f */
[----:B------:R-:W-:Y:S01]  /*0970*/  IMAD.MOV.U32 R86, RZ, RZ, RZ ;  /* 0x000000ffff567224 */ /* 0x000fe200078e00ff */
[----:B------:R-:W-:Y:S01]  /*0980*/  MOV R12, RZ ;  /* 0x000000ff000c7202 */ /* 0x000fe20000000f00 */
[----:B------:R-:W-:Y:S01]  /*0990*/  IMAD.MOV.U32 R84, RZ, RZ, RZ ;  /* 0x000000ffff547224 */ /* 0x000fe200078e00ff */
[----:B------:R-:W-:Y:S01]  /*09a0*/  UIMAD.WIDE.U32 UR18, UR18, UR4, URZ ;  /* 0x00000004121272a5 */ /* 0x000fe2000f8e003f */
[----:B------:R-:W-:Y:S01]  /*09b0*/  CS2R R14, SRZ ;  /* 0x00000000000e7805 */ /* 0x000fe2000001ff00 */
[----:B------:R-:W-:Y:S01]  /*09c0*/  UIADD3 UR4, UR10, 0x7f, URZ ;  /* 0x0000007f0a047890 */ /* 0x000fe2000fffe03f */
[----:B------:R-:W-:Y:S01]  /*09d0*/  MOV R78, RZ ;  /* 0x000000ff004e7202 */ /* 0x000fe20000000f00 */
[----:B------:R-:W-:Y:S01]  /*09e0*/  @UP1 USHF.R.U32.HI UR4, URZ, UR5, UR19 ;  /* 0x000000053f041299 */ /* 0x000fe20008011613 */
[----:B------:R-:W-:Y:S01]  /*09f0*/  IMAD.MOV.U32 R76, RZ, RZ, RZ ;  /* 0x000000ffff4c7224 */ /* 0x000fe200078e00ff */
[----:B------:R-:W-:Y:S01]  /*0a00*/  UIADD3 UR5, UR7, 0x3f, URZ ;  /* 0x0000003f07057890 */ /* 0x000fe2000fffe03f */
[----:B------:R-:W-:Y:S01]  /*0a10*/  CS2R R16, SRZ ;  /* 0x0000000000107805 */ /* 0x000fe2000001ff00 */
[----:B------:R-:W-:Y:S01]  /*0a20*/  UIADD3 UR6, UR6, UR4, URZ ;  /* 0x0000000406067290 */ /* 0x000fe2000fffe03f */
[----:B------:R-:W-:Y:S01]  /*0a30*/  MOV R82, RZ ;  /* 0x000000ff00527202 */ /* 0x000fe20000000f00 */
[----:B------:R-:W-:Y:S01]  /*0a40*/  USHF.R.S32.HI UR18, URZ, 0x1f, UR5 ;  /* 0x0000001f3f127899 */ /* 0x000fe20008011405 */
[----:B------:R-:W-:Y:S01]  /*0a50*/  IMAD.MOV.U32 R80, RZ, RZ, RZ ;  /* 0x000000ffff507224 */ /* 0x000fe200078e00ff */
[----:B------:R-:W-:Y:S01]  /*0a60*/  USHF.R.S32.HI UR4, URZ, 0x1f, UR6 ;  /* 0x0000001f3f047899 */ /* 0x000fe20008011406 */
[----:B------:R-:W-:Y:S01]  /*0a70*/  MOV R18, RZ ;  /* 0x000000ff00127202 */ /* 0x000fe20000000f00 */
[----:B------:R-:W-:Y:S01]  /*0a80*/  ULEA.HI UR18, UR18, UR5, URZ, 0x6 ;  /* 0x0000000512127291 */ /* 0x000fe2000f8f303f */
[----:B------:R-:W-:Y:S01]  /*0a90*/  IMAD.MOV.U32 R74, RZ, RZ, RZ ;  /* 0x000000ffff4a7224 */ /* 0x000fe200078e00ff */
[----:B------:R-:W-:Y:S01]  /*0aa0*/  ULEA.HI UR4, UR4, UR6, URZ, 0x6 ;  /* 0x0000000604047291 */ /* 0x000fe2000f8f303f */
[----:B------:R-:W-:Y:S01]  /*0ab0*/  CS2R R20, SRZ ;  /* 0x0000000000147805 */ /* 0x000fe2000001ff00 */
[----:B------:R-:W-:Y:S01]  /*0ac0*/  USHF.R.S32.HI UR18, URZ, 0x6, UR18 ;  /* 0x000000063f127899 */ /* 0x000fe20008011412 */
[----:B------:R-:W-:Y:S01]  /*0ad0*/  MOV R72, RZ ;  /* 0x000000ff00487202 */ /* 0x000fe20000000f00 */
[----:B------:R-:W-:Y:S01]  /*0ae0*/  USHF.R.S32.HI UR4, URZ, 0x6, UR4 ;  /* 0x000000063f047899 */ /* 0x000fe20008011404 */
[----:B------:R-:W-:Y:S01]  /*0af0*/  IMAD.MOV.U32 R70, RZ, RZ, RZ ;  /* 0x000000ffff467224 */ /* 0x000fe200078e00ff */
[----:B------:R-:W-:Y:S01]  /*0b00*/  CS2R R22, SRZ ;  /* 0x0000000000167805 */ /* 0x000fe2000001ff00 */
[----:B------:R-:W-:Y:S01]  /*0b10*/  MOV R68, RZ ;  /* 0x000000ff00447202 */ /* 0x000fe20000000f00 */
[----:B------:R-:W-:Y:S01]  /*0b20*/  UISETP.LT.AND UP0, UPT, UR18, UR4, UPT ;  /* 0x000000041200728c */ /* 0x000fe2000bf01270 */
[----:B------:R-:W-:Y:S01]  /*0b30*/  IMAD.MOV.U32 R174, RZ, RZ, RZ ;  /* 0x000000ffffae7224 */ /* 0x000fe200078e00ff */
[----:B------:R-:W-:Y:S01]  /*0b40*/  CS2R R24, SRZ ;  /* 0x0000000000187805 */ /* 0x000fe2000001ff00 */
[----:B------:R-:W-:Y:S01]  /*0b50*/  MOV R172, RZ ;  /* 0x000000ff00ac7202 */ /* 0x000fe20000000f00 */
[----:B------:R-:W-:Y:S01]  /*0b60*/  USEL UR6, UR18, UR4, UP0 ;  /* 0x0000000412067287 */ /* 0x000fe20008000000 */
[----:B------:R-:W-:Y:S01]  /*0b70*/  IMAD.MOV.U32 R138, RZ, RZ, RZ ;  /* 0x000000ffff8a7224 */ /* 0x000fe200078e00ff */
[----:B------:R-:W-:Y:S01]  /*0b80*/  CS2R R26, SRZ ;  /* 0x00000000001a7805 */ /* 0x000fe2000001ff00 */
[----:B------:R-:W-:Y:S01]  /*0b90*/  MOV R136, RZ ;  /* 0x000000ff00887202 */ /* 0x000fe20000000f00 */
[----:B------:R-:W-:Y:S01]  /*0ba0*/  UISETP.GE.AND UP0, UPT, UR6, 0x1, UPT ;  /* 0x000000010600788c */ /* 0x000fe2000bf06270 */
[----:B------:R-:W-:Y:S01]  /*0bb0*/  CS2R R134, SRZ ;  /* 0x0000000000867805 */ /* 0x000fe2000001ff00 */
[----:B------:R-:W-:Y:S01]  /*0bc0*/  IMAD.MOV.U32 R132, RZ, RZ, RZ ;  /* 0x000000ffff847224 */ /* 0x000fe200078e00ff */
[----:B------:R-:W-:Y:S01]  /*0bd0*/  CS2R R28, SRZ ;  /* 0x00000000001c7805 */ /* 0x000fe2000001ff00 */
[----:B------:R-:W-:Y:S01]  /*0be0*/  MOV R130, RZ ;  /* 0x000000ff00827202 */ /* 0x000fe20000000f00 */
[----:B------:R-:W-:Y:S01]  /*0bf0*/  IMAD.MOV.U32 R128, RZ, RZ, RZ ;  /* 0x000000ffff807224 */ /* 0x000fe200078e00ff */
[----:B------:R-:W-:Y:S01]  /*0c00*/  PLOP3.LUT P0, PT, PT, PT, UP0, 0x80, 0x0 ;  /* 0x000000000000781c */ /* 0x000fe20003f0f008 */
        /* <DEDUP_REMOVED lines=34> */
[----:B------:R-:W-:Y:S01]  /*0e30*/  MOV R54, RZ ;  /* 0x000000ff00367202 */ /* 0x000fe20000000f00 */
[----:B------:R-:W-:Y:S01]  /*0e40*/  CS2R R52, SRZ ;  /* 0x0000000000347805 */ /* 0x000fe2000001ff00 */
[----:B------:R-:W-:Y:S01]  /*0e50*/  IMAD.MOV.U32 R51, RZ, RZ, RZ ;  /* 0x000000ffff337224 */ /* 0x000fe200078e00ff */
[----:B------:R-:W-:Y:S05]  /*0e60*/  @!P0 BRA `(.L_x_706) ;  /* 0x0000ca0000008947 */ /* 0x000fea0003800000 */
[----:B------:R-:W-:Y:S02]  /*0e70*/  ULDC.64 UR4, c[0x0][0x340] ;  /* 0x0000d00000047ab9 */ /* 0x000fe40000000a00 */
[----:B------:R-:W-:-:S04]  /*0e80*/  UISETP.NE.U32.AND UP0, UPT, URZ, UR4, UPT ;  /* 0x000000043f00728c */ /* 0x000fc8000bf05070 */
[----:B------:R-:W-:-:S03]  /*0e90*/  UISETP.NE.AND.EX UP0, UPT, URZ, UR5, UPT, UP0 ;  /* 0x000000053f00728c */ /* 0x000fc6000bf05300 */
[----:B------:R-:W-:-:S03]  /*0ea0*/  ULDC.64 UR4, c[0x0][0x340] ;  /* 0x0000d00000047ab9 */ /* 0x000fc60000000a00 */
[----:B------:R-:W-:-:S05]  /*0eb0*/  PLOP3.LUT P2, PT, PT, PT, UP0, 0x80, 0x0 ;  /* 0x000000000000781c */ /* 0x000fca0003f4f008 */
[----:B------:R-:W-:-:S06]  /*0ec0*/  @UP0 UIMAD.WIDE UR4, UR13, UR17, UR4 ;  /* 0x000000110d0402a5 */ /* 0x000fcc000f8e0204 */
[----:B------:R-:W-:Y:S02]  /*0ed0*/  IMAD.U32 R2, RZ, RZ, UR4 ;  /* 0x00000004ff027e24 */ /* 0x000fe4000f8e00ff */
[----:B------:R-:W-:Y:S01]  /*0ee0*/  IMAD.U32 R3, RZ, RZ, UR5 ;  /* 0x00000005ff037e24 */ /* 0x000fe2000f8e00ff */
[----:B------:R-:W-:Y:S01]  /*0ef0*/  SHF.R.S32.HI R9, RZ, 0x1f, R143 ;  /* 0x0000001fff097819 */ /* 0x000fe2000001148f */
[----:B------:R-:W-:Y:S02]  /*0f00*/  USHF.R.S32.HI UR17, URZ, 0x1f, UR16 ;  /* 0x0000001f3f117899 */ /* 0x000fe40008011410 */
[----:B------:R-:W-:Y:S01]  /*0f10*/  ULDC.64 UR4, c[0x0][0x178] ;  /* 0x00005e0000047ab9 */ /* 0x000fe20000000a00 */
[----:B------:R1:W2:Y:S01]  /*0f20*/  @P2 LDG.E R8, [R2.64] ;  /* 0x0000000e02082981 */ /* 0x0002a2000c1e1900 */
[----:B------:R-:W-:Y:S01]  /*0f30*/  UIMAD UR17, UR17, UR4, URZ ;  /* 0x00000004111172a4 */ /* 0x000fe2000f8e023f */
[----:B------:R-:W-:Y:S01]  /*0f40*/  PLOP3.LUT P1, PT, PT, PT, UP1, 0x80, 0x0 ;  /* 0x000000000000781c */ /* 0x000fe20003f2f018 */
[----:B------:R-:W-:Y:S01]  /*0f50*/  UIMAD.WIDE.U32 UR18, UR16, UR4, URZ ;  /* 0x00000004101272a5 */ /* 0x000fe2000f8e003f */
[----:B------:R-:W-:Y:S01]  /*0f60*/  PLOP3.LUT P0, PT, PT, PT, UP1, 0x80, 0x0 ;  /* 0x000000000000781c */ /* 0x000fe20003f0f018 */
[----:B------:R-:W-:Y:S01]  /*0f70*/  UIMAD UR17, UR16, UR5, UR17 ;  /* 0x00000005101172a4 */ /* 0x000fe2000f8e0211 */
[CC--:B------:R-:W-:Y:S01]  /*0f80*/  LEA.HI R21, R9.reuse, R143.reuse, RZ, 0x3 ;  /* 0x0000008f09157211 */ /* 0x0c0fe200078f18ff */
[----:B------:R-:W-:Y:S01]  /*0f90*/  BSSY B0, `(.L_x_707) ;  /* 0x0000060000007945 */ /* 0x000fe20003800000 */
[----:B------:R-:W-:Y:S01]  /*0fa0*/  ULDC.64 UR4, c[0x0][0x1b8] ;  /* 0x00006e0000047ab9 */ /* 0x000fe20000000a00 */
[CC--:B------:R-:W-:Y:S01]  /*0fb0*/  LEA.HI R20, R9.reuse, R143.reuse, RZ, 0x4 ;  /* 0x0000008f09147211 */ /* 0x0c0fe200078f20ff */
[----:B------:R-:W-:Y:S01]  /*0fc0*/  UIADD3 UR19, UR19, UR17, URZ ;  /* 0x0000001113137290 */ /* 0x000fe2000fffe03f */
[----:B------:R-:W-:Y:S01]  /*0fd0*/  SHF.R.S32.HI R19, RZ, 0x3, R21 ;  /* 0x00000003ff137819 */ /* 0x000fe20000011415 */
[----:B------:R-:W-:Y:S01]  /*0fe0*/  USHF.R.S32.HI UR17, URZ, 0x1f, UR13 ;  /* 0x0000001f3f117899 */ /* 0x000fe2000801140d */
[----:B------:R-:W-:Y:S01]  /*0ff0*/  LEA.HI R142, R9, R143, RZ, 0x5 ;  /* 0x0000008f098e7211 */ /* 0x000fe200078f28ff */
[----:B------:R-:W-:-:S02]  /*1000*/  UIMAD UR16, UR8, UR4, URZ ;  /* 0x00000004081072a4 */ /* 0x000fc4000f8e023f */
[----:B------:R-:W-:Y:S01]  /*1010*/  USEL UR17, UR17, URZ, !UP2 ;  /* 0x0000003f11117287 */ /* 0x000fe2000d000000 */
[----:B------:R-:W-:Y:S01]  /*1020*/  SHF.R.S32.HI R141, RZ, 0x5, R142 ;  /* 0x00000005ff8d7819 */ /* 0x000fe2000001148e */
[----:B------:R-:W-:Y:S02]  /*1030*/  UIMAD UR16, UR9, UR5, UR16 ;  /* 0x00000005091072a4 */ /* 0x000fe4000f8e0210 */
[----:B------:R-:W-:Y:S02]  /*1040*/  UIMAD.WIDE.U32 UR20, UR9, UR4, UR18 ;  /* 0x00000004091472a5 */ /* 0x000fe4000f8e0012 */
[----:B------:R-:W-:Y:S02]  /*1050*/  USEL UR18, UR13, URZ, !UP2 ;  /* 0x0000003f0d127287 */ /* 0x000fe4000d000000 */
[----:B------:R-:W-:Y:S01]  /*1060*/  ULDC.64 UR4, c[0x0][0x1c0] ;  /* 0x0000700000047ab9 */ /* 0x000fe20000000a00 */
[----:B-1----:R-:W-:Y:S01]  /*1070*/  LEA.HI R2, R9, R143, RZ, 0x2 ;  /* 0x0000008f09027211 */ /* 0x002fe200078f10ff */
[----:B------:R-:W-:-:S02]  /*1080*/  UIMAD UR17, UR17, UR4, URZ ;  /* 0x00000004111172a4 */ /* 0x000fc4000f8e023f */
[----:B------:R-:W-:Y:S01]  /*1090*/  UIADD3 UR21, UR21, UR16, URZ ;  /* 0x0000001015157290 */ /* 0x000fe2000fffe03f */
[----:B------:R-:W-:Y:S01]  /*10a0*/  LOP3.LUT R0, R2, 0xfffffffc, RZ, 0xc0, !PT ;  /* 0xfffffffc02007812 */ /* 0x000fe200078ec0ff */
[----:B------:R-:W-:Y:S01]  /*10b0*/  UIMAD UR5, UR18, UR5, UR17 ;  /* 0x00000005120572a4 */ /* 0x000fe2000f8e0211 */
[----:B------:R-:W-:Y:S01]  /*10c0*/  SHF.R.S32.HI R40, RZ, 0x2, R2 ;  /* 0x00000002ff287819 */ /* 0x000fe20000011402 */
[----:B------:R-:W-:Y:S02]  /*10d0*/  UIMAD.WIDE.U32 UR18, UR18, UR4, UR20 ;  /* 0x00000004121272a5 */ /* 0x000fe4000f8e0014 */
[----:B------:R-:W-:Y:S01]  /*10e0*/  IMAD.IADD R100, R143, 0x1, -R0 ;  /* 0x000000018f647824 */ /* 0x000fe200078e0a00 */
[----:B------:R-:W-:Y:S01]  /*10f0*/  ULDC UR4, c[0x0][0x2c4] ;  /* 0x0000b10000047ab9 */ /* 0x000fe20000000800 */
[----:B------:R-:W-:Y:S01]  /*1100*/  IADD3 R11, R40, UR10, RZ ;  /* 0x0000000a280b7c10 */ /* 0x000fe2000fffe0ff */
[----:B------:R-:W-:Y:S01]  /*1110*/  UIADD3 UR5, UR19, UR5, URZ ;  /* 0x0000000513057290 */ /* 0x000fe2000fffe03f */
[----:B------:R-:W-:Y:S01]  /*1120*/  IMAD R173, R100, 0x20, R40 ;  /* 0x0000002064ad7824 */ /* 0x000fe200078e0228 */
[----:B------:R-:W-:Y:S01]  /*1130*/  UIMAD UR4, UR12, UR4, URZ ;  /* 0x000000040c0472a4 */ /* 0x000fe2000f8e023f */
[----:B------:R-:W-:-:S02]  /*1140*/  IMAD.U32 R5, RZ, RZ, UR19 ;  /* 0x00000013ff057e24 */ /* 0x000fc4000f8e00ff */
[----:B------:R-:W-:Y:S01]  /*1150*/  IMAD.U32 R4, RZ, RZ, UR18 ;  /* 0x00000012ff047e24 */ /* 0x000fe2000f8e00ff */
[----:B------:R-:W-:Y:S01]  /*1160*/  IADD3 R3, R173, UR10, RZ ;  /* 0x0000000aad037c10 */ /* 0x000fe2000fffe0ff */
[----:B------:R-:W-:Y:S01]  /*1170*/  IMAD.U32 R5, RZ, RZ, UR5 ;  /* 0x00000005ff057e24 */ /* 0x000fe2000f8e00ff */
[----:B------:R1:W-:Y:S01]  /*1180*/  STL [R1+0x20], R173 ;  /* 0x000020ad01007387 */ /* 0x0003e20000100800 */
[----:B------:R-:W-:Y:S02]  /*1190*/  IMAD.SHL.U32 R140, R100, 0x8, RZ ;  /* 0x00000008648c7824 */ /* 0x000fe400078e00ff */
[----:B------:R-:W-:-:S03]  /*11a0*/  @P1 IMAD.HI.U32 R0, R3, c[0x0][0x2c8], RZ ;  /* 0x0000b20003001a27 */ /* 0x000fc600078e00ff */
[C---:B------:R-:W-:Y:S01]  /*11b0*/  IADD3 R16, R140.reuse, 0x20, RZ ;  /* 0x000000208c107810 */ /* 0x040fe20007ffe0ff */
[----:B------:R-:W-:Y:S01]  /*11c0*/  IMAD.MOV.U32 R2, RZ, RZ, R3 ;  /* 0x000000ffff027224 */ /* 0x000fe200078e0003 */
[----:B------:R-:W-:Y:S02]  /*11d0*/  @P0 SHF.R.U32.HI R2, RZ, c[0x0][0x2cc], R0 ;  /* 0x0000b300ff020a19 */ /* 0x000fe40000011600 */
[C---:B------:R-:W-:Y:S02]  /*11e0*/  IADD3 R41, R140.reuse, 0x40, RZ ;  /* 0x000000408c297810 */ /* 0x040fe40007ffe0ff */
[--C-:B------:R-:W-:Y:S01]  /*11f0*/  SHF.R.S32.HI R0, RZ, 0x1f, R2.reuse ;  /* 0x0000001fff007819 */ /* 0x100fe20000011402 */
[----:B------:R-:W-:Y:S01]  /*1200*/  IMAD.MOV R6, RZ, RZ, -R2 ;  /* 0x000000ffff067224 */ /* 0x000fe200078e0a02 */
[----:B------:R-:W-:Y:S02]  /*1210*/  ISETP.GE.AND P5, PT, R140, c[0x0][0x198], PT ;  /* 0x000066008c007a0c */ /* 0x000fe40003fa6270 */
[----:B------:R-:W-:Y:S01]  /*1220*/  ISETP.GE.AND P4, PT, R16, c[0x0][0x198], PT ;  /* 0x0000660010007a0c */ /* 0x000fe20003f86270 */
[----:B------:R-:W-:-:S02]  /*1230*/  IMAD R0, R0, c[0x0][0x1b0], RZ ;  /* 0x00006c0000007a24 */ /* 0x000fc400078e02ff */
[----:B------:R-:W-:Y:S02]  /*1240*/  IMAD R6, R6, c[0x0][0x2c4], R3 ;  /* 0x0000b10006067a24 */ /* 0x000fe400078e0203 */
[C---:B------:R-:W-:Y:S02]  /*1250*/  IMAD R7, R2.reuse, c[0x0][0x1b4], R0 ;  /* 0x00006d0002077a24 */ /* 0x040fe400078e0200 */
[----:B------:R-:W-:Y:S01]  /*1260*/  IMAD.WIDE.U32 R2, R2, c[0x0][0x1b0], R4 ;  /* 0x00006c0002027a25 */ /* 0x000fe200078e0004 */
[----:B------:R-:W-:Y:S02]  /*1270*/  SHF.R.S32.HI R0, RZ, 0x1f, R6 ;  /* 0x0000001fff007819 */ /* 0x000fe40000011406 */
[----:B------:R-:W-:Y:S01]  /*1280*/  LOP3.LUT R5, R20, 0xfffffff0, RZ, 0xc0, !PT ;  /* 0xfffffff014057812 */ /* 0x000fe200078ec0ff */
[----:B------:R-:W-:Y:S02]  /*1290*/  IMAD.SHL.U32 R4, R19, 0x40, RZ ;  /* 0x0000004013047824 */ /* 0x000fe400078e00ff */
[----:B------:R-:W-:-:S02]  /*12a0*/  IMAD R0, R0, c[0x0][0x1a8], RZ ;  /* 0x00006a0000007a24 */ /* 0x000fc400078e02ff */
[----:B------:R-:W-:Y:S02]  /*12b0*/  IMAD.IADD R3, R3, 0x1, R7 ;  /* 0x0000000103037824 */ /* 0x000fe400078e0207 */
[----:B------:R-:W-:Y:S01]  /*12c0*/  IMAD R7, R6, c[0x0][0x1ac], R0 ;  /* 0x00006b0006077a24 */ /* 0x000fe200078e0200 */
[----:B------:R-:W-:Y:S01]  /*12d0*/  LOP3.LUT R0, R4, 0xc0, RZ, 0xc0, !PT ;  /* 0x000000c004007812 */ /* 0x000fe200078ec0ff */
[----:B------:R-:W-:Y:S02]  /*12e0*/  IMAD.IADD R17, R143, 0x1, -R5 ;  /* 0x000000018f117824 */ /* 0x000fe400078e0a05 */
[----:B------:R-:W-:Y:S01]  /*12f0*/  IMAD.WIDE.U32 R2, R6, c[0x0][0x1a8], R2 ;  /* 0x00006a0006027a25 */ /* 0x000fe200078e0002 */
[----:B------:R-:W-:Y:S02]  /*1300*/  SHF.R.U32.HI R4, RZ, 0x3, R0 ;  /* 0x00000003ff047819 */ /* 0x000fe40000011600 */
[----:B------:R-:W-:Y:S01]  /*1310*/  LOP3.LUT R0, R0, 0x18, R140, 0xf8, !PT ;  /* 0x0000001800007812 */ /* 0x000fe200078ef88c */
[----:B------:R-:W-:Y:S01]  /*1320*/  IMAD.IADD R5, R3, 0x1, R7 ;  /* 0x0000000103057824 */ /* 0x000fe200078e0207 */
[----:B------:R-:W-:-:S02]  /*1330*/  LEA.HI R15, R17, R17, RZ, 0x1 ;  /* 0x00000011110f7211 */ /* 0x000fc400078f08ff */
[----:B------:R-:W-:Y:S02]  /*1340*/  LOP3.LUT R6, R0, R4, RZ, 0x3c, !PT ;  /* 0x0000000400067212 */ /* 0x000fe400078e3cff */
[--C-:B------:R-:W-:Y:S02]  /*1350*/  SHF.R.S32.HI R3, RZ, 0x1, R15.reuse ;  /* 0x00000001ff037819 */ /* 0x100fe4000001140f */
[----:B------:R-:W-:Y:S02]  /*1360*/  SHF.R.S32.HI R0, RZ, 0x1f, R15 ;  /* 0x0000001fff007819 */ /* 0x000fe4000001140f */
[----:B------:R-:W-:Y:S02]  /*1370*/  LEA R14, P0, R2, c[0x0][0x160], 0x1 ;  /* 0x00005800020e7a11 */ /* 0x000fe400078008ff */
[----:B------:R-:W-:Y:S02]  /*1380*/  LEA.HI R0, R0, R3, RZ, 0x2 ;  /* 0x0000000300007211 */ /* 0x000fe400078f10ff */
[----:B------:R-:W-:Y:S01]  /*1390*/  LEA.HI.X R12, R2, c[0x0][0x164], R5, 0x1, P0 ;  /* 0x00005900020c7a11 */ /* 0x000fe200000f0c05 */
[----:B------:R1:W3:Y:S01]  /*13a0*/  SHFL.IDX PT, R4, R14, RZ, 0x1c1f ;  /* 0x001c1fff0e047589 */ /* 0x0002e200000e0000 */
[----:B------:R-:W-:-:S02]  /*13b0*/  LOP3.LUT R0, R0, 0xfffffffc, RZ, 0xc0, !PT ;  /* 0xfffffffc00007812 */ /* 0x000fc400078ec0ff */
[----:B------:R-:W-:Y:S01]  /*13c0*/  LEA.HI R2, R40, R40, RZ, 0x1 ;  /* 0x0000002828027211 */ /* 0x000fe200078f08ff */
[----:B------:R1:W4:Y:S01]  /*13d0*/  SHFL.IDX PT, R5, R12, RZ, 0x1c1f ;  /* 0x001c1fff0c057589 */ /* 0x00032200000e0000 */
[----:B------:R-:W-:Y:S01]  /*13e0*/  ISETP.GE.AND P0, PT, R11, UR4, PT ;  /* 0x000000040b007c0c */ /* 0x000fe2000bf06270 */
[----:B------:R-:W-:Y:S01]  /*13f0*/  IMAD.IADD R18, R3, 0x1, -R0 ;  /* 0x0000000103127824 */ /* 0x000fe200078e0a00 */
[----:B------:R-:W-:Y:S01]  /*1400*/  LOP3.LUT R0, R2, 0x7fffffe, RZ, 0xc0, !PT ;  /* 0x07fffffe02007812 */ /* 0x000fe200078ec0ff */
[----:B------:R-:W-:-:S03]  /*1410*/  IMAD.MOV.U32 R2, RZ, RZ, 0x10 ;  /* 0x00000010ff027424 */ /* 0x000fc600078e00ff */
[----:B------:R-:W-:Y:S01]  /*1420*/  LOP3.LUT P1, RZ, R18, 0x2, RZ, 0xc0, !PT ;  /* 0x0000000212ff7812 */ /* 0x000fe2000782c0ff */
[----:B------:R-:W-:-:S03]  /*1430*/  IMAD.IADD R0, R40, 0x1, -R0 ;  /* 0x0000000128007824 */ /* 0x000fc600078e0a00 */
[----:B------:R-:W-:Y:S01]  /*1440*/  SEL R2, R2, 0xfffffff0, !P1 ;  /* 0xfffffff002027807 */ /* 0x000fe20004800000 */
[----:B------:R-:W-:-:S04]  /*1450*/  IMAD R0, R141, 0x8, R0 ;  /* 0x000000088d007824 */ /* 0x000fc800078e0200 */
[----:B------:R-:W-:Y:S01]  /*1460*/  IMAD.U32 R13, R0, 0x20, R6 ;  /* 0x00000020000d7824 */ /* 0x000fe200078e0006 */
[----:B--2---:R1:W2:Y:S02]  /*1470*/  @P2 R2UR UR17, R8 ;  /* 0x00000000081123c2 */ /* 0x0042a400000e0000 */
[----:B--2---:R-:W-:Y:S01]  /*1480*/  @!UP0 UMOV UR17, UR13 ;  /* 0x0000000d00118c82 */ /* 0x004fe20008000000 */
[----:B------:R-:W-:Y:S01]  /*1490*/  ISETP.GE.AND P2, PT, R41, c[0x0][0x198], PT ;  /* 0x0000660029007a0c */ /* 0x000fe20003f46270 */
[----:B------:R-:W-:Y:S07]  /*14a0*/  @P0 BRA `(.L_x_708) ;  /* 0x000000e000000947 */ /* 0x000fee0003800000 */
[----:B---34-:R-:W-:Y:S01]  /*14b0*/  SHF.R.S32.HI R3, RZ, 0x1f, R16 ;  /* 0x0000001fff037819 */ /* 0x018fe20000011410 */
[----:B-1----:R-:W-:Y:S01]  /*14c0*/  IMAD.WIDE R8, R140, 0x2, R4 ;  /* 0x000000028c087825 */ /* 0x002fe200078e0204 */
        /* <DEDUP_REMOVED lines=12> */
.L_x_708:
[----:B---34-:R-:W-:Y:S05]  /*1590*/  BSYNC B0 ;  /* 0x0000000000007941 */ /* 0x018fea0003800000 */
.L_x_707:
[----:B-1----:R-:W-:Y:S01]  /*15a0*/  IADD3 R0, R11, 0x20, RZ ;  /* 0x000000200b007810 */ /* 0x002fe20007ffe0ff */
[----:B------:R1:W2:Y:S01]  /*15b0*/  SHFL.IDX PT, R5, R12, 0x1, 0x1c1f ;  /* 0x003c1f000c057f89 */ /* 0x0002a200000e0000 */
[----:B------:R-:W-:Y:S02]  /*15c0*/  BSSY B0, `(.L_x_709) ;  /* 0x0000012000007945 */ /* 0x000fe40003800000 */
[----:B------:R-:W-:Y:S01]  /*15d0*/  ISETP.GE.AND P0, PT, R0, UR4, PT ;  /* 0x0000000400007c0c */ /* 0x000fe2000bf06270 */
        /* <DEDUP_REMOVED lines=16> */
.L_x_710:
[----:B------:R-:W-:Y:S05]  /*16e0*/  BSYNC B0 ;  /* 0x0000000000007941 */ /* 0x000fea0003800000 */
.L_x_709:
[----:B--2---:R-:W-:Y:S01]  /*16f0*/  IADD3 R0, R11, 0x40, RZ ;  /* 0x000000400b007810 */ /* 0x004fe20007ffe0ff */
[----:B------:R2:W4:Y:S01]  /*1700*/  SHFL.IDX PT, R5, R12, 0x2, 0x1c1f ;  /* 0x005c1f000c057f89 */ /* 0x00052200000e0000 */
[----:B------:R-:W-:Y:S02]  /*1710*/  BSSY B0, `(.L_x_711) ;  /* 0x0000012000007945 */ /* 0x000fe40003800000 */
[----:B------:R-:W-:Y:S01]  /*1720*/  ISETP.GE.AND P0, PT, R0, UR4, PT ;  /* 0x0000000400007c0c */ /* 0x000fe2000bf06270 */
        /* <DEDUP_REMOVED lines=16> */
.L_x_712:
[----:B------:R-:W-:Y:S05]  /*1830*/  BSYNC B0 ;  /* 0x0000000000007941 */ /* 0x000fea0003800000 */
.L_x_711:
[----:B------:R-:W-:Y:S01]  /*1840*/  IMAD.MOV.U32 R3, RZ, RZ, c[0x0][0x2b8] ;  /* 0x0000ae00ff037624 */ /* 0x000fe200078e00ff */
[----:B---3--:R-:W-:Y:S01]  /*1850*/  SHFL.IDX PT, R4, R14, 0x3, 0x1c1f ;  /* 0x007c1f000e047f89 */ /* 0x008fe200000e0000 */
[----:B------:R-:W-:Y:S01]  /*1860*/  IMAD.U32 R0, RZ, RZ, UR6 ;  /* 0x00000006ff007e24 */ /* 0x000fe2000f8e00ff */
[----:B------:R-:W-:Y:S01]  /*1870*/  SHF.R.S32.HI R6, RZ, 0x1f, R16 ;  /* 0x0000001fff067819 */ /* 0x000fe20000011410 */
[----:B------:R-:W-:Y:S01]  /*1880*/  IMAD.SHL.U32 R168, R13, 0x2, RZ ;  /* 0x000000020da87824 */ /* 0x000fe200078e00ff */
[----:B------:R-:W-:Y:S01]  /*1890*/  ISETP.NE.AND P3, PT, R3, 0x1, PT ;  /* 0x000000010300780c */ /* 0x000fe20003f65270 */
[----:B------:R-:W-:Y:S01]  /*18a0*/  IMAD R0, R0, 0x40, R173 ;  /* 0x0000004000007824 */ /* 0x000fe200078e02ad */
[----:B----4-:R-:W3:Y:S01]  /*18b0*/  SHFL.IDX PT, R5, R12, 0x3, 0x1c1f ;  /* 0x007c1f000c057f89 */ /* 0x010ee200000e0000 */
[----:B------:R-:W-:Y:S01]  /*18c0*/  IADD3 R3, R11, 0x60, RZ ;  /* 0x000000600b037810 */ /* 0x000fe20007ffe0ff */
[----:B------:R-:W-:Y:S01]  /*18d0*/  USHF.R.S32.HI UR16, URZ, 0x1f, UR17 ;  /* 0x0000001f3f107899 */ /* 0x000fe20008011411 */
[----:B------:R-:W-:Y:S01]  /*18e0*/  IMAD.MOV.U32 R237, RZ, RZ, RZ ;  /* 0x000000ffffed7224 */ /* 0x000fe200078e00ff */
[----:B------:R-:W-:Y:S01]  /*18f0*/  IADD3 R0, R0, -0x40, RZ ;  /* 0xffffffc000007810 */ /* 0x000fe20007ffe0ff */
[----:B------:R-:W-:Y:S01]  /*1900*/  STL [R1], R168 ;  /* 0x000000a801007387 */ /* 0x000fe20000100800 */
[----:B------:R-:W-:Y:S01]  /*1910*/  ISETP.GE.AND P1, PT, R3, UR4, PT ;  /* 0x0000000403007c0c */ /* 0x000fe2000bf26270 */
[----:B------:R-:W-:Y:S01]  /*1920*/  ULDC.64 UR4, c[0x0][0x2b0] ;  /* 0x0000ac0000047ab9 */ /* 0x000fe20000000a00 */
[C---:B------:R-:W-:Y:S01]  /*1930*/  IADD3 R11, R0.reuse, UR11, RZ ;  /* 0x0000000b000b7c10 */ /* 0x040fe2000fffe0ff */
[----:B------:R-:W-:Y:S01]  /*1940*/  UIMAD UR16, UR16, UR4, URZ ;  /* 0x00000004101072a4 */ /* 0x000fe2000f8e023f */
[----:B------:R-:W-:Y:S01]  /*1950*/  ISETP.GE.AND P6, PT, R0, UR7, PT ;  /* 0x0000000700007c0c */ /* 0x000fe2000bfc6270 */
[----:B------:R-:W-:Y:S01]  /*1960*/  UIMAD.WIDE.U32 UR18, UR17, UR4, URZ ;  /* 0x00000004111272a5 */ /* 0x000fe2000f8e003f */
[----:B------:R-:W-:Y:S01]  /*1970*/  SHF.R.S32.HI R3, RZ, 0x1f, R41 ;  /* 0x0000001fff037819 */ /* 0x000fe20000011429 */
[----:B------:R-:W-:Y:S01]  /*1980*/  @P3 IMAD.HI.U32 R0, R11, c[0x0][0x2bc], RZ ;  /* 0x0000af000b003a27 */ /* 0x000fe200078e00ff */
[----:B------:R-:W-:Y:S01]  /*1990*/  ISETP.GT.OR P6, PT, R173, 0x3f, P6 ;  /* 0x0000003fad00780c */ /* 0x000fe200037c4670 */
[----:B------:R-:W-:Y:S01]  /*19a0*/  UIMAD UR16, UR17, UR5, UR16 ;  /* 0x00000005111072a4 */ /* 0x000fe2000f8e0210 */
[----:B------:R-:W-:Y:S01]  /*19b0*/  LEA.HI R3, R3, R41, RZ, 0x3 ;  /* 0x0000002903037211 */ /* 0x000fe200078f18ff */
[----:B------:R-:W-:Y:S01]  /*19c0*/  IMAD.MOV.U32 R10, RZ, RZ, R11 ;  /* 0x000000ffff0a7224 */ /* 0x000fe200078e000b */
[----:B------:R-:W-:Y:S01]  /*19d0*/  @P3 SHF.R.U32.HI R10, RZ, c[0x0][0x2c0], R0 ;  /* 0x0000b000ff0a3a19 */ /* 0x000fe20000011600 */
[----:B------:R-:W-:Y:S01]  /*19e0*/  UIADD3 UR16, UR19, UR16, URZ ;  /* 0x0000001013107290 */ /* 0x000fe2000fffe03f */
[----:B------:R-:W-:Y:S01]  /*19f0*/  LEA.HI R0, R6, R16, RZ, 0x3 ;  /* 0x0000001006007211 */ /* 0x000fe200078f18ff */
[----:B------:R-:W-:Y:S01]  /*1a00*/  ULDC.64 UR4, c[0x0][0x1e8] ;  /* 0x00007a0000047ab9 */ /* 0x000fe20000000a00 */
[----:B------:R-:W-:-:S02]  /*1a10*/  LOP3.LUT R170, R3, 0xfffffff8, RZ, 0xc0, !PT ;  /* 0xfffffff803aa7812 */ /* 0x000fc400078ec0ff */
[----:B------:R-:W-:Y:S01]  /*1a20*/  LOP3.LUT R171, R0, 0xfffffff8, RZ, 0xc0, !PT ;  /* 0xfffffff800ab7812 */ /* 0x000fe200078ec0ff */
[--C-:B---3--:R-:W-:Y:S02]  /*1a30*/  @!P1 IMAD.WIDE R6, R140, 0x2, R4.reuse ;  /* 0x000000028c069825 */ /* 0x108fe400078e0204 */
[C---:B------:R-:W-:Y:S02]  /*1a40*/  @!P6 IADD3 R0, P0, R10.reuse, UR18, RZ ;  /* 0x000000120a00ec10 */ /* 0x040fe4000ff1e0ff */
[--C-:B------:R-:W-:Y:S01]  /*1a50*/  @!P1 IMAD.WIDE R8, R171, 0x2, R4.reuse ;  /* 0x00000002ab089825 */ /* 0x100fe200078e0204 */
[----:B------:R-:W-:Y:S01]  /*1a60*/  @!PT LDS RZ, [RZ] ;  /* 0x00000000fffff984 */ /* 0x000fe20000000800 */
[----:B------:R3:W-:Y:S01]  /*1a70*/  @!P1 LDGSTS.E.BYPASS.LTC128B.128 [R168+0x7900], [R6.64], !P5 ;  /* 0x0790000006a89fae */ /* 0x0007e2000e901d4e */
[----:B------:R-:W-:Y:S02]  /*1a80*/  @!P6 LEA.HI.X.SX32 R3, R10, UR16, 0x1, P0 ;  /* 0x000000100a03ec11 */ /* 0x000fe400080f0eff */
[----:B------:R-:W-:Y:S01]  /*1a90*/  @!P1 IMAD.WIDE R4, R170, 0x2, R4 ;  /* 0x00000002aa049825 */ /* 0x000fe200078e0204 */
[----:B------:R4:W-:Y:S04]  /*1aa0*/  @!P1 LDGSTS.E.BYPASS.LTC128B.128 [R168+0x9900], [R8.64], !P4 ;  /* 0x0990000008a89fae */ /* 0x0009e8000e101d4e */
[----:B------:R5:W-:Y:S04]  /*1ab0*/  @!P1 LDGSTS.E.BYPASS.LTC128B.128 [R168+0xb900], [R4.64], !P2 ;  /* 0x0b90000004a89fae */ /* 0x000be8000d101d4e */
[----:B------:R-:W0:Y:S01]  /*1ac0*/  LDGDEPBAR ;  /* 0x00000000000079af */ /* 0x000e220000000000 */
[----:B-12---:R-:W-:Y:S01]  /*1ad0*/  SHF.R.S32.HI R12, RZ, 0x4, R20 ;  /* 0x00000004ff0c7819 */ /* 0x006fe20000011414 */
[----:B------:R-:W-:-:S02]  /*1ae0*/  UIMAD UR17, UR8, UR4, URZ ;  /* 0x00000004081172a4 */ /* 0x000fc4000f8e023f */
[----:B------:R-:W-:Y:S01]  /*1af0*/  UIMAD.WIDE.U32 UR20, UR9, UR4, URZ ;  /* 0x00000004091472a5 */ /* 0x000fe2000f8e003f */
[----:B------:R-:W-:Y:S01]  /*1b00*/  STL [R1+0x3c], R171 ;  /* 0x00003cab01007387 */ /* 0x000fe20000100800 */
[----:B---3--:R-:W-:-:S03]  /*1b10*/  @!P6 LEA R6, P0, R0, c[0x0][0x2a0], 0x2 ;  /* 0x0000a8000006ea11 */ /* 0x008fc600078010ff */
[----:B------:R-:W-:Y:S01]  /*1b20*/  BAR.SYNC.DEFER_BLOCKING 0x0 ;  /* 0x0000000000007b1d */ /* 0x000fe20000010000 */
[----:B------:R-:W-:Y:S01]  /*1b30*/  @!P6 LEA.HI.X R7, R0, c[0x0][0x2a4], R3, 0x2, P0 ;  /* 0x0000a9000007ea11 */ /* 0x000fe200000f1403 */
[----:B-----5:R-:W-:Y:S01]  /*1b40*/  IMAD.MOV R5, RZ, RZ, -R10 ;  /* 0x000000ffff057224 */ /* 0x020fe200078e0a0a */
[----:B----4-:R-:W-:Y:S01]  /*1b50*/  LEA.HI R8, R20, R12, RZ, 0x1 ;  /* 0x0000000c14087211 */ /* 0x010fe200078f08ff */
[----:B------:R-:W-:Y:S01]  /*1b60*/  UIMAD UR17, UR9, UR5, UR17 ;  /* 0x00000005091172a4 */ /* 0x000fe2000f8e0211 */
[----:B------:R-:W-:Y:S01]  /*1b70*/  ISETP.GE.AND P5, PT, R16, c[0x0][0x1d4], PT ;  /* 0x0000750010007a0c */ /* 0x000fe20003fa6270 */
[----:B------:R-:W-:Y:S01]  /*1b80*/  IMAD R238, R5, c[0x0][0x2b8], R11 ;  /* 0x0000ae0005ee7a24 */ /* 0x000fe200078e020b */
[----:B------:R-:W-:Y:S01]  /*1b90*/  LOP3.LUT R8, R8, 0xfffffffe, RZ, 0xc0, !PT ;  /* 0xfffffffe08087812 */ /* 0x000fe200078ec0ff */
[----:B------:R-:W-:Y:S01]  /*1ba0*/  ULDC.64 UR4, c[0x0][0x210] ;  /* 0x0000840000047ab9 */ /* 0x000fe20000000a00 */
[----:B------:R-:W-:Y:S01]  /*1bb0*/  ISETP.GE.AND P4, PT, R41, c[0x0][0x1d4], PT ;  /* 0x0000750029007a0c */ /* 0x000fe20003f86270 */
[----:B------:R-:W-:Y:S01]  /*1bc0*/  STL [R1+0x40], R170 ;  /* 0x000040aa01007387 */ /* 0x000fe20000100800 */
[----:B------:R-:W-:Y:S01]  /*1bd0*/  SHF.R.S32.HI R9, RZ, 0x1f, R238 ;  /* 0x0000001fff097819 */ /* 0x000fe200000114ee */
[----:B------:R-:W-:-:S04]  /*1be0*/  IMAD.IADD R12, R12, 0x1, -R8 ;  /* 0x000000010c0c7824 */ /* 0x000fc800078e0a08 */
[----:B------:R-:W-:Y:S01]  /*1bf0*/  IMAD R8, R9, c[0x0][0x208], RZ ;  /* 0x0000820009087a24 */ /* 0x000fe200078e02ff */
[----:B------:R-:W-:Y:S01]  /*1c00*/  UIMAD.WIDE.U32 UR22, UR9, UR4, URZ ;  /* 0x00000004091672a5 */ /* 0x000fe2000f8e003f */
[----:B------:R1:W2:Y:S01]  /*1c10*/  @!P6 LDG.E R237, [R6.64] ;  /* 0x0000000e06ede981 */ /* 0x0002a2000c1e1900 */
[----:B------:R-:W-:Y:S01]  /*1c20*/  LOP3.LUT R0, R21, 0xfffffff8, RZ, 0xc0, !PT ;  /* 0xfffffff815007812 */ /* 0x000fe200078ec0ff */
[----:B------:R-:W-:Y:S01]  /*1c30*/  IMAD R8, R238, c[0x0][0x20c], R8 ;  /* 0x00008300ee087a24 */ /* 0x000fe200078e0208 */
[----:B------:R-:W-:Y:S01]  /*1c40*/  UIMAD UR4, UR8, UR4, URZ ;  /* 0x00000004080472a4 */ /* 0x000fe2000f8e023f */
[----:B------:R-:W-:Y:S01]  /*1c50*/  ISETP.GE.AND P6, PT, R140, c[0x0][0x1d4], PT ;  /* 0x000075008c007a0c */ /* 0x000fe20003fc6270 */
[----:B------:R-:W-:Y:S01]  /*1c60*/  UIADD3 UR8, UR21, UR17, URZ ;  /* 0x0000001115087290 */ /* 0x000fe2000fffe03f */
[----:B------:R-:W-:Y:S01]  /*1c70*/  IMAD.IADD R4, R143, 0x1, -R0 ;  /* 0x000000018f047824 */ /* 0x000fe200078e0a00 */
[----:B------:R-:W-:Y:S01]  /*1c80*/  UIMAD UR4, UR9, UR5, UR4 ;  /* 0x00000005090472a4 */ /* 0x000fe2000f8e0204 */
[----:B------:R-:W-:Y:S01]  /*1c90*/  SHF.R.S32.HI R172, RZ, 0x1f, R140 ;  /* 0x0000001fffac7819 */ /* 0x000fe2000001148c */
[----:B------:R-:W-:Y:S01]  /*1ca0*/  UISETP.GE.AND UP0, UPT, UR6, 0x2, UPT ;  /* 0x000000020600788c */ /* 0x000fe2000bf06270 */
[----:B------:R-:W-:Y:S01]  /*1cb0*/  SEL R169, RZ, 0x10, P4 ;  /* 0x00000010ffa97807 */ /* 0x000fe20002000000 */
[----:B------:R-:W-:Y:S01]  /*1cc0*/  UIADD3 UR17, UR23, UR4, URZ ;  /* 0x0000000417117290 */ /* 0x000fe2000fffe03f */
[----:B------:R-:W-:Y:S01]  /*1cd0*/  LEA.HI R3, R4, R4, RZ, 0x1 ;  /* 0x0000000404037211 */ /* 0x000fe200078f08ff */
[----:B------:R-:W-:-:S04]  /*1ce0*/  ULEA UR4, UR6, 0xffffffc0, 0x6 ;  /* 0xffffffc006047891 */ /* 0x000fc8000f8e303f */
[----:B------:R-:W-:-:S06]  /*1cf0*/  UIADD3 UR4, UR7, -UR4, URZ ;  /* 0x8000000407047290 */ /* 0x000fcc000fffe03f */
[----:B------:R-:W-:Y:S02]  /*1d00*/  IADD3 R40, -R40, UR4, RZ ;  /* 0x0000000428287c10 */ /* 0x000fe4000fffe1ff */
[----:B-1----:R-:W-:Y:S01]  /*1d10*/  SHF.R.S32.HI R6, RZ, 0x1, R3 ;  /* 0x00000001ff067819 */ /* 0x002fe20000011403 */
[----:B------:R-:W-:Y:S01]  /*1d20*/  IMAD.SHL.U32 R7, R19, 0x8, RZ ;  /* 0x0000000813077824 */ /* 0x000fe200078e00ff */
[----:B------:R-:W-:Y:S02]  /*1d30*/  LOP3.LUT R3, R3, 0x3fffffe, RZ, 0xc0, !PT ;  /* 0x03fffffe03037812 */ /* 0x000fe400078ec0ff */
[C---:B------:R-:W-:Y:S01]  /*1d40*/  LOP3.LUT P2, RZ, R6.reuse, 0x2, RZ, 0xc0, !PT ;  /* 0x0000000206ff7812 */ /* 0x040fe2000784c0ff */
[----:B------:R-:W-:-:S05]  /*1d50*/  IMAD.SHL.U32 R0, R6, 0x40, RZ ;  /* 0x0000004006007824 */ /* 0x000fca00078e00ff */
[----:B------:R-:W-:-:S04]  /*1d60*/  LOP3.LUT R0, R0, 0xc0, RZ, 0xc0, !PT ;  /* 0x000000c000007812 */ /* 0x000fc800078ec0ff */
[----:B------:R-:W-:Y:S02]  /*1d70*/  LOP3.LUT R7, R0, 0x8, R7, 0xf8, !PT ;  /* 0x0000000800077812 */ /* 0x000fe400078ef807 */
[----:B------:R-:W-:Y:S01]  /*1d80*/  SHF.R.U32.HI R5, RZ, 0x3, R0 ;  /* 0x00000003ff057819 */ /* 0x000fe20000011600 */
[----:B------:R-:W-:Y:S02]  /*1d90*/  IMAD.IADD R0, R4, 0x1, -R3 ;  /* 0x0000000104007824 */ /* 0x000fe400078e0a03 */
[----:B------:R-:W-:Y:S01]  /*1da0*/  IMAD R3, R9, c[0x0][0x1e0], RZ ;  /* 0x0000780009037a24 */ /* 0x000fe200078e02ff */
[----:B------:R-:W-:Y:S01]  /*1db0*/  LOP3.LUT R5, R7, R5, RZ, 0x3c, !PT ;  /* 0x0000000507057212 */ /* 0x000fe200078e3cff */
[----:B------:R-:W-:-:S04]  /*1dc0*/  IMAD.WIDE.U32 R6, R238, c[0x0][0x1e0], RZ ;  /* 0x00007800ee067a25 */ /* 0x000fc800078e00ff */
[----:B------:R-:W-:Y:S02]  /*1dd0*/  IMAD R3, R238, c[0x0][0x1e4], R3 ;  /* 0x00007900ee037a24 */ /* 0x000fe400078e0203 */
[----:B------:R-:W-:Y:S02]  /*1de0*/  IMAD R0, R12, 0x8, R0 ;  /* 0x000000080c007824 */ /* 0x000fe400078e0200 */
[----:B------:R-:W-:Y:S02]  /*1df0*/  IMAD.IADD R7, R7, 0x1, R3 ;  /* 0x0000000107077824 */ /* 0x000fe400078e0203 */
[----:B------:R-:W-:Y:S02]  /*1e00*/  IMAD.U32 R0, R0, 0x20, R5 ;  /* 0x0000002000007824 */ /* 0x000fe400078e0005 */
[----:B------:R-:W-:-:S04]  /*1e10*/  IMAD.WIDE.U32 R4, R238, c[0x0][0x208], RZ ;  /* 0x00008200ee047a25 */ /* 0x000fc800078e00ff */
[----:B------:R-:W-:Y:S02]  /*1e20*/  IMAD.IADD R5, R5, 0x1, R8 ;  /* 0x0000000105057824 */ /* 0x000fe400078e0208 */
[----:B------:R-:W-:-:S05]  /*1e30*/  IMAD.SHL.U32 R220, R0, 0x2, RZ ;  /* 0x0000000200dc7824 */ /* 0x000fca00078e00ff */
[C---:B------:R-:W-:Y:S02]  /*1e40*/  IADD3 R0, R220.reuse, 0x3100, RZ ;  /* 0x00003100dc007810 */ /* 0x040fe40007ffe0ff */
[----:B------:R-:W-:Y:S02]  /*1e50*/  IADD3 R225, R220, 0x3120, RZ ;  /* 0x00003120dce17810 */ /* 0x000fe40007ffe0ff */
[----:B------:R-:W-:Y:S01]  /*1e60*/  @P2 IADD3 R225, R0, -0x20, RZ ;  /* 0xffffffe000e12810 */ /* 0x000fe20007ffe0ff */
[----:B------:R-:W-:-:S03]  /*1e70*/  IMAD.SHL.U32 R0, R18, 0x40, RZ ;  /* 0x0000004012007824 */ /* 0x000fc600078e00ff */
[C---:B------:R-:W-:Y:S02]  /*1e80*/  IADD3 R236, R225.reuse, 0x400, RZ ;  /* 0x00000400e1ec7810 */ /* 0x040fe40007ffe0ff */
[----:B------:R-:W-:Y:S02]  /*1e90*/  LOP3.LUT R0, R0, 0xc0, RZ, 0xc0, !PT ;  /* 0x000000c000007812 */ /* 0x000fe400078ec0ff */
[C---:B------:R-:W-:Y:S02]  /*1ea0*/  IADD3 R235, R225.reuse, 0x800, RZ ;  /* 0x00000800e1eb7810 */ /* 0x040fe40007ffe0ff */
[C---:B------:R-:W-:Y:S02]  /*1eb0*/  IADD3 R234, R225.reuse, 0xc00, RZ ;  /* 0x00000c00e1ea7810 */ /* 0x040fe40007ffe0ff */
[C---:B------:R-:W-:Y:S02]  /*1ec0*/  IADD3 R233, R225.reuse, 0x1000, RZ ;  /* 0x00001000e1e97810 */ /* 0x040fe40007ffe0ff */
[----:B------:R-:W-:-:S02]  /*1ed0*/  IADD3 R232, R225, 0x1400, RZ ;  /* 0x00001400e1e87810 */ /* 0x000fc40007ffe0ff */
[C---:B------:R-:W-:Y:S02]  /*1ee0*/  IADD3 R231, R225.reuse, 0x1800, RZ ;  /* 0x00001800e1e77810 */ /* 0x040fe40007ffe0ff */
[C---:B------:R-:W-:Y:S02]  /*1ef0*/  IADD3 R230, R225.reuse, 0x1c00, RZ ;  /* 0x00001c00e1e67810 */ /* 0x040fe40007ffe0ff */
[C---:B------:R-:W-:Y:S02]  /*1f00*/  IADD3 R229, R225.reuse, 0x2000, RZ ;  /* 0x00002000e1e57810 */ /* 0x040fe40007ffe0ff */
[C---:B------:R-:W-:Y:S02]  /*1f10*/  IADD3 R228, R225.reuse, 0x2400, RZ ;  /* 0x00002400e1e47810 */ /* 0x040fe40007ffe0ff */
[C---:B------:R-:W-:Y:S02]  /*1f20*/  IADD3 R227, R225.reuse, 0x2800, RZ ;  /* 0x00002800e1e37810 */ /* 0x040fe40007ffe0ff */
[----:B------:R-:W-:-:S02]  /*1f30*/  IADD3 R226, R225, 0x2c00, RZ ;  /* 0x00002c00e1e27810 */ /* 0x000fc40007ffe0ff */
[----:B--2---:R-:W-:Y:S01]  /*1f40*/  SHF.R.S32.HI R3, RZ, 0x1f, R237 ;  /* 0x0000001fff037819 */ /* 0x004fe200000114ed */
[----:B------:R-:W-:-:S04]  /*1f50*/  IMAD.WIDE.U32 R6, R237, c[0x0][0x1f0], R6 ;  /* 0x00007c00ed067a25 */ /* 0x000fc800078e0006 */
[C---:B------:R-:W-:Y:S01]  /*1f60*/  IMAD R9, R3.reuse, c[0x0][0x1f0], RZ ;  /* 0x00007c0003097a24 */ /* 0x040fe200078e02ff */
[----:B------:R-:W-:Y:S01]  /*1f70*/  IADD3 R8, P0, R6, UR20, RZ ;  /* 0x0000001406087c10 */ /* 0x000fe2000ff1e0ff */
[----:B------:R-:W-:Y:S02]  /*1f80*/  IMAD R3, R3, c[0x0][0x218], RZ ;  /* 0x0000860003037a24 */ /* 0x000fe400078e02ff */
[C---:B------:R-:W-:Y:S02]  /*1f90*/  IMAD R9, R237.reuse, c[0x0][0x1f4], R9 ;  /* 0x00007d00ed097a24 */ /* 0x040fe400078e0209 */
[----:B------:R-:W-:-:S03]  /*1fa0*/  IMAD.WIDE.U32 R4, R237, c[0x0][0x218], R4 ;  /* 0x00008600ed047a25 */ /* 0x000fc600078e0004 */
[----:B------:R-:W-:Y:S01]  /*1fb0*/  IADD3.X R6, R7, UR8, R9, P0, !PT ;  /* 0x0000000807067c10 */ /* 0x000fe200087fe409 */
[----:B------:R-:W-:Y:S01]  /*1fc0*/  IMAD R3, R237, c[0x0][0x21c], R3 ;  /* 0x00008700ed037a24 */ /* 0x000fe200078e0203 */
[----:B------:R-:W-:Y:S02]  /*1fd0*/  LEA R9, P1, R8, c[0x0][0x1c8], 0x1 ;  /* 0x0000720008097a11 */ /* 0x000fe400078208ff */
[----:B------:R-:W-:Y:S02]  /*1fe0*/  IADD3 R7, P0, R4, UR22, RZ ;  /* 0x0000001604077c10 */ /* 0x000fe4000ff1e0ff */
[----:B------:R-:W-:Y:S01]  /*1ff0*/  LEA.HI.X R8, R8, c[0x0][0x1cc], R6, 0x1, P1 ;  /* 0x0000730008087a11 */ /* 0x000fe200008f0c06 */
[----:B------:R-:W-:Y:S01]  /*2000*/  SHFL.IDX PT, R4, R9, RZ, 0x1c1f ;  /* 0x001c1fff09047589 */ /* 0x000fe200000e0000 */
[----:B------:R-:W-:Y:S02]  /*2010*/  IADD3.X R3, R5, UR17, R3, P0, !PT ;  /* 0x0000001105037c10 */ /* 0x000fe400087fe403 */
[----:B------:R-:W-:Y:S01]  /*2020*/  LEA R11, P0, R7, c[0x0][0x1f8], 0x1 ;  /* 0x00007e00070b7a11 */ /* 0x000fe200078008ff */
[----:B------:R-:W1:Y:S01]  /*2030*/  SHFL.IDX PT, R5, R8, RZ, 0x1c1f ;  /* 0x001c1fff08057589 */ /* 0x000e6200000e0000 */
[----:B------:R-:W-:-:S02]  /*2040*/  ISETP.GE.AND P1, PT, R40, 0x1, PT ;  /* 0x000000012800780c */ /* 0x000fc40003f26270 */
[----:B------:R-:W-:Y:S01]  /*2050*/  LEA.HI.X R10, R7, c[0x0][0x1fc], R3, 0x1, P0 ;  /* 0x00007f00070a7a11 */ /* 0x000fe200000f0c03 */
[----:B------:R-:W-:Y:S01]  /*2060*/  SHFL.IDX PT, R6, R9, 0x1, 0x1c1f ;  /* 0x003c1f0009067f89 */ /* 0x000fe200000e0000 */
[----:B------:R-:W-:Y:S01]  /*2070*/  ISETP.GT.AND P0, PT, R40, 0x20, PT ;  /* 0x000000202800780c */ /* 0x000fe20003f04270 */
[----:B------:R-:W-:Y:S02]  /*2080*/  IMAD.SHL.U32 R3, R12, 0x8, RZ ;  /* 0x000000080c037824 */ /* 0x000fe400078e00ff */
[----:B------:R2:W3:Y:S03]  /*2090*/  SHFL.IDX PT, R7, R8, 0x1, 0x1c1f ;  /* 0x003c1f0008077f89 */ /* 0x0004e600000e0000 */
[----:B------:R-:W-:Y:S01]  /*20a0*/  LOP3.LUT R3, R0, 0x8, R3, 0xf8, !PT ;  /* 0x0000000800037812 */ /* 0x000fe200078ef803 */
[----:B------:R-:W4:Y:S01]  /*20b0*/  SHFL.IDX PT, R14, R11, RZ, 0x1c1f ;  /* 0x001c1fff0b0e7589 */ /* 0x000f2200000e0000 */
[----:B------:R-:W-:-:S03]  /*20c0*/  SHF.R.U32.HI R0, RZ, 0x3, R0 ;  /* 0x00000003ff007819 */ /* 0x000fc60000011600 */
[----:B------:R-:W-:Y:S01]  /*20d0*/  SHFL.IDX PT, R13, R11, 0x1, 0x1c1f ;  /* 0x003c1f000b0d7f89 */ /* 0x000fe200000e0000 */
[----:B------:R-:W-:-:S03]  /*20e0*/  LOP3.LUT R102, R3, R0, RZ, 0x3c, !PT ;  /* 0x0000000003667212 */ /* 0x000fc600078e3cff */
[----:B------:R-:W5:Y:S04]  /*20f0*/  SHFL.IDX PT, R12, R10, RZ, 0x1c1f ;  /* 0x001c1fff0a0c7589 */ /* 0x000f6800000e0000 */
[----:B------:R3:W4:Y:S01]  /*2100*/  SHFL.IDX PT, R3, R10, 0x1, 0x1c1f ;  /* 0x003c1f000a037f89 */ /* 0x00072200000e0000 */
[----:B--2---:R-:W-:Y:S02]  /*2110*/  LOP3.LUT R8, R15, 0x7fffffe, RZ, 0xc0, !PT ;  /* 0x07fffffe0f087812 */ /* 0x004fe400078ec0ff */
[----:B------:R-:W-:-:S03]  /*2120*/  SHF.R.S32.HI R15, RZ, 0x1f, R17 ;  /* 0x0000001fff0f7819 */ /* 0x000fc60000011411 */
[----:B------:R-:W-:Y:S01]  /*2130*/  IMAD.IADD R103, R17, 0x1, -R8 ;  /* 0x0000000111677824 */ /* 0x000fe200078e0a08 */
[----:B------:R-:W-:Y:S01]  /*2140*/  LEA.HI R15, R15, R17, RZ, 0x3 ;  /* 0x000000110f0f7211 */ /* 0x000fe200078f18ff */
[----:B-1----:R-:W-:-:S04]  /*2150*/  @P1 IMAD.WIDE R8, R140, 0x2, R4 ;  /* 0x000000028c081825 */ /* 0x002fc800078e0204 */
[----:B------:R-:W-:Y:S01]  /*2160*/  IMAD.SHL.U32 R0, R15, 0x20, RZ ;  /* 0x000000200f007824 */ /* 0x000fe200078e00ff */
[----:B------:R1:W-:Y:S01]  /*2170*/  @P1 LDGSTS.E.BYPASS.LTC128B.128 [R168+0x3100], [R8.64], !P6 ;  /* 0x0310000008a81fae */ /* 0x0003e2000f101d4e */
[----:B---3--:R-:W-:-:S03]  /*2180*/  @P0 IMAD.WIDE R10, R140, 0x2, R6 ;  /* 0x000000028c0a0825 */ /* 0x008fc600078e0206 */
[----:B------:R-:W-:-:S05]  /*2190*/  LOP3.LUT R101, R0, 0xffffff00, RZ, 0xc0, !PT ;  /* 0xffffff0000657812 */ /* 0x000fca00078ec0ff */
[----:B------:R-:W-:-:S04]  /*21a0*/  IMAD R0, R141, 0x200, R101 ;  /* 0x000002008d007824 */ /* 0x000fc800078e0265 */
[----:B------:R-:W-:-:S04]  /*21b0*/  IMAD R0, R103, 0x20, R0 ;  /* 0x0000002067007824 */ /* 0x000fc800078e0200 */
[----:B------:R-:W-:-:S04]  /*21c0*/  IMAD.IADD R0, R102, 0x1, R0 ;  /* 0x0000000166007824 */ /* 0x000fc800078e0200 */
[----:B------:R-:W-:Y:S02]  /*21d0*/  IMAD.SHL.U32 R223, R0, 0x2, RZ ;  /* 0x0000000200df7824 */ /* 0x000fe400078e00ff */
[----:B------:R-:W-:Y:S02]  /*21e0*/  IMAD R0, R103, 0x20, R101 ;  /* 0x0000002067007824 */ /* 0x000fe400078e0265 */
[----:B------:R-:W-:Y:S02]  /*21f0*/  IMAD R224, R2, 0x2, R223 ;  /* 0x0000000202e07824 */ /* 0x000fe400078e02df */
[----:B-1----:R-:W-:-:S04]  /*2200*/  @P1 IMAD.WIDE R8, R171, 0x2, R4 ;  /* 0x00000002ab081825 */ /* 0x002fc800078e0204 */
[----:B------:R-:W-:Y:S01]  /*2210*/  @P1 IMAD.WIDE R4, R170, 0x2, R4 ;  /* 0x00000002aa041825 */ /* 0x000fe200078e0204 */
[----:B------:R1:W-:Y:S03]  /*2220*/  @P1 LDGSTS.E.BYPASS.LTC128B.128 [R168+0x4100], [R8.64], !P5 ;  /* 0x0410000008a81fae */ /* 0x0003e6000e901d4e */
[----:B------:R-:W-:Y:S01]  /*2230*/  IMAD.IADD R0, R102, 0x1, R0 ;  /* 0x0000000166007824 */ /* 0x000fe200078e0200 */
[----:B------:R2:W-:Y:S04]  /*2240*/  @P1 LDGSTS.E.BYPASS.LTC128B.128 [R168+0x5100], [R4.64], !P4 ;  /* 0x0510000004a81fae */ /* 0x0005e8000e101d4e */
[----:B------:R3:W-:Y:S01]  /*2250*/  @P0 LDGSTS.E.BYPASS.LTC128B.128 [R168+0x3900], [R10.64], !P6 ;  /* 0x039000000aa80fae */ /* 0x0007e2000f101d4e */
[----:B-1----:R-:W-:-:S04]  /*2260*/  @P0 IMAD.WIDE R8, R171, 0x2, R6 ;  /* 0x00000002ab080825 */ /* 0x002fc800078e0206 */
[----:B------:R-:W-:Y:S01]  /*2270*/  @P0 IMAD.WIDE R6, R170, 0x2, R6 ;  /* 0x00000002aa060825 */ /* 0x000fe200078e0206 */
[----:B------:R1:W-:Y:S03]  /*2280*/  @P0 LDGSTS.E.BYPASS.LTC128B.128 [R168+0x4900], [R8.64], !P5 ;  /* 0x0490000008a80fae */ /* 0x0003e6000e901d4e */
[----:B--2---:R-:W-:Y:S01]  /*2290*/  IMAD.WIDE R4, R171, 0x2, RZ ;  /* 0x00000002ab047825 */ /* 0x004fe200078e02ff */
[----:B------:R2:W-:Y:S04]  /*22a0*/  @P0 LDGSTS.E.BYPASS.LTC128B.128 [R168+0x5900], [R6.64], !P4 ;  /* 0x0590000006a80fae */ /* 0x0005e8000e101d4e */
[----:B------:R-:W0:Y:S01]  /*22b0*/  LDGDEPBAR ;  /* 0x00000000000079af */ /* 0x000e220000000000 */
[----:B----4-:R-:W-:-:S05]  /*22c0*/  IADD3 R46, P2, R14, R4, RZ ;  /* 0x000000040e2e7210 */ /* 0x010fca0007f5e0ff */
[----:B-----5:R-:W-:Y:S01]  /*22d0*/  IMAD.X R47, R12, 0x1, R5, P2 ;  /* 0x000000010c2f7824 */ /* 0x020fe200010e0605 */
[----:B------:R-:W-:Y:S01]  /*22e0*/  ISETP.GE.AND P2, PT, R16, c[0x0][0x1d4], PT ;  /* 0x0000750010007a0c */ /* 0x000fe20003f46270 */
[----:B-1----:R-:W-:-:S04]  /*22f0*/  IMAD.WIDE R8, R140, 0x2, RZ ;  /* 0x000000028c087825 */ /* 0x002fc800078e02ff */
[----:B--2---:R-:W-:Y:S01]  /*2300*/  IMAD.WIDE R6, R170, 0x2, RZ ;  /* 0x00000002aa067825 */ /* 0x004fe200078e02ff */
[----:B------:R-:W-:Y:S01]  /*2310*/  IADD3 R48, P0, R14, R8, RZ ;  /* 0x000000080e307210 */ /* 0x000fe20007f1e0ff */
[----:B------:R-:W-:-:S04]  /*2320*/  DEPBAR.LE SB0, 0x1 ;  /* 0x000080400000791a */ /* 0x000fc80000000000 */
[----:B------:R-:W-:Y:S01]  /*2330*/  IADD3 R44, P1, R8, R13, RZ ;  /* 0x0000000d082c7210 */ /* 0x000fe20007f3e0ff */
[----:B------:R-:W-:Y:S01]  /*2340*/  IMAD.X R49, R12, 0x1, R9, P0 ;  /* 0x000000010c317824 */ /* 0x000fe200000e0609 */
[----:B------:R-:W-:-:S04]  /*2350*/  DEPBAR.LE SB0, 0x0 ;  /* 0x000080000000791a */ /* 0x000fc80000000000 */
[----:B------:R-:W-:Y:S01]  /*2360*/  BAR.SYNC.DEFER_BLOCKING 0x0 ;  /* 0x0000000000007b1d */ /* 0x000fe20000010000 */
[----:B------:R-:W-:Y:S01]  /*2370*/  IADD3 R42, P0, R4, R13, RZ ;  /* 0x0000000d042a7210 */ /* 0x000fe20007f1e0ff */
[----:B------:R-:W-:Y:S01]  /*2380*/  IMAD.X R45, R9, 0x1, R3, P1 ;  /* 0x00000001092d7824 */ /* 0x000fe200008e0603 */
[----:B------:R-:W-:-:S03]  /*2390*/  IADD3 R38, P1, R14, R6, RZ ;  /* 0x000000060e267210 */ /* 0x000fc60007f3e0ff */
[----:B------:R-:W-:Y:S01]  /*23a0*/  IMAD.X R43, R5, 0x1, R3, P0 ;  /* 0x00000001052b7824 */ /* 0x000fe200000e0603 */
[----:B------:R-:W-:Y:S01]  /*23b0*/  IADD3 R36, P0, R6, R13, RZ ;  /* 0x0000000d06247210 */ /* 0x000fe20007f1e0ff */
[----:B------:R-:W-:Y:S01]  /*23c0*/  IMAD.X R39, R12, 0x1, R7, P1 ;  /* 0x000000010c277824 */ /* 0x000fe200008e0607 */
[----:B------:R-:W-:-:S03]  /*23d0*/  ISETP.GE.AND P1, PT, R140, c[0x0][0x1d4], PT ;  /* 0x000075008c007a0c */ /* 0x000fc60003f26270 */
[----:B------:R-:W-:Y:S01]  /*23e0*/  IMAD.X R37, R7, 0x1, R3, P0 ;  /* 0x0000000107257824 */ /* 0x000fe200000e0603 */
[----:B------:R-:W-:Y:S02]  /*23f0*/  ISETP.LT.OR P0, PT, R40, 0x1, P1 ;  /* 0x000000012800780c */ /* 0x000fe40000f01670 */
[----:B------:R-:W-:Y:S02]  /*2400*/  ISETP.GE.AND P1, PT, R41, c[0x0][0x1d4], PT ;  /* 0x0000750029007a0c */ /* 0x000fe40003f26270 */
[----:B------:R-:W-:-:S05]  /*2410*/  IADD3 R3, R168, 0x100, RZ ;  /* 0x00000100a8037810 */ /* 0x000fca0007ffe0ff */
[----:B------:R-:W-:Y:S04]  /*2420*/  STL [R1+0x4], R3 ;  /* 0x0000040301007387 */ /* 0x000fe80000100800 */
[----:B---3--:R-:W-:Y:S04]  /*2430*/  LDSM.16.M88.4 R8, [R223+0x6100] ;  /* 0x00610000df08783b */ /* 0x008fe80000000200 */
[----:B------:R-:W-:Y:S04]  /*2440*/  LDSM.16.M88.4 R4, [R223+0x7100] ;  /* 0x00710000df04783b */ /* 0x000fe80000000200 */
[----:B------:R-:W-:Y:S04]  /*2450*/  LDSM.16.M88.4 R16, [R224+0x6100] ;  /* 0x00610000e010783b */ /* 0x000fe80000000200 */
[----:B------:R-:W-:Y:S04]  /*2460*/  LDSM.16.M88.4 R12, [R224+0x7100] ;  /* 0x00710000e00c783b */ /* 0x000fe80000000200 */
[----:B------:R-:W1:Y:S04]  /*2470*/  LDSM.16.M88.4 R32, [R220+0x3100] ;  /* 0x00310000dc20783b */ /* 0x000e680000000200 */
[----:B------:R-:W-:Y:S04]  /*2480*/  LDSM.16.M88.4 R28, [R220+0x3500] ;  /* 0x00350000dc1c783b */ /* 0x000fe80000000200 */
[----:B------:R-:W2:Y:S04]  /*2490*/  LDSM.16.M88.4 R24, [R220+0x3900] ;  /* 0x00390000dc18783b */ /* 0x000ea80000000200 */
[----:B------:R-:W3:Y:S04]  /*24a0*/  LDSM.16.M88.4 R20, [R220+0x3d00] ;  /* 0x003d0000dc14783b */ /* 0x000ee80000000200 */
[----:B------:R-:W-:Y:S04]  /*24b0*/  LDSM.16.M88.4 R60, [R225] ;  /* 0x00000000e13c783b */ /* 0x000fe80000000200 */
[----:B------:R-:W-:Y:S04]  /*24c0*/  LDSM.16.M88.4 R56, [R225+0x400] ;  /* 0x00040000e138783b */ /* 0x000fe80000000200 */
[----:B------:R-:W4:Y:S04]  /*24d0*/  LDSM.16.M88.4 R52, [R225+0x800] ;  /* 0x00080000e134783b */ /* 0x000f280000000200 */
[----:B------:R-:W5:Y:S04]  /*24e0*/  LDSM.16.M88.4 R64, [R225+0xc00] ;  /* 0x000c0000e140783b */ /* 0x000f680000000200 */
[----:B------:R-:W-:Y:S01]  /*24f0*/  @!PT LDS RZ, [RZ] ;  /* 0x00000000fffff984 */ /* 0x000fe20000000800 */
[----:B------:R-:W-:Y:S01]  /*2500*/  @!PT LDS RZ, [RZ] ;  /* 0x00000000fffff984 */ /* 0x000fe20000000800 */
[----:B------:R-:W-:Y:S01]  /*2510*/  @!PT LDS RZ, [RZ] ;  /* 0x00000000fffff984 */ /* 0x000fe20000000800 */
[----:B------:R3:W-:Y:S01]  /*2520*/  LDGSTS.E.BYPASS.LTC128B.128 [R168+0x100], [R48.64], !P0 ;  /* 0x0010000030a87fae */ /* 0x0007e2000c101d4e */
[----:B------:R-:W-:-:S02]  /*2530*/  ISETP.LT.OR P0, PT, R40, 0x1, P2 ;  /* 0x000000012800780c */ /* 0x000fc40001701670 */
[C---:B------:R-:W-:Y:S01]  /*2540*/  ISETP.LT.OR P2, PT, R40.reuse, 0x21, P2 ;  /* 0x000000212800780c */ /* 0x040fe20001741670 */
[C---:B-1----:R-:W-:Y:S10]  /*2550*/  HMMA.16816.F32.BF16 R84, R4.reuse, R32, RZ ;  /* 0x000000200454723c */ /* 0x042ff400000418ff */
[----:B------:R1:W-:Y:S01]  /*2560*/  LDGSTS.E.BYPASS.LTC128B.128 [R168+0x1100], [R46.64], !P0 ;  /* 0x011000002ea87fae */ /* 0x0003e2000c101d4e */
[C---:B------:R-:W-:Y:S01]  /*2570*/  ISETP.LT.OR P0, PT, R40.reuse, 0x1, P1 ;  /* 0x000000012800780c */ /* 0x040fe20000f01670 */
[----:B--2---:R-:W-:Y:S01]  /*2580*/  HMMA.16816.F32.BF16 R68, R4, R24, RZ ;  /* 0x000000180444723c */ /* 0x004fe200000418ff */
[----:B------:R-:W-:-:S07]  /*2590*/  ISETP.LT.OR P1, PT, R40, 0x21, P1 ;  /* 0x000000212800780c */ /* 0x000fce0000f21670 */
[----:B------:R-:W-:Y:S04]  /*25a0*/  HMMA.16816.F32.BF16 R76, R4, R28, RZ ;  /* 0x0000001c044c723c */ /* 0x000fe800000418ff */
[----:B------:R2:W-:Y:S01]  /*25b0*/  LDGSTS.E.BYPASS.LTC128B.128 [R168+0x2100], [R38.64], !P0 ;  /* 0x0210000026a87fae */ /* 0x0005e2000c101d4e */
[----:B------:R-:W-:-:S03]  /*25c0*/  ISETP.GE.AND P0, PT, R140, c[0x0][0x1d4], PT ;  /* 0x000075008c007a0c */ /* 0x000fc60003f06270 */
[----:B---3--:R-:W-:Y:S01]  /*25d0*/  HMMA.16816.F32.BF16 R48, R4, R20, RZ ;  /* 0x000000140430723c */ /* 0x008fe200000418ff */
[----:B------:R-:W-:-:S07]  /*25e0*/  ISETP.LT.OR P0, PT, R40, 0x21, P0 ;  /* 0x000000212800780c */ /* 0x000fce0000701670 */
[C---:B------:R-:W-:Y:S06]  /*25f0*/  HMMA.16816.F32.BF16 R80, R4.reuse, R34, RZ ;  /* 0x000000220450723c */ /* 0x040fec00000418ff */
[----:B------:R1:W-:Y:S01]  /*2600*/  LDGSTS.E.BYPASS.LTC128B.128 [R168+0x900], [R44.64], !P0 ;  /* 0x009000002ca87fae */ /* 0x0003e2000c101d4e */
[----:B------:R-:W-:Y:S01]  /*2610*/  PLOP3.LUT P0, PT, PT, PT, UP0, 0x80, 0x0 ;  /* 0x000000000000781c */ /* 0x000fe20003f0f008 */
[----:B------:R-:W-:Y:S02]  /*2620*/  HMMA.16816.F32.BF16 R72, R4, R30, RZ ;  /* 0x0000001e0448723c */ /* 0x000fe400000418ff */
[----:B------:R3:W-:Y:S01]  /*2630*/  LDGSTS.E.BYPASS.LTC128B.128 [R168+0x1900], [R42.64], !P2 ;  /* 0x019000002aa87fae */ /* 0x0007e2000d101d4e */
[----:B------:R-:W-:-:S03]  /*2640*/  ISETP.GT.AND P2, PT, R173, 0x3f, PT ;  /* 0x0000003fad00780c */ /* 0x000fc60003f44270 */
[----:B------:R2:W-:Y:S02]  /*2650*/  LDGSTS.E.BYPASS.LTC128B.128 [R168+0x2900], [R36.64], !P1 ;  /* 0x0290000024a87fae */ /* 0x0005e4000c901d4e */
[C---:B------:R-:W-:Y:S02]  /*2660*/  HMMA.16816.F32.BF16 R92, R4.reuse, R26, RZ ;  /* 0x0000001a045c723c */ /* 0x040fe400000418ff */
[----:B------:R-:W0:Y:S06]  /*2670*/  LDGDEPBAR ;  /* 0x00000000000079af */ /* 0x000e2c0000000000 */
[----:B------:R-:W-:Y:S08]  /*2680*/  HMMA.16816.F32.BF16 R120, R4, R22, RZ ;  /* 0x000000160478723c */ /* 0x000ff000000418ff */
[C---:B------:R-:W-:Y:S08]  /*2690*/  HMMA.16816.F32.BF16 R4, R8.reuse, R20, RZ ;  /* 0x000000140804723c */ /* 0x040ff000000418ff */
[C---:B------:R-:W-:Y:S01]  /*26a0*/  HMMA.16816.F32.BF16 R116, R8.reuse, R32, RZ ;  /* 0x000000200874723c */ /* 0x040fe200000418ff */
[----:B--2---:R-:W-:Y:S07]  /*26b0*/  LDSM.16.M88.4 R36, [R220+0x4100] ;  /* 0x00410000dc24783b */ /* 0x004fee0000000200 */
[C---:B------:R-:W-:Y:S01]  /*26c0*/  HMMA.16816.F32.BF16 R112, R8.reuse, R34, RZ ;  /* 0x000000220870723c */ /* 0x040fe200000418ff */
[----:B------:R-:W-:Y:S07]  /*26d0*/  LDSM.16.M88.4 R32, [R220+0x4500] ;  /* 0x00450000dc20783b */ /* 0x000fee0000000200 */
[C---:B------:R-:W-:Y:S08]  /*26e0*/  HMMA.16816.F32.BF16 R96, R8.reuse, R28, RZ ;  /* 0x0000001c0860723c */ /* 0x040ff000000418ff */
[C---:B------:R-:W-:Y:S01]  /*26f0*/  HMMA.16816.F32.BF16 R108, R8.reuse, R30, RZ ;  /* 0x0000001e086c723c */ /* 0x040fe200000418ff */
[----:B------:R-:W-:Y:S07]  /*2700*/  LDSM.16.M88.4 R28, [R220+0x4900] ;  /* 0x00490000dc1c783b */ /* 0x000fee0000000200 */
[C---:B------:R-:W-:Y:S08]  /*2710*/  HMMA.16816.F32.BF16 R88, R8.reuse, R24, RZ ;  /* 0x000000180858723c */ /* 0x040ff000000418ff */
[C---:B------:R-:W-:Y:S01]  /*2720*/  HMMA.16816.F32.BF16 R104, R8.reuse, R26, RZ ;  /* 0x0000001a0868723c */ /* 0x040fe200000418ff */
[----:B------:R-:W-:Y:S07]  /*2730*/  LDSM.16.M88.4 R24, [R220+0x4d00] ;  /* 0x004d0000dc18783b */ /* 0x000fee0000000200 */
[----:B------:R-:W-:Y:S01]  /*2740*/  HMMA.16816.F32.BF16 R20, R8, R22, RZ ;  /* 0x000000160814723c */ /* 0x000fe200000418ff */
[----:B------:R-:W2:Y:S07]  /*2750*/  LDSM.16.M88.4 R8, [R223+0x9100] ;  /* 0x00910000df08783b */ /* 0x000eae0000000200 */
[C---:B----4-:R-:W-:Y:S08]  /*2760*/  HMMA.16816.F32.BF16 R152, R12.reuse, R52, R68 ;  /* 0x000000340c98723c */ /* 0x050ff00000041844 */
[C---:B------:R-:W-:Y:S08]  /*2770*/  HMMA.16816.F32.BF16 R136, R12.reuse, R60, R84 ;  /* 0x0000003c0c88723c */ /* 0x040ff00000041854 */
[C---:B------:R-:W-:Y:S08]  /*2780*/  HMMA.16816.F32.BF16 R156, R12.reuse, R56, R76 ;  /* 0x000000380c9c723c */ /* 0x040ff0000004184c */
[C---:B-----5:R-:W-:Y:S01]  /*2790*/  HMMA.16816.F32.BF16 R148, R12.reuse, R64, R48 ;  /* 0x000000400c94723c */ /* 0x060fe20000041830 */
[----:B------:R-:W-:Y:S07]  /*27a0*/  LDSM.16.M88.4 R48, [R225+0x1800] ;  /* 0x00180000e130783b */ /* 0x000fee0000000200 */
[C---:B------:R-:W-:Y:S08]  /*27b0*/  HMMA.16816.F32.BF16 R68, R12.reuse, R62, R80 ;  /* 0x0000003e0c44723c */ /* 0x040ff00000041850 */
[C---:B-1----:R-:W-:Y:S08]  /*27c0*/  HMMA.16816.F32.BF16 R44, R12.reuse, R58, R72 ;  /* 0x0000003a0c2c723c */ /* 0x042ff00000041848 */
[C---:B------:R-:W-:Y:S08]  /*27d0*/  HMMA.16816.F32.BF16 R124, R12.reuse, R54, R92 ;  /* 0x000000360c7c723c */ /* 0x040ff0000004185c */
[----:B------:R-:W-:Y:S01]  /*27e0*/  HMMA.16816.F32.BF16 R120, R12, R66, R120 ;  /* 0x000000420c78723c */ /* 0x000fe20000041878 */
[----:B------:R-:W1:Y:S07]  /*27f0*/  LDSM.16.M88.4 R12, [R223+0x8100] ;  /* 0x00810000df0c783b */ /* 0x000e6e0000000200 */
[C---:B------:R-:W-:Y:S08]  /*2800*/  HMMA.16816.F32.BF16 R132, R16.reuse, R52, R88 ;  /* 0x000000341084723c */ /* 0x040ff00000041858 */
[C---:B------:R-:W-:Y:S01]  /*2810*/  HMMA.16816.F32.BF16 R144, R16.reuse, R64, R4 ;  /* 0x000000401090723c */ /* 0x040fe20000041804 */
[----:B------:R-:W-:Y:S07]  /*2820*/  LDSM.16.M88.4 R4, [R224+0x9100] ;  /* 0x00910000e004783b */ /* 0x000fee0000000200 */
[C---:B------:R-:W-:Y:S01]  /*2830*/  HMMA.16816.F32.BF16 R80, R16.reuse, R54, R104 ;  /* 0x000000361050723c */ /* 0x040fe20000041868 */
[----:B------:R-:W4:Y:S07]  /*2840*/  LDSM.16.M88.4 R52, [R225+0x1400] ;  /* 0x00140000e134783b */ /* 0x000f2e0000000200 */
[C---:B------:R-:W-:Y:S01]  /*2850*/  HMMA.16816.F32.BF16 R76, R16.reuse, R66, R20 ;  /* 0x00000042104c723c */ /* 0x040fe20000041814 */
[----:B------:R-:W5:Y:S04]  /*2860*/  LDSM.16.M88.4 R64, [R225+0x1c00] ;  /* 0x001c0000e140783b */ /* 0x000f680000000200 */
[----:B------:R-:W-:Y:S03]  /*2870*/  LDSM.16.M88.4 R20, [R224+0x8100] ;  /* 0x00810000e014783b */ /* 0x000fe60000000200 */
[C---:B------:R-:W-:Y:S08]  /*2880*/  HMMA.16816.F32.BF16 R88, R16.reuse, R62, R112 ;  /* 0x0000003e1058723c */ /* 0x040ff00000041870 */
[C---:B------:R-:W-:Y:S08]  /*2890*/  HMMA.16816.F32.BF16 R116, R16.reuse, R60, R116 ;  /* 0x0000003c1074723c */ /* 0x040ff00000041874 */
[C---:B------:R-:W-:Y:S08]  /*28a0*/  HMMA.16816.F32.BF16 R128, R16.reuse, R56, R96 ;  /* 0x000000381080723c */ /* 0x040ff00000041860 */
[----:B------:R-:W-:Y:S01]  /*28b0*/  HMMA.16816.F32.BF16 R84, R16, R58, R108 ;  /* 0x0000003a1054723c */ /* 0x000fe2000004186c */
[----:B------:R-:W1:Y:S07]  /*28c0*/  LDSM.16.M88.4 R56, [R225+0x1000] ;  /* 0x00100000e138783b */ /* 0x000e6e0000000200 */
[C---:B--2---:R-:W-:Y:S08]  /*28d0*/  HMMA.16816.F32.BF16 R72, R8.reuse, R36, R136 ;  /* 0x000000240848723c */ /* 0x044ff00000041888 */
[C---:B------:R-:W-:Y:S08]  /*28e0*/  HMMA.16816.F32.BF16 R60, R8.reuse, R32, R156 ;  /* 0x00000020083c723c */ /* 0x040ff0000004189c */
[C---:B---3--:R-:W-:Y:S08]  /*28f0*/  HMMA.16816.F32.BF16 R40, R8.reuse, R28, R152 ;  /* 0x0000001c0828723c */ /* 0x048ff00000041898 */
[C---:B------:R-:W-:Y:S08]  /*2900*/  HMMA.16816.F32.BF16 R92, R8.reuse, R24, R148 ;  /* 0x00000018085c723c */ /* 0x040ff00000041894 */
[C---:B------:R-:W-:Y:S08]  /*2910*/  HMMA.16816.F32.BF16 R68, R8.reuse, R38, R68 ;  /* 0x000000260844723c */ /* 0x040ff00000041844 */
[C---:B------:R-:W-:Y:S08]  /*2920*/  HMMA.16816.F32.BF16 R44, R8.reuse, R34, R44 ;  /* 0x00000022082c723c */ /* 0x040ff0000004182c */
[C---:B------:R-:W-:Y:S08]  /*2930*/  HMMA.16816.F32.BF16 R16, R8.reuse, R30, R124 ;  /* 0x0000001e0810723c */ /* 0x040ff0000004187c */
[----:B------:R-:W-:Y:S08]  /*2940*/  HMMA.16816.F32.BF16 R8, R8, R26, R120 ;  /* 0x0000001a0808723c */ /* 0x000ff00000041878 */
[C---:B-1----:R-:W-:Y:S08]  /*2950*/  HMMA.16816.F32.BF16 R96, R12.reuse, R38, R88 ;  /* 0x000000260c60723c */ /* 0x042ff00000041858 */
[C---:B------:R-:W-:Y:S01]  /*2960*/  HMMA.16816.F32.BF16 R104, R12.reuse, R36, R116 ;  /* 0x000000240c68723c */ /* 0x040fe20000041874 */
[----:B------:R-:W-:Y:S07]  /*2970*/  LDSM.16.M88.4 R36, [R220+0x5900] ;  /* 0x00590000dc24783b */ /* 0x000fee0000000200 */
[C---:B------:R-:W-:Y:S08]  /*2980*/  HMMA.16816.F32.BF16 R88, R12.reuse, R32, R128 ;  /* 0x000000200c58723c */ /* 0x040ff00000041880 */
[C---:B------:R-:W-:Y:S08]  /*2990*/  HMMA.16816.F32.BF16 R84, R12.reuse, R34, R84 ;  /* 0x000000220c54723c */ /* 0x040ff00000041854 */
[C---:B------:R-:W-:Y:S08]  /*29a0*/  HMMA.16816.F32.BF16 R32, R12.reuse, R28, R132 ;  /* 0x0000001c0c20723c */ /* 0x040ff00000041884 */
[C---:B------:R-:W-:Y:S08]  /*29b0*/  HMMA.16816.F32.BF16 R80, R12.reuse, R30, R80 ;  /* 0x0000001e0c50723c */ /* 0x040ff00000041850 */
[C---:B------:R-:W-:Y:S08]  /*29c0*/  HMMA.16816.F32.BF16 R28, R12.reuse, R24, R144 ;  /* 0x000000180c1c723c */ /* 0x040ff00000041890 */
[----:B------:R-:W-:Y:S01]  /*29d0*/  HMMA.16816.F32.BF16 R76, R12, R26, R76 ;  /* 0x0000001a0c4c723c */ /* 0x000fe2000004184c */
[----:B------:R-:W-:Y:S04]  /*29e0*/  LDSM.16.M88.4 R12, [R224+0xa100] ;  /* 0x00a10000e00c783b */ /* 0x000fe80000000200 */
[----:B------:R-:W-:Y:S03]  /*29f0*/  LDSM.16.M88.4 R24, [R225+0x2800] ;  /* 0x00280000e118783b */ /* 0x000fe60000000200 */
[C---:B----4-:R-:W-:Y:S01]  /*2a00*/  HMMA.16816.F32.BF16 R152, R4.reuse, R54, R44 ;  /* 0x000000360498723c */ /* 0x050fe2000004182c */
[----:B------:R-:W-:Y:S07]  /*2a10*/  LDSM.16.M88.4 R44, [R220+0x5100] ;  /* 0x00510000dc2c783b */ /* 0x000fee0000000200 */
[C---:B------:R-:W-:Y:S01]  /*2a20*/  HMMA.16816.F32.BF16 R144, R4.reuse, R50, R16 ;  /* 0x000000320490723c */ /* 0x040fe20000041810 */
[----:B------:R-:W1:Y:S07]  /*2a30*/  LDSM.16.M88.4 R16, [R223+0xb100] ;  /* 0x00b10000df10783b */ /* 0x000e6e0000000200 */
[C---:B-----5:R-:W-:Y:S01]  /*2a40*/  HMMA.16816.F32.BF16 R132, R4.reuse, R66, R8 ;  /* 0x000000420484723c */ /* 0x060fe20000041808 */
[----:B------:R-:W2:Y:S07]  /*2a50*/  LDSM.16.M88.4 R8, [R223+0xa100] ;  /* 0x00a10000df08783b */ /* 0x000eae0000000200 */
[C---:B------:R-:W-:Y:S01]  /*2a60*/  HMMA.16816.F32.BF16 R156, R4.reuse, R52, R60 ;  /* 0x00000034049c723c */ /* 0x040fe2000004183c */
[----:B------:R-:W-:Y:S07]  /*2a70*/  LDSM.16.M88.4 R60, [R220+0x5d00] ;  /* 0x005d0000dc3c783b */ /* 0x000fee0000000200 */
[C---:B------:R-:W-:Y:S01]  /*2a80*/  HMMA.16816.F32.BF16 R148, R4.reuse, R48, R40 ;  /* 0x000000300494723c */ /* 0x040fe20000041828 */
[----:B------:R-:W3:Y:S07]  /*2a90*/  LDSM.16.M88.4 R40, [R220+0x5500] ;  /* 0x00550000dc28783b */ /* 0x000eee0000000200 */
[C---:B------:R-:W-:Y:S08]  /*2aa0*/  HMMA.16816.F32.BF16 R164, R4.reuse, R56, R72 ;  /* 0x0000003804a4723c */ /* 0x040ff00000041848 */
[----:B------:R-:W-:Y:S08]  /*2ab0*/  HMMA.16816.F32.BF16 R160, R4, R58, R68 ;  /* 0x0000003a04a0723c */ /* 0x000ff00000041844 */
[C---:B------:R-:W-:Y:S08]  /*2ac0*/  HMMA.16816.F32.BF16 R128, R20.reuse, R56, R104 ;  /* 0x000000381480723c */ /* 0x040ff00000041868 */
[----:B------:R-:W-:Y:S08]  /*2ad0*/  HMMA.16816.F32.BF16 R124, R20, R58, R96 ;  /* 0x0000003a147c723c */ /* 0x000ff00000041860 */
[----:B------:R-:W-:Y:S01]  /*2ae0*/  HMMA.16816.F32.BF16 R136, R4, R64, R92 ;  /* 0x000000400488723c */ /* 0x000fe2000004185c */
[----:B------:R-:W-:Y:S07]  /*2af0*/  LDSM.16.M88.4 R4, [R224+0xb100] ;  /* 0x00b10000e004783b */ /* 0x000fee0000000200 */
[C---:B------:R-:W-:Y:S08]  /*2b00*/  HMMA.16816.F32.BF16 R120, R20.reuse, R52, R88 ;  /* 0x000000341478723c */ /* 0x040ff00000041858 */
[C---:B------:R-:W-:Y:S01]  /*2b10*/  HMMA.16816.F32.BF16 R112, R20.reuse, R48, R32 ;  /* 0x000000301470723c */ /* 0x040fe20000041820 */
[----:B------:R-:W4:Y:S07]  /*2b20*/  LDSM.16.M88.4 R32, [R225+0x2000] ;  /* 0x00200000e120783b */ /* 0x000f2e0000000200 */
[C---:B------:R-:W-:Y:S08]  /*2b30*/  HMMA.16816.F32.BF16 R116, R20.reuse, R54, R84 ;  /* 0x000000361474723c */ /* 0x040ff00000041854 */
[C---:B------:R-:W-:Y:S01]  /*2b40*/  HMMA.16816.F32.BF16 R108, R20.reuse, R50, R80 ;  /* 0x00000032146c723c */ /* 0x040fe20000041850 */
[----:B------:R-:W5:Y:S07]  /*2b50*/  LDSM.16.M88.4 R48, [R225+0x2c00] ;  /* 0x002c0000e130783b */ /* 0x000f6e0000000200 */
[----:B------:R-:W-:Y:S01]  /*2b60*/  HMMA.16816.F32.BF16 R72, R20, R64, R28 ;  /* 0x000000401448723c */ /* 0x000fe2000004181c */
[----:B------:R-:W3:Y:S01]  /*2b70*/  LDSM.16.M88.4 R28, [R225+0x2400] ;  /* 0x00240000e11c783b */ /* 0x000ee20000000200 */
[----:B------:R-:W-:-:S06]  /*2b80*/  DEPBAR.LE SB0, 0x0 ;  /* 0x000080000000791a */ /* 0x000fcc0000000000 */
[----:B------:R-:W-:Y:S08]  /*2b90*/  HMMA.16816.F32.BF16 R68, R20, R66, R76 ;  /* 0x000000421444723c */ /* 0x000ff0000004184c */
[C---:B-1----:R-:W-:Y:S08]  /*2ba0*/  HMMA.16816.F32.BF16 R104, R16.reuse, R44, R164 ;  /* 0x0000002c1068723c */ /* 0x042ff000000418a4 */
[----:B------:R-:W-:Y:S08]  /*2bb0*/  HMMA.16816.F32.BF16 R96, R16, R46, R160 ;  /* 0x0000002e1060723c */ /* 0x000ff000000418a0 */
[C---:B--2---:R-:W-:Y:S08]  /*2bc0*/  HMMA.16816.F32.BF16 R56, R8.reuse, R44, R128 ;  /* 0x0000002c0838723c */ /* 0x044ff00000041880 */
[----:B------:R-:W-:Y:S08]  /*2bd0*/  HMMA.16816.F32.BF16 R52, R8, R46, R124 ;  /* 0x0000002e0834723c */ /* 0x000ff0000004187c */
[C---:B---3--:R-:W-:Y:S08]  /*2be0*/  HMMA.16816.F32.BF16 R92, R16.reuse, R40, R156 ;  /* 0x00000028105c723c */ /* 0x048ff0000004189c */
        /* <DEDUP_REMOVED lines=10> */
[----:B------:R-:W-:Y:S08]  /*2c90*/  HMMA.16816.F32.BF16 R8, R8, R62, R68 ;  /* 0x0000003e0808723c */ /* 0x000ff00000041844 */
[----:B----4-:R-:W-:Y:S08]  /*2ca0*/  HMMA.16816.F32.BF16 R60, R12, R32, R56 ;  /* 0x000000200c3c723c */ /* 0x010ff00000041838 */
[----:B-----5:R-:W-:Y:S08]  /*2cb0*/  HMMA.16816.F32.BF16 R108, R4, R50, R64 ;  /* 0x00000032046c723c */ /* 0x020ff00000041840 */
[----:B------:R-:W-:Y:S08]  /*2cc0*/  HMMA.16816.F32.BF16 R56, R12, R34, R52 ;  /* 0x000000220c38723c */ /* 0x000ff00000041834 */
[C---:B------:R-:W-:Y:S08]  /*2cd0*/  HMMA.16816.F32.BF16 R92, R4.reuse, R28, R92 ;  /* 0x0000001c045c723c */ /* 0x040ff0000004185c */
[----:B------:R-:W-:Y:S08]  /*2ce0*/  HMMA.16816.F32.BF16 R88, R4, R30, R88 ;  /* 0x0000001e0458723c */ /* 0x000ff00000041858 */
[C---:B------:R-:W-:Y:S08]  /*2cf0*/  HMMA.16816.F32.BF16 R52, R12.reuse, R28, R44 ;  /* 0x0000001c0c34723c */ /* 0x040ff0000004182c */
[C---:B------:R-:W-:Y:S08]  /*2d00*/  HMMA.16816.F32.BF16 R40, R12.reuse, R30, R40 ;  /* 0x0000001e0c28723c */ /* 0x040ff00000041828 */
[C---:B------:R-:W-:Y:S07]  /*2d10*/  HMMA.16816.F32.BF16 R64, R12.reuse, R50, R8 ;  /* 0x000000320c40723c */ /* 0x040fee0000041808 */
[----:B------:R-:W-:Y:S01]  /*2d20*/  SHF.R.S32.HI R9, RZ, 0x1f, R171 ;  /* 0x0000001fff097819 */ /* 0x000fe200000114ab */
[-C--:B------:R-:W-:Y:S04]  /*2d30*/  HMMA.16816.F32.BF16 R28, R12, R24.reuse, R20 ;  /* 0x000000180c1c723c */ /* 0x080fe80000041814 */
[----:B------:R1:W-:Y:S03]  /*2d40*/  STL [R1+0x44], R9 ;  /* 0x0000440901007387 */ /* 0x0003e60000100800 */
[----:B------:R-:W-:Y:S01]  /*2d50*/  SHF.R.S32.HI R22, RZ, 0x1f, R170 ;  /* 0x0000001fff167819 */ /* 0x000fe200000114aa */
[C---:B------:R-:W-:Y:S04]  /*2d60*/  HMMA.16816.F32.BF16 R84, R4.reuse, R24, R84 ;  /* 0x000000180454723c */ /* 0x040fe80000041854 */
[----:B------:R1:W-:Y:S04]  /*2d70*/  STL [R1+0x48], R22 ;  /* 0x0000481601007387 */ /* 0x0003e80000100800 */
[C---:B------:R-:W-:Y:S08]  /*2d80*/  HMMA.16816.F32.BF16 R80, R4.reuse, R26, R80 ;  /* 0x0000001a0450723c */ /* 0x040ff00000041850 */
[C---:B------:R-:W-:Y:S08]  /*2d90*/  HMMA.16816.F32.BF16 R104, R4.reuse, R32, R104 ;  /* 0x000000200468723c */ /* 0x040ff00000041868 */
[C---:B------:R-:W-:Y:S08]  /*2da0*/  HMMA.16816.F32.BF16 R96, R4.reuse, R34, R96 ;  /* 0x000000220460723c */ /* 0x040ff00000041860 */
[----:B------:R-:W-:Y:S08]  /*2db0*/  HMMA.16816.F32.BF16 R76, R4, R48, R76 ;  /* 0x00000030044c723c */ /* 0x000ff0000004184c */
[C---:B------:R-:W-:Y:S08]  /*2dc0*/  HMMA.16816.F32.BF16 R24, R12.reuse, R26, R36 ;  /* 0x0000001a0c18723c */ /* 0x040ff00000041824 */
[----:B------:R-:W-:Y:S01]  /*2dd0*/  HMMA.16816.F32.BF16 R68, R12, R48, R16 ;  /* 0x000000300c44723c */ /* 0x000fe20000041810 */
[----:B------:R-:W-:Y:S06]  /*2de0*/  BAR.SYNC.DEFER_BLOCKING 0x0 ;  /* 0x0000000000007b1d */ /* 0x000fec0000010000 */
[----:B------:R-:W-:Y:S05]  /*2df0*/  @!P0 BRA `(.L_x_713) ;  /* 0x0000042000008947 */ /* 0x000fea0003800000 */
[----:B-1----:R-:W-:Y:S01]  /*2e00*/  ULEA UR5, UR6, UR11, 0x6 ;  /* 0x0000000b06057291 */ /* 0x002fe2000f8e303f */
[----:B------:R-:W-:-:S05]  /*2e10*/  IMAD.MOV.U32 R237, RZ, RZ, RZ ;  /* 0x000000ffffed7224 */ /* 0x000fca00078e00ff */
        /* <DEDUP_REMOVED lines=11> */
[----:B------:R-:W-:Y:S01]  /*2ed0*/  SEL R20, RZ, 0x10, P6 ;  /* 0x00000010ff147807 */ /* 0x000fe20003000000 */
[C---:B------:R-:W-:Y:S01]  /*2ee0*/  IMAD.SHL.U32 R21, R140.reuse, 0x2, RZ ;  /* 0x000000028c157824 */ /* 0x040fe200078e00ff */
[----:B------:R-:W-:Y:S01]  /*2ef0*/  SEL R19, RZ, 0x10, P5 ;  /* 0x00000010ff137807 */ /* 0x000fe20002800000 */
[----:B------:R-:W-:Y:S01]  /*2f00*/  IMAD R238, R3, c[0x0][0x2b8], R4 ;  /* 0x0000ae0003ee7a24 */ /* 0x000fe200078e0204 */
[----:B------:R-:W-:Y:S01]  /*2f10*/  SHF.L.U64.HI R11, R140, 0x1, R172 ;  /* 0x000000018c0b7819 */ /* 0x000fe200000102ac */
[----:B------:R-:W-:Y:S01]  /*2f20*/  IMAD.SHL.U32 R18, R170, 0x2, RZ ;  /* 0x00000002aa127824 */ /* 0x000fe200078e00ff */
[----:B------:R-:W-:Y:S01]  /*2f30*/  IADD3 R10, -R19, 0x10, RZ ;  /* 0x00000010130a7810 */ /* 0x000fe20007ffe1ff */
[----:B------:R-:W-:Y:S01]  /*2f40*/  IMAD.WIDE.U32 R4, R238, c[0x0][0x1e0], RZ ;  /* 0x00007800ee047a25 */ /* 0x000fe200078e00ff */
[----:B------:R-:W-:-:S02]  /*2f50*/  SHF.R.S32.HI R3, RZ, 0x1f, R238 ;  /* 0x0000001fff037819 */ /* 0x000fc400000114ee */
[----:B------:R-:W-:-:S03]  /*2f60*/  SHF.L.U64.HI R9, R171, 0x1, R9 ;  /* 0x00000001ab097819 */ /* 0x000fc60000010209 */
[----:B------:R-:W-:-:S04]  /*2f70*/  IMAD R3, R3, c[0x0][0x1e0], RZ ;  /* 0x0000780003037a24 */ /* 0x000fc800078e02ff */
[----:B------:R-:W-:-:S04]  /*2f80*/  IMAD R3, R238, c[0x0][0x1e4], R3 ;  /* 0x00007900ee037a24 */ /* 0x000fc800078e0203 */
[----:B------:R-:W-:Y:S01]  /*2f90*/  IMAD.IADD R5, R5, 0x1, R3 ;  /* 0x0000000105057824 */ /* 0x000fe200078e0203 */
[----:B-1----:R-:W-:-:S04]  /*2fa0*/  IADD3 R7, -R20, 0x10, RZ ;  /* 0x0000001014077810 */ /* 0x002fc80007ffe1ff */
[----:B------:R-:W-:Y:S01]  /*2fb0*/  LOP3.LUT R8, R7, 0xf, RZ, 0xc0, !PT ;  /* 0x0000000f07087812 */ /* 0x000fe200078ec0ff */
[----:B------:R-:W-:Y:S01]  /*2fc0*/  IMAD.SHL.U32 R7, R171, 0x2, RZ ;  /* 0x00000002ab077824 */ /* 0x000fe200078e00ff */
[----:B--2---:R-:W-:Y:S01]  /*2fd0*/  SHF.R.S32.HI R3, RZ, 0x1f, R237 ;  /* 0x0000001fff037819 */ /* 0x004fe200000114ed */
[----:B------:R-:W-:-:S04]  /*2fe0*/  IMAD.WIDE.U32 R4, R237, c[0x0][0x1f0], R4 ;  /* 0x00007c00ed047a25 */ /* 0x000fc800078e0004 */
[----:B------:R-:W-:-:S04]  /*2ff0*/  IMAD R3, R3, c[0x0][0x1f0], RZ ;  /* 0x00007c0003037a24 */ /* 0x000fc800078e02ff */
[----:B------:R-:W-:Y:S01]  /*3000*/  IMAD R6, R237, c[0x0][0x1f4], R3 ;  /* 0x00007d00ed067a24 */ /* 0x000fe200078e0203 */
[----:B------:R-:W-:-:S04]  /*3010*/  IADD3 R3, P0, R4, UR20, RZ ;  /* 0x0000001404037c10 */ /* 0x000fc8000ff1e0ff */
[----:B------:R-:W-:Y:S02]  /*3020*/  IADD3.X R6, R5, UR8, R6, P0, !PT ;  /* 0x0000000805067c10 */ /* 0x000fe400087fe406 */
[----:B------:R-:W-:-:S04]  /*3030*/  LEA R5, P0, R3, c[0x0][0x1c8], 0x1 ;  /* 0x0000720003057a11 */ /* 0x000fc800078008ff */
[----:B------:R-:W-:Y:S02]  /*3040*/  LEA.HI.X R6, R3, c[0x0][0x1cc], R6, 0x1, P0 ;  /* 0x0000730003067a11 */ /* 0x000fe400000f0c06 */
[----:B------:R-:W1:Y:S04]  /*3050*/  SHFL.IDX PT, R3, R5, 0x1, 0x1c1f ;  /* 0x003c1f0005037f89 */ /* 0x000e6800000e0000 */
[----:B------:R-:W2:Y:S04]  /*3060*/  SHFL.IDX PT, R4, R6, 0x1, 0x1c1f ;  /* 0x003c1f0006047f89 */ /* 0x000ea800000e0000 */
[----:B------:R-:W3:Y:S04]  /*3070*/  SHFL.IDX PT, R5, R5, RZ, 0x1c1f ;  /* 0x001c1fff05057589 */ /* 0x000ee800000e0000 */
[----:B------:R-:W4:Y:S01]  /*3080*/  SHFL.IDX PT, R6, R6, RZ, 0x1c1f ;  /* 0x001c1fff06067589 */ /* 0x000f2200000e0000 */
[----:B-1----:R-:W-:-:S02]  /*3090*/  IADD3 R16, P1, P0, R8, R3, R21 ;  /* 0x0000000308107210 */ /* 0x002fc4000783e015 */
[----:B------:R-:W-:Y:S02]  /*30a0*/  LOP3.LUT R8, R10, 0xf, RZ, 0xc0, !PT ;  /* 0x0000000f0a087812 */ /* 0x000fe400078ec0ff */
[----:B------:R-:W-:Y:S02]  /*30b0*/  IADD3 R10, -R169, 0x10, RZ ;  /* 0x00000010a90a7810 */ /* 0x000fe40007ffe1ff */
[-C--:B--2---:R-:W-:Y:S02]  /*30c0*/  IADD3.X R17, RZ, R4.reuse, R11, P1, P0 ;  /* 0x00000004ff117210 */ /* 0x084fe40000fe040b */
[----:B------:R-:W-:Y:S02]  /*30d0*/  IADD3 R14, P1, P0, R8, R3, R7 ;  /* 0x00000003080e7210 */ /* 0x000fe4000783e007 */
[----:B------:R-:W-:Y:S02]  /*30e0*/  LOP3.LUT R8, R10, 0xf, RZ, 0xc0, !PT ;  /* 0x0000000f0a087812 */ /* 0x000fe400078ec0ff */
[----:B------:R-:W-:-:S02]  /*30f0*/  IADD3.X R15, RZ, R4, R9, P1, P0 ;  /* 0x00000004ff0f7210 */ /* 0x000fc40000fe0409 */
[----:B------:R-:W-:Y:S02]  /*3100*/  IADD3 R12, P1, P0, R8, R3, R18 ;  /* 0x00000003080c7210 */ /* 0x000fe4000783e012 */
[----:B------:R-:W-:-:S04]  /*3110*/  SHF.L.U64.HI R3, R170, 0x1, R22 ;  /* 0x00000001aa037819 */ /* 0x000fc80000010216 */
[----:B------:R-:W-:Y:S02]  /*3120*/  IADD3.X R13, RZ, R4, R3, P1, P0 ;  /* 0x00000004ff0d7210 */ /* 0x000fe40000fe0403 */
[C---:B---3--:R-:W-:Y:S02]  /*3130*/  IADD3 R10, P1, R5.reuse, R21, RZ ;  /* 0x00000015050a7210 */ /* 0x048fe40007f3e0ff */
[----:B------:R-:W-:-:S03]  /*3140*/  IADD3 R8, P0, R5, R7, RZ ;  /* 0x0000000705087210 */ /* 0x000fc60007f1e0ff */
[----:B----4-:R-:W-:Y:S01]  /*3150*/  IMAD.X R11, R6, 0x1, R11, P1 ;  /* 0x00000001060b7824 */ /* 0x010fe200008e060b */
[----:B------:R-:W-:Y:S01]  /*3160*/  ISETP.NE.U32.AND P1, PT, R20, RZ, PT ;  /* 0x000000ff1400720c */ /* 0x000fe20003f25070 */
[C---:B------:R-:W-:Y:S01]  /*3170*/  IMAD.X R9, R6.reuse, 0x1, R9, P0 ;  /* 0x0000000106097824 */ /* 0x040fe200000e0609 */
[----:B------:R-:W-:Y:S02]  /*3180*/  IADD3 R4, P0, R5, R18, RZ ;  /* 0x0000001205047210 */ /* 0x000fe40007f1e0ff */
[----:B------:R1:W-:Y:S03]  /*3190*/  LDGSTS.E.BYPASS.LTC128B.128 [R168+0x3100], [R10.64], !P6 ;  /* 0x031000000aa87fae */ /* 0x0003e6000f101d4e */
[----:B------:R-:W-:Y:S01]  /*31a0*/  IMAD.X R5, R6, 0x1, R3, P0 ;  /* 0x0000000106057824 */ /* 0x000fe200000e0603 */
[----:B------:R1:W-:Y:S01]  /*31b0*/  LDGSTS.E.BYPASS.LTC128B.128 [R168+0x4100], [R8.64], !P5 ;  /* 0x0410000008a87fae */ /* 0x0003e2000e901d4e */
[----:B------:R-:W-:-:S03]  /*31c0*/  ISETP.NE.U32.AND P0, PT, R19, RZ, PT ;  /* 0x000000ff1300720c */ /* 0x000fc60003f05070 */
[----:B------:R1:W-:Y:S04]  /*31d0*/  LDGSTS.E.BYPASS.LTC128B.128 [R168+0x5100], [R4.64], !P4 ;  /* 0x0510000004a87fae */ /* 0x0003e8000e101d4e */
[----:B------:R1:W-:Y:S01]  /*31e0*/  LDGSTS.E.BYPASS.LTC128B.128.ZFILL [R168+0x3900], [R16.64], P1 ;  /* 0x0390000010a87fae */ /* 0x0003e20008941d4e */
[----:B------:R-:W-:-:S05]  /*31f0*/  ISETP.NE.U32.AND P1, PT, R169, RZ, PT ;  /* 0x000000ffa900720c */ /* 0x000fca0003f25070 */
[----:B------:R1:W-:Y:S08]  /*3200*/  LDGSTS.E.BYPASS.LTC128B.128.ZFILL [R168+0x4900], [R14.64], P0 ;  /* 0x049000000ea87fae */ /* 0x0003f00008141d4e */
[----:B------:R1:W-:Y:S02]  /*3210*/  LDGSTS.E.BYPASS.LTC128B.128.ZFILL [R168+0x5900], [R12.64], P1 ;  /* 0x059000000ca87fae */ /* 0x0003e40008941d4e */
.L_x_713:
[----:B-1----:R-:W-:Y:S01]  /*3220*/  LOP3.LUT R3, R142, 0xffffffe0, RZ, 0xc0, !PT ;  /* 0xffffffe08e037812 */ /* 0x002fe200078ec0ff */
[----:B------:R-:W-:Y:S01]  /*3230*/  UMOV UR5, 0xffffffc0 ;  /* 0xffffffc000057882 */ /* 0x000fe20000000000 */
[----:B------:R-:W-:Y:S01]  /*3240*/  SHF.R.S32.HI R5, RZ, 0x1f, R141 ;  /* 0x0000001fff057819 */ /* 0x000fe2000001148d */
[----:B------:R-:W-:Y:S01]  /*3250*/  UIMAD UR5, UR6, UR5, 0x41 ;  /* 0x00000041060574a4 */ /* 0x000fe2000f8e0205 */
[----:B------:R-:W-:Y:S01]  /*3260*/  PLOP3.LUT P1, PT, PT, PT, UP1, 0x80, 0x0 ;  /* 0x000000000000781c */ /* 0x000fe20003f2f018 */
[----:B------:R-:W-:Y:S01]  /*3270*/  IMAD.IADD R4, R143, 0x1, -R3 ;  /* 0x000000018f047824 */ /* 0x000fe200078e0a03 */
[----:B------:R-:W-:Y:S01]  /*3280*/  LEA.HI R3, R5, R141, RZ, 0x2 ;  /* 0x0000008d05037211 */ /* 0x000fe200078f10ff */
[----:B------:R-:W-:Y:S01]  /*3290*/  IMAD.SHL.U32 R221, R0, 0x2, RZ ;  /* 0x0000000200dd7824 */ /* 0x000fe200078e00ff */
[----:B------:R-:W-:Y:S01]  /*32a0*/  PLOP3.LUT P0, PT, PT, PT, UP1, 0x80, 0x0 ;  /* 0x000000000000781c */ /* 0x000fe20003f0f018 */
[----:B------:R-:W-:Y:S01]  /*32b0*/  UIADD3 UR6, UR6, -0x2, URZ ;  /* 0xfffffffe06067890 */ /* 0x000fe2000fffe03f */
[----:B------:R-:W-:Y:S01]  /*32c0*/  SHF.R.S32.HI R5, RZ, 0x1f, R4 ;  /* 0x0000001fff057819 */ /* 0x000fe20000011404 */
[----:B------:R-:W-:Y:S01]  /*32d0*/  IMAD R222, R2, 0x2, R221 ;  /* 0x0000000202de7824 */ /* 0x000fe200078e02dd */
[----:B------:R-:W-:Y:S01]  /*32e0*/  LOP3.LUT R6, R3, 0xffffffc, RZ, 0xc0, !PT ;  /* 0x0ffffffc03067812 */ /* 0x000fe200078ec0ff */
[----:B------:R-:W0:Y:S01]  /*32f0*/  LDGDEPBAR ;  /* 0x00000000000079af */ /* 0x000e220000000000 */
[----:B------:R-:W-:-:S02]  /*3300*/  LEA.HI R5, R5, R4, RZ, 0x2 ;  /* 0x0000000405057211 */ /* 0x000fc400078f10ff */
[----:B------:R-:W-:Y:S01]  /*3310*/  LEA.HI R3, R100, R100, RZ, 0x1 ;  /* 0x0000006464037211 */ /* 0x000fe200078f08ff */
[----:B------:R-:W-:Y:S01]  /*3320*/  IMAD.IADD R7, R141, 0x1, -R6 ;  /* 0x000000018d077824 */ /* 0x000fe200078e0a06 */
[C---:B------:R-:W-:Y:S02]  /*3330*/  LEA.HI.SX32 R6, R5.reuse, UR10, 0x1e ;  /* 0x0000000a05067c11 */ /* 0x040fe4000f8ff2ff */
[----:B------:R-:W-:Y:S01]  /*3340*/  LOP3.LUT R5, R5, 0x7ffffffc, RZ, 0xc0, !PT ;  /* 0x7ffffffc05057812 */ /* 0x000fe200078ec0ff */
[----:B------:R-:W-:Y:S02]  /*3350*/  IMAD.SHL.U32 R8, R3, 0x20, RZ ;  /* 0x0000002003087824 */ /* 0x000fe400078e00ff */
[----:B------:R-:W-:Y:S01]  /*3360*/  IMAD R7, R7, 0x10, R6 ;  /* 0x0000001007077824 */ /* 0x000fe200078e0206 */
[----:B------:R-:W-:Y:S01]  /*3370*/  LOP3.LUT R6, R3, 0x1ffffffe, RZ, 0xc0, !PT ;  /* 0x1ffffffe03067812 */ /* 0x000fe200078ec0ff */
[----:B------:R-:W-:Y:S01]  /*3380*/  IMAD.IADD R4, R4, 0x1, -R5 ;  /* 0x0000000104047824 */ /* 0x000fe200078e0a05 */
[----:B------:R-:W-:-:S03]  /*3390*/  LOP3.LUT R3, R8, 0xffffffc0, RZ, 0xc0, !PT ;  /* 0xffffffc008037812 */ /* 0x000fc600078ec0ff */
[----:B------:R-:W-:Y:S02]  /*33a0*/  IMAD.IADD R6, R100, 0x1, -R6 ;  /* 0x0000000164067824 */ /* 0x000fe400078e0a06 */
[----:B------:R-:W-:Y:S02]  /*33b0*/  IMAD.IADD R3, R3, 0x1, R7 ;  /* 0x0000000103037824 */ /* 0x000fe400078e0207 */
[----:B------:R-:W-:Y:S02]  /*33c0*/  IMAD.U32 R7, RZ, RZ, UR5 ;  /* 0x00000005ff077e24 */ /* 0x000fe4000f8e00ff */
[----:B------:R-:W-:Y:S02]  /*33d0*/  IMAD R9, R6, 0x8, R3 ;  /* 0x0000000806097824 */ /* 0x000fe400078e0203 */
[----:B------:R-:W-:Y:S02]  /*33e0*/  IMAD.SHL.U32 R8, R4, 0x2, RZ ;  /* 0x0000000204087824 */ /* 0x000fe400078e00ff */
[----:B------:R-:W-:Y:S01]  /*33f0*/  @P1 IMAD.HI.U32 R6, R9, c[0x0][0x2c8], RZ ;  /* 0x0000b20009061a27 */ /* 0x000fe200078e00ff */
[----:B------:R-:W-:Y:S02]  /*3400*/  STL [R1+0x34], R9 ;  /* 0x0000340901007387 */ /* 0x000fe40000100800 */
[----:B------:R-:W-:Y:S01]  /*3410*/  IADD3 R7, -R8, UR7, R7 ;  /* 0x0000000708077c10 */ /* 0x000fe2000fffe107 */
[----:B------:R-:W-:Y:S01]  /*3420*/  IMAD.MOV.U32 R3, RZ, RZ, R9 ;  /* 0x000000ffff037224 */ /* 0x000fe200078e0009 */
[----:B------:R-:W-:Y:S01]  /*3430*/  @P0 SHF.R.U32.HI R3, RZ, c[0x0][0x2cc], R6 ;  /* 0x0000b300ff030a19 */ /* 0x000fe20000011606 */
[----:B------:R1:W-:Y:S01]  /*3440*/  STL [R1+0x38], R8 ;  /* 0x0000380801007387 */ /* 0x0003e20000100800 */
[----:B------:R-:W-:-:S03]  /*3450*/  IADD3 R7, R7, -UR12, RZ ;  /* 0x8000000c07077c10 */ /* 0x000fc6000fffe0ff */
[----:B------:R-:W2:Y:S04]  /*3460*/  SHFL.IDX PT, R6, R3, RZ, 0x1c1f ;  /* 0x001c1fff03067589 */ /* 0x000ea800000e0000 */
[----:B------:R-:W3:Y:S01]  /*3470*/  SHFL.IDX PT, R4, R3, 0x2, 0x1c1f ;  /* 0x005c1f0003047f89 */ /* 0x000ee200000e0000 */
[----:B-1----:R-:W-:Y:S01]  /*3480*/  IADD3 R8, -R8, UR4, RZ ;  /* 0x0000000408087c10 */ /* 0x002fe2000fffe1ff */
[----:B------:R-:W-:Y:S01]  /*3490*/  ULDC.64 UR4, c[0x0][0x2c8] ;  /* 0x0000b20000047ab9 */ /* 0x000fe20000000a00 */
[C---:B--2---:R-:W-:Y:S01]  /*34a0*/  IMAD.IADD R5, R7.reuse, 0x1, R6 ;  /* 0x0000000107057824 */ /* 0x044fe200078e0206 */
[----:B------:R-:W-:Y:S01]  /*34b0*/  UIMAD.WIDE.U32 UR24, UR10, UR4, URZ ;  /* 0x000000040a1872a5 */ /* 0x000fe2000f8e003f */
[----:B------:R-:W1:Y:S01]  /*34c0*/  SHFL.IDX PT, R6, R3, 0x1, 0x1c1f ;  /* 0x003c1f0003067f89 */ /* 0x000e6200000e0000 */
[----:B---3--:R-:W-:-:S02]  /*34d0*/  IMAD.IADD R4, R7, 0x1, R4 ;  /* 0x0000000107047824 */ /* 0x008fc400078e0204 */
[----:B------:R-:W-:Y:S01]  /*34e0*/  IMNMX R5, R8, R5, PT ;  /* 0x0000000508057217 */ /* 0x000fe20003800200 */
[----:B------:R-:W2:Y:S01]  /*34f0*/  SHFL.IDX PT, R3, R3, 0x3, 0x1c1f ;  /* 0x007c1f0003037f89 */ /* 0x000ea200000e0000 */
[----:B------:R-:W-:Y:S02]  /*3500*/  @UP1 USHF.R.U32.HI UR10, URZ, UR5, UR25 ;  /* 0x000000053f0a1299 */ /* 0x000fe40008011619 */
[C---:B------:R-:W-:Y:S02]  /*3510*/  ISETP.GT.AND P1, PT, R5.reuse, 0x1, PT ;  /* 0x000000010500780c */ /* 0x040fe40003f24270 */
[----:B------:R-:W-:Y:S01]  /*3520*/  ISETP.GT.AND P0, PT, R5, RZ, PT ;  /* 0x000000ff0500720c */ /* 0x000fe20003f04270 */
[----:B------:R-:W-:Y:S01]  /*3530*/  UIADD3 UR10, UR10, UR7, -UR12 ;  /* 0x000000070a0a7290 */ /* 0x000fe2000fffe80c */
[----:B------:R-:W-:Y:S02]  /*3540*/  FSEL R36, R61, -INF , P1 ;  /* 0xff8000003d247808 */ /* 0x000fe40000800000 */
[----:B------:R-:W-:Y:S01]  /*3550*/  ISETP.GT.AND P1, PT, R5, 0x9, PT ;  /* 0x000000090500780c */ /* 0x000fe20003f24270 */
[----:B------:R-:W-:Y:S01]  /*3560*/  USHF.R.S32.HI UR4, URZ, 0x1f, UR10 ;  /* 0x0000001f3f047899 */ /* 0x000fe2000801140a */
[----:B------:R-:W-:-:S02]  /*3570*/  FSEL R32, R60, -INF , P0 ;  /* 0xff8000003c207808 */ /* 0x000fc40000000000 */
[----:B------:R-:W-:Y:S01]  /*3580*/  FSEL R39, R57, -INF , P1 ;  /* 0xff80000039277808 */ /* 0x000fe20000800000 */
[----:B------:R-:W-:Y:S01]  /*3590*/  ULEA.HI UR4, UR4, UR10, URZ, 0x6 ;  /* 0x0000000a04047291 */ /* 0x000fe2000f8f303f */
[C---:B------:R-:W-:Y:S02]  /*35a0*/  ISETP.GT.AND P1, PT, R5.reuse, 0x11, PT ;  /* 0x000000110500780c */ /* 0x040fe40003f24270 */
[----:B------:R-:W-:Y:S01]  /*35b0*/  ISETP.GT.AND P0, PT, R5, 0x8, PT ;  /* 0x000000080500780c */ /* 0x000fe20003f04270 */
[----:B------:R-:W-:Y:S01]  /*35c0*/  USHF.R.S32.HI UR4, URZ, 0x6, UR4 ;  /* 0x000000063f047899 */ /* 0x000fe20008011404 */
[----:B------:R-:W-:Y:S01]  /*35d0*/  FSEL R123, R53, -INF , P1 ;  /* 0xff800000357b7808 */ /* 0x000fe20000800000 */
[----:B-1----:R-:W-:Y:S01]  /*35e0*/  IMAD.IADD R6, R7, 0x1, R6 ;  /* 0x0000000107067824 */ /* 0x002fe200078e0206 */
[----:B------:R-:W-:Y:S01]  /*35f0*/  ISETP.GT.AND P1, PT, R5, 0x19, PT ;  /* 0x000000190500780c */ /* 0x000fe20003f24270 */
[----:B------:R-:W-:Y:S01]  /*3600*/  UISETP.LT.AND UP0, UPT, URZ, UR4, UPT ;  /* 0x000000043f00728c */ /* 0x000fe2000bf01270 */
[----:B------:R-:W-:Y:S01]  /*3610*/  FSEL R37, R56, -INF , P0 ;  /* 0xff80000038257808 */ /* 0x000fe20000000000 */
[----:B--2---:R-:W-:Y:S01]  /*3620*/  IMAD.IADD R3, R7, 0x1, R3 ;  /* 0x0000000107037824 */ /* 0x004fe200078e0203 */
[----:B------:R-:W-:Y:S01]  /*3630*/  FSEL R124, R41, -INF , P1 ;  /* 0xff800000297c7808 */ /* 0x000fe20000800000 */
[----:B------:R-:W-:Y:S01]  /*3640*/  USEL UR4, URZ, UR4, !UP0 ;  /* 0x000000043f047287 */ /* 0x000fe2000c000000 */
[----:B------:R-:W-:-:S02]  /*3650*/  ISETP.GT.AND P1, PT, R5, 0x21, PT ;  /* 0x000000210500780c */ /* 0x000fc40003f24270 */
[----:B------:R-:W-:Y:S02]  /*3660*/  IMNMX R6, R8, R6, PT ;  /* 0x0000000608067217 */ /* 0x000fe40003800200 */
[----:B------:R-:W-:Y:S02]  /*3670*/  ISETP.GT.AND P0, PT, R5, 0x10, PT ;  /* 0x000000100500780c */ /* 0x000fe40003f04270 */
[----:B------:R-:W-:Y:S02]  /*3680*/  FSEL R176, R29, -INF , P1 ;  /* 0xff8000001db07808 */ /* 0x000fe40000800000 */
[----:B------:R-:W-:Y:S02]  /*3690*/  ISETP.GT.AND P1, PT, R6, RZ, PT ;  /* 0x000000ff0600720c */ /* 0x000fe40003f24270 */
[----:B------:R-:W-:Y:S02]  /*36a0*/  FSEL R74, R52, -INF , P0 ;  /* 0xff800000344a7808 */ /* 0x000fe40000000000 */
[----:B------:R-:W-:-:S02]  /*36b0*/  ISETP.GT.AND P0, PT, R5, 0x18, PT ;  /* 0x000000180500780c */ /* 0x000fc40003f04270 */
[----:B------:R-:W-:Y:S02]  /*36c0*/  FSEL R38, R62, -INF , P1 ;  /* 0xff8000003e267808 */ /* 0x000fe40000800000 */
[----:B------:R-:W-:Y:S02]  /*36d0*/  ISETP.GT.AND P1, PT, R6, 0x8, PT ;  /* 0x000000080600780c */ /* 0x000fe40003f24270 */
[----:B------:R-:W-:Y:S02]  /*36e0*/  FSEL R125, R40, -INF , P0 ;  /* 0xff800000287d7808 */ /* 0x000fe40000000000 */
[----:B------:R-:W-:Y:S02]  /*36f0*/  ISETP.GT.AND P0, PT, R5, 0x20, PT ;  /* 0x000000200500780c */ /* 0x000fe40003f04270 */
[----:B------:R-:W-:Y:S02]  /*3700*/  FSEL R45, R58, -INF , P1 ;  /* 0xff8000003a2d7808 */ /* 0x000fe40000800000 */
[----:B------:R-:W-:-:S02]  /*3710*/  ISETP.GT.AND P1, PT, R6, 0x10, PT ;  /* 0x000000100600780c */ /* 0x000fc40003f24270 */
[----:B------:R-:W-:Y:S02]  /*3720*/  FSEL R167, R28, -INF , P0 ;  /* 0xff8000001ca77808 */ /* 0x000fe40000000000 */
[C---:B------:R-:W-:Y:S02]  /*3730*/  ISETP.GT.AND P0, PT, R5.reuse, 0x28, PT ;  /* 0x000000280500780c */ /* 0x040fe40003f04270 */
[----:B------:R-:W-:Y:S02]  /*3740*/  FSEL R122, R54, -INF , P1 ;  /* 0xff800000367a7808 */ /* 0x000fe40000800000 */
[----:B------:R-:W-:Y:S02]  /*3750*/  ISETP.GT.AND P1, PT, R5, 0x29, PT ;  /* 0x000000290500780c */ /* 0x000fe40003f24270 */
[----:B------:R-:W-:Y:S02]  /*3760*/  FSEL R181, R24, -INF , P0 ;  /* 0xff80000018b57808 */ /* 0x000fe40000000000 */
[----:B------:R-:W-:-:S02]  /*3770*/  ISETP.GT.AND P0, PT, R6, 0x1, PT ;  /* 0x000000010600780c */ /* 0x000fc40003f04270 */
[----:B------:R-:W-:Y:S02]  /*3780*/  FSEL R180, R25, -INF , P1 ;  /* 0xff80000019b47808 */ /* 0x000fe40000800000 */
[----:B------:R-:W-:Y:S02]  /*3790*/  ISETP.GT.AND P1, PT, R6, 0x19, PT ;  /* 0x000000190600780c */ /* 0x000fe40003f24270 */
[----:B------:R-:W-:Y:S02]  /*37a0*/  IMNMX R4, R8, R4, PT ;  /* 0x0000000408047217 */ /* 0x000fe40003800200 */
[----:B------:R-:W-:Y:S02]  /*37b0*/  FSEL R44, R63, -INF , P0 ;  /* 0xff8000003f2c7808 */ /* 0x000fe40000000000 */
[----:B------:R-:W-:Y:S02]  /*37c0*/  ISETP.GT.AND P0, PT, R6, 0x9, PT ;  /* 0x000000090600780c */ /* 0x000fe40003f04270 */
[----:B------:R-:W-:-:S02]  /*37d0*/  FSEL R75, R43, -INF , P1 ;  /* 0xff8000002b4b7808 */ /* 0x000fc40000800000 */
[----:B------:R-:W-:Y:S02]  /*37e0*/  ISETP.GT.AND P1, PT, R4, 0x1, PT ;  /* 0x000000010400780c */ /* 0x000fe40003f24270 */
[----:B------:R-:W-:Y:S02]  /*37f0*/  FSEL R46, R59, -INF , P0 ;  /* 0xff8000003b2e7808 */ /* 0x000fe40000000000 */
[----:B------:R-:W-:Y:S02]  /*3800*/  ISETP.GT.AND P0, PT, R6, 0x11, PT ;  /* 0x000000110600780c */ /* 0x000fe40003f04270 */
[----:B------:R-:W-:Y:S02]  /*3810*/  FSEL R13, R105, -INF , P1 ;  /* 0xff800000690d7808 */ /* 0x000fe40000800000 */
[----:B------:R-:W-:Y:S02]  /*3820*/  ISETP.GT.AND P1, PT, R4, 0x9, PT ;  /* 0x000000090400780c */ /* 0x000fe40003f24270 */
[----:B------:R-:W-:-:S02]  /*3830*/  FSEL R121, R55, -INF , P0 ;  /* 0xff80000037797808 */ /* 0x000fc40000000000 */
[----:B------:R-:W-:Y:S02]  /*3840*/  ISETP.GT.AND P0, PT, R6, 0x18, PT ;  /* 0x000000180600780c */ /* 0x000fe40003f04270 */
[----:B------:R-:W-:Y:S02]  /*3850*/  FSEL R17, R97, -INF , P1 ;  /* 0xff80000061117808 */ /* 0x000fe40000800000 */
[----:B------:R-:W-:Y:S02]  /*3860*/  ISETP.GT.AND P1, PT, R4, 0x11, PT ;  /* 0x000000110400780c */ /* 0x000fe40003f24270 */
[----:B------:R-:W-:Y:S02]  /*3870*/  FSEL R120, R42, -INF , P0 ;  /* 0xff8000002a787808 */ /* 0x000fe40000000000 */
[----:B------:R-:W-:Y:S01]  /*3880*/  ISETP.GT.AND P0, PT, R4, RZ, PT ;  /* 0x000000ff0400720c */ /* 0x000fe20003f04270 */
[----:B------:R-:W-:Y:S01]  /*3890*/  LDSM.16.MT88.4 R40, [R222+0x2100] ;  /* 0x00210000de28783b */ /* 0x000fe20000004200 */
[----:B------:R-:W-:-:S02]  /*38a0*/  FSEL R49, R93, -INF , P1 ;  /* 0xff8000005d317808 */ /* 0x000fc40000800000 */
[----:B------:R-:W-:Y:S02]  /*38b0*/  ISETP.GT.AND P1, PT, R4, 0x19, PT ;  /* 0x000000190400780c */ /* 0x000fe40003f24270 */
[----:B------:R-:W-:Y:S02]  /*38c0*/  FSEL R11, R104, -INF , P0 ;  /* 0xff800000680b7808 */ /* 0x000fe40000000000 */
[C---:B------:R-:W-:Y:S02]  /*38d0*/  ISETP.GT.AND P0, PT, R4.reuse, 0x8, PT ;  /* 0x000000080400780c */ /* 0x040fe40003f04270 */
[----:B------:R-:W-:Y:S02]  /*38e0*/  FSEL R52, R89, -INF , P1 ;  /* 0xff80000059347808 */ /* 0x000fe40000800000 */
[----:B------:R-:W-:Y:S02]  /*38f0*/  ISETP.GT.AND P1, PT, R4, 0x21, PT ;  /* 0x000000210400780c */ /* 0x000fe40003f24270 */
[----:B------:R-:W-:-:S02]  /*3900*/  FSEL R16, R96, -INF , P0 ;  /* 0xff80000060107808 */ /* 0x000fc40000000000 */
[C---:B------:R-:W-:Y:S02]  /*3910*/  ISETP.GT.AND P0, PT, R4.reuse, 0x10, PT ;  /* 0x000000100400780c */ /* 0x040fe40003f04270 */
[----:B------:R-:W-:Y:S02]  /*3920*/  FMNMX.FTZ R7, R11, R13, !PT ;  /* 0x0000000d0b077209 */ /* 0x000fe40007810000 */
[----:B------:R-:W-:Y:S02]  /*3930*/  FSEL R155, R85, -INF , P1 ;  /* 0xff800000559b7808 */ /* 0x000fe40000800000 */
[----:B------:R-:W-:Y:S02]  /*3940*/  ISETP.GT.AND P1, PT, R4, 0x29, PT ;  /* 0x000000290400780c */ /* 0x000fe40003f24270 */
[----:B------:R-:W-:Y:S02]  /*3950*/  IMNMX R3, R8, R3, PT ;  /* 0x0000000308037217 */ /* 0x000fe40003800200 */
[----:B------:R-:W-:-:S02]  /*3960*/  FSEL R47, R92, -INF , P0 ;  /* 0xff8000005c2f7808 */ /* 0x000fc40000000000 */
[----:B------:R-:W-:Y:S02]  /*3970*/  FMNMX.FTZ R7, R16, R7, !PT ;  /* 0x0000000710077209 */ /* 0x000fe40007810000 */
[----:B------:R-:W-:Y:S02]  /*3980*/  ISETP.GT.AND P0, PT, R4, 0x18, PT ;  /* 0x000000180400780c */ /* 0x000fe40003f04270 */
[----:B------:R-:W-:Y:S02]  /*3990*/  FSEL R165, R81, -INF , P1 ;  /* 0xff80000051a57808 */ /* 0x000fe40000800000 */
[----:B------:R-:W-:Y:S02]  /*39a0*/  ISETP.GT.AND P1, PT, R3, RZ, PT ;  /* 0x000000ff0300720c */ /* 0x000fe40003f24270 */
[----:B------:R-:W-:Y:S02]  /*39b0*/  FMNMX.FTZ R7, R17, R7, !PT ;  /* 0x0000000711077209 */ /* 0x000fe40007810000 */
[----:B------:R-:W-:-:S02]  /*39c0*/  FSEL R50, R88, -INF , P0 ;  /* 0xff80000058327808 */ /* 0x000fc40000000000 */
[----:B------:R-:W-:Y:S02]  /*39d0*/  ISETP.GT.AND P0, PT, R4, 0x20, PT ;  /* 0x000000200400780c */ /* 0x000fe40003f04270 */
[----:B------:R-:W-:Y:S02]  /*39e0*/  FSEL R14, R106, -INF , P1 ;  /* 0xff8000006a0e7808 */ /* 0x000fe40000800000 */
[----:B------:R-:W-:Y:S02]  /*39f0*/  ISETP.GT.AND P1, PT, R3, 0x8, PT ;  /* 0x000000080300780c */ /* 0x000fe40003f24270 */
[----:B------:R-:W-:Y:S02]  /*3a00*/  FMNMX.FTZ R7, R47, R7, !PT ;  /* 0x000000072f077209 */ /* 0x000fe40007810000 */
[----:B------:R-:W-:Y:S02]  /*3a10*/  FSEL R141, R84, -INF , P0 ;  /* 0xff800000548d7808 */ /* 0x000fe40000000000 */
[----:B------:R-:W-:-:S02]  /*3a20*/  ISETP.GT.AND P0, PT, R4, 0x28, PT ;  /* 0x000000280400780c */ /* 0x000fc40003f04270 */
[----:B------:R-:W-:Y:S02]  /*3a30*/  FSEL R18, R98, -INF , P1 ;  /* 0xff80000062127808 */ /* 0x000fe40000800000 */
[----:B------:R-:W-:Y:S02]  /*3a40*/  FMNMX.FTZ R7, R49, R7, !PT ;  /* 0x0000000731077209 */ /* 0x000fe40007810000 */
[----:B------:R-:W-:Y:S02]  /*3a50*/  ISETP.GT.AND P1, PT, R3, 0x10, PT ;  /* 0x000000100300780c */ /* 0x000fe40003f24270 */
[----:B------:R-:W-:Y:S02]  /*3a60*/  FSEL R147, R80, -INF , P0 ;  /* 0xff80000050937808 */ /* 0x000fe40000000000 */
[----:B------:R-:W-:Y:S02]  /*3a70*/  ISETP.GT.AND P0, PT, R4, 0x30, PT ;  /* 0x000000300400780c */ /* 0x000fe40003f04270 */
[----:B------:R-:W-:-:S02]  /*3a80*/  FMNMX.FTZ R7, R50, R7, !PT ;  /* 0x0000000732077209 */ /* 0x000fc40007810000 */
[----:B------:R-:W-:Y:S02]  /*3a90*/  FSEL R48, R94, -INF , P1 ;  /* 0xff8000005e307808 */ /* 0x000fe40000800000 */
[C---:B------:R-:W-:Y:S02]  /*3aa0*/  ISETP.GT.AND P1, PT, R3.reuse, 0x18, PT ;  /* 0x000000180300780c */ /* 0x040fe40003f24270 */
[----:B------:R-:W-:Y:S02]  /*3ab0*/  FSEL R212, R76, -INF , P0 ;  /* 0xff8000004cd47808 */ /* 0x000fe40000000000 */
[----:B------:R-:W-:Y:S02]  /*3ac0*/  FMNMX.FTZ R7, R52, R7, !PT ;  /* 0x0000000734077209 */ /* 0x000fe40007810000 */
[----:B------:R-:W-:Y:S02]  /*3ad0*/  ISETP.GT.AND P0, PT, R3, 0x1, PT ;  /* 0x000000010300780c */ /* 0x000fe40003f04270 */
[----:B------:R-:W-:-:S02]  /*3ae0*/  FSEL R72, R90, -INF , P1 ;  /* 0xff8000005a487808 */ /* 0x000fc40000800000 */
[----:B------:R-:W-:Y:S02]  /*3af0*/  ISETP.GT.AND P1, PT, R4, 0x31, PT ;  /* 0x000000310400780c */ /* 0x000fe40003f24270 */
[----:B------:R-:W-:Y:S02]  /*3b00*/  FMNMX.FTZ R7, R141, R7, !PT ;  /* 0x000000078d077209 */ /* 0x000fe40007810000 */
[----:B------:R-:W-:Y:S02]  /*3b10*/  FSEL R15, R107, -INF , P0 ;  /* 0xff8000006b0f7808 */ /* 0x000fe40000000000 */
[----:B------:R-:W-:Y:S02]  /*3b20*/  FSEL R210, R77, -INF , P1 ;  /* 0xff8000004dd27808 */ /* 0x000fe40000800000 */
[----:B------:R-:W-:Y:S02]  /*3b30*/  ISETP.GT.AND P1, PT, R3, 0x20, PT ;  /* 0x000000200300780c */ /* 0x000fe40003f24270 */
[----:B------:R-:W-:-:S02]  /*3b40*/  FMNMX.FTZ R7, R155, R7, !PT ;  /* 0x000000079b077209 */ /* 0x000fc40007810000 */
[----:B------:R-:W-:Y:S02]  /*3b50*/  ISETP.GT.AND P0, PT, R3, 0x9, PT ;  /* 0x000000090300780c */ /* 0x000fe40003f04270 */
[----:B------:R-:W-:Y:S02]  /*3b60*/  FMNMX.FTZ R8, R14, R15, !PT ;  /* 0x0000000f0e087209 */ /* 0x000fe40007810000 */
[----:B------:R-:W-:Y:S02]  /*3b70*/  FSEL R126, R86, -INF , P1 ;  /* 0xff800000567e7808 */ /* 0x000fe40000800000 */
[----:B------:R-:W-:Y:S02]  /*3b80*/  FMNMX.FTZ R7, R147, R7, !PT ;  /* 0x0000000793077209 */ /* 0x000fe40007810000 */
[----:B------:R-:W-:Y:S02]  /*3b90*/  FSEL R19, R99, -INF , P0 ;  /* 0xff80000063137808 */ /* 0x000fe40000000000 */
[----:B------:R-:W-:-:S02]  /*3ba0*/  FMNMX.FTZ R8, R18, R8, !PT ;  /* 0x0000000812087209 */ /* 0x000fc40007810000 */
[----:B------:R-:W-:Y:S02]  /*3bb0*/  ISETP.GT.AND P1, PT, R4, 0x38, PT ;  /* 0x000000380400780c */ /* 0x000fe40003f24270 */
[----:B------:R-:W-:Y:S02]  /*3bc0*/  FMNMX.FTZ R7, R165, R7, !PT ;  /* 0x00000007a5077209 */ /* 0x000fe40007810000 */
[----:B------:R-:W-:Y:S02]  /*3bd0*/  ISETP.GT.AND P0, PT, R3, 0x11, PT ;  /* 0x000000110300780c */ /* 0x000fe40003f04270 */
[----:B------:R-:W-:Y:S02]  /*3be0*/  FMNMX.FTZ R8, R19, R8, !PT ;  /* 0x0000000813087209 */ /* 0x000fe40007810000 */
[----:B------:R-:W-:Y:S02]  /*3bf0*/  FSEL R208, R108, -INF , P1 ;  /* 0xff8000006cd07808 */ /* 0x000fe40000800000 */
[----:B------:R-:W-:-:S02]  /*3c00*/  ISETP.GT.AND P1, PT, R3, 0x28, PT ;  /* 0x000000280300780c */ /* 0x000fc40003f24270 */
[----:B------:R-:W-:Y:S02]  /*3c10*/  FMNMX.FTZ R7, R212, R7, !PT ;  /* 0x00000007d4077209 */ /* 0x000fe40007810000 */
[----:B------:R-:W-:Y:S02]  /*3c20*/  FSEL R51, R95, -INF , P0 ;  /* 0xff8000005f337808 */ /* 0x000fe40000000000 */
[----:B------:R-:W-:Y:S02]  /*3c30*/  FMNMX.FTZ R8, R48, R8, !PT ;  /* 0x0000000830087209 */ /* 0x000fe40007810000 */
        /* <DEDUP_REMOVED lines=9> */
[----:B------:R-:W-:Y:S02]  /*3cd0*/  FMNMX.FTZ R4, R202, R4, !PT ;  /* 0x00000004ca047209 */ /* 0x000fe40007810000 */
[----:B------:R-:W-:Y:S02]  /*3ce0*/  ISETP.GT.AND P0, PT, R3, 0x21, PT ;  /* 0x000000210300780c */ /* 0x000fe40003f04270 */
[----:B------:R-:W-:Y:S01]  /*3cf0*/  FMNMX.FTZ R8, R73, R8, !PT ;  /* 0x0000000849087209 */ /* 0x000fe20007810000 */
[----:B------:R-:W1:Y:S01]  /*3d00*/  SHFL.BFLY PT, R10, R4, 0x2, 0x1f ;  /* 0x0c401f00040a7f89 */ /* 0x000e6200000e0000 */
[----:B------:R-:W-:Y:S02]  /*3d10*/  FMNMX.FTZ R7, R32, R36, !PT ;  /* 0x0000002420077209 */ /* 0x000fe40007810000 */
[----:B------:R-:W-:Y:S02]  /*3d20*/  FSEL R127, R87, -INF , P0 ;  /* 0xff800000577f7808 */ /* 0x000fe40000000000 */
[----:B------:R-:W-:-:S02]  /*3d30*/  FMNMX.FTZ R8, R126, R8, !PT ;  /* 0x000000087e087209 */ /* 0x000fc40007810000 */
[----:B------:R-:W-:Y:S02]  /*3d40*/  FMNMX.FTZ R7, R37, R7, !PT ;  /* 0x0000000725077209 */ /* 0x000fe40007810000 */
[C---:B------:R-:W-:Y:S02]  /*3d50*/  ISETP.GT.AND P0, PT, R3.reuse, 0x29, PT ;  /* 0x000000290300780c */ /* 0x040fe40003f04270 */
[----:B------:R-:W-:Y:S02]  /*3d60*/  ISETP.GT.AND P1, PT, R3, 0x30, PT ;  /* 0x000000300300780c */ /* 0x000fe40003f24270 */
[----:B------:R-:W-:Y:S02]  /*3d70*/  FMNMX.FTZ R8, R127, R8, !PT ;  /* 0x000000087f087209 */ /* 0x000fe40007810000 */
[----:B------:R-:W-:Y:S02]  /*3d80*/  FMNMX.FTZ R7, R39, R7, !PT ;  /* 0x0000000727077209 */ /* 0x000fe40007810000 */
[----:B------:R-:W-:-:S02]  /*3d90*/  FSEL R152, R83, -INF , P0 ;  /* 0xff80000053987808 */ /* 0x000fc40000000000 */
[----:B------:R-:W-:Y:S02]  /*3da0*/  FSEL R206, R78, -INF , P1 ;  /* 0xff8000004ece7808 */ /* 0x000fe40000800000 */
[----:B------:R-:W-:Y:S02]  /*3db0*/  ISETP.GT.AND P0, PT, R3, 0x31, PT ;  /* 0x000000310300780c */ /* 0x000fe40003f04270 */
[----:B------:R-:W-:Y:S02]  /*3dc0*/  ISETP.GT.AND P1, PT, R5, 0x30, PT ;  /* 0x000000300500780c */ /* 0x000fe40003f24270 */
[----:B------:R-:W-:Y:S02]  /*3dd0*/  FMNMX.FTZ R8, R143, R8, !PT ;  /* 0x000000088f087209 */ /* 0x000fe40007810000 */
[----:B------:R-:W-:Y:S02]  /*3de0*/  FMNMX.FTZ R7, R74, R7, !PT ;  /* 0x000000074a077209 */ /* 0x000fe40007810000 */
[----:B------:R-:W-:-:S02]  /*3df0*/  FSEL R209, R79, -INF , P0 ;  /* 0xff8000004fd17808 */ /* 0x000fc40000000000 */
[----:B------:R-:W-:Y:S02]  /*3e00*/  FSEL R239, R68, -INF , P1 ;  /* 0xff80000044ef7808 */ /* 0x000fe40000800000 */
[----:B------:R-:W-:Y:S02]  /*3e10*/  FMNMX.FTZ R8, R152, R8, !PT ;  /* 0x0000000898087209 */ /* 0x000fe40007810000 */
[C---:B------:R-:W-:Y:S02]  /*3e20*/  ISETP.GT.AND P1, PT, R3.reuse, 0x38, PT ;  /* 0x000000380300780c */ /* 0x040fe40003f24270 */
[----:B------:R-:W-:Y:S02]  /*3e30*/  ISETP.GT.AND P0, PT, R3, 0x39, PT ;  /* 0x000000390300780c */ /* 0x000fe40003f04270 */
[----:B------:R-:W-:Y:S02]  /*3e40*/  FMNMX.FTZ R3, R123, R7, !PT ;  /* 0x000000077b037209 */ /* 0x000fe40007810000 */
[----:B------:R-:W-:-:S02]  /*3e50*/  FMNMX.FTZ R7, R206, R8, !PT ;  /* 0x00000008ce077209 */ /* 0x000fc40007810000 */
[----:B------:R-:W-:Y:S02]  /*3e60*/  FMNMX.FTZ R3, R125, R3, !PT ;  /* 0x000000037d037209 */ /* 0x000fe40007810000 */
[----:B------:R-:W-:Y:S02]  /*3e70*/  FSEL R205, R110, -INF , P1 ;  /* 0xff8000006ecd7808 */ /* 0x000fe40000800000 */
[----:B------:R-:W-:Y:S02]  /*3e80*/  FMNMX.FTZ R7, R209, R7, !PT ;  /* 0x00000007d1077209 */ /* 0x000fe40007810000 */
[----:B------:R-:W-:Y:S02]  /*3e90*/  FMNMX.FTZ R3, R124, R3, !PT ;  /* 0x000000037c037209 */ /* 0x000fe40007810000 */
[----:B------:R-:W-:Y:S02]  /*3ea0*/  FMNMX.FTZ R8, R38, R44, !PT ;  /* 0x0000002c26087209 */ /* 0x000fe40007810000 */
[----:B------:R-:W-:-:S02]  /*3eb0*/  FSEL R211, R111, -INF , P0 ;  /* 0xff8000006fd37808 */ /* 0x000fc40000000000 */
[----:B------:R-:W-:Y:S02]  /*3ec0*/  FMNMX.FTZ R7, R205, R7, !PT ;  /* 0x00000007cd077209 */ /* 0x000fe40007810000 */
[----:B-1----:R-:W-:Y:S02]  /*3ed0*/  FMNMX.FTZ R4, R4, R10, !PT ;  /* 0x0000000a04047209 */ /* 0x002fe40007810000 */
[----:B------:R-:W-:Y:S02]  /*3ee0*/  FMNMX.FTZ R9, R167, R3, !PT ;  /* 0x00000003a7097209 */ /* 0x000fe40007810000 */
[----:B------:R-:W-:Y:S01]  /*3ef0*/  FMNMX.FTZ R8, R45, R8, !PT ;  /* 0x000000082d087209 */ /* 0x000fe20007810000 */
[----:B------:R-:W1:Y:S01]  /*3f00*/  SHFL.BFLY PT, R144, R4, 0x1, 0x1f ;  /* 0x0c201f0004907f89 */ /* 0x000e6200000e0000 */
[----:B------:R-:W-:Y:S02]  /*3f10*/  FMNMX.FTZ R3, R211, R7, !PT ;  /* 0x00000007d3037209 */ /* 0x000fe40007810000 */
[----:B------:R-:W-:-:S02]  /*3f20*/  FMNMX.FTZ R7, R176, R9, !PT ;  /* 0x00000009b0077209 */ /* 0x000fc40007810000 */
[----:B------:R-:W-:Y:S01]  /*3f30*/  ISETP.GT.AND P1, PT, R5, 0x31, PT ;  /* 0x000000310500780c */ /* 0x000fe20003f24270 */
[----:B------:R-:W2:Y:S01]  /*3f40*/  SHFL.BFLY PT, R9, R3, 0x2, 0x1f ;  /* 0x0c401f0003097f89 */ /* 0x000ea200000e0000 */
[----:B------:R-:W-:Y:S02]  /*3f50*/  FMNMX.FTZ R8, R46, R8, !PT ;  /* 0x000000082e087209 */ /* 0x000fe40007810000 */
[----:B------:R-:W-:Y:S02]  /*3f60*/  FMNMX.FTZ R7, R181, R7, !PT ;  /* 0x00000007b5077209 */ /* 0x000fe40007810000 */
[----:B------:R-:W-:Y:S02]  /*3f70*/  FSEL R213, R69, -INF , P1 ;  /* 0xff80000045d57808 */ /* 0x000fe40000800000 */
[----:B------:R-:W-:Y:S02]  /*3f80*/  FMNMX.FTZ R8, R122, R8, !PT ;  /* 0x000000087a087209 */ /* 0x000fe40007810000 */
[----:B------:R-:W-:-:S02]  /*3f90*/  ISETP.GT.AND P1, PT, R6, 0x20, PT ;  /* 0x000000200600780c */ /* 0x000fc40003f24270 */
[----:B------:R-:W-:Y:S02]  /*3fa0*/  FMNMX.FTZ R7, R180, R7, !PT ;  /* 0x00000007b4077209 */ /* 0x000fe40007810000 */
[----:B------:R-:W-:Y:S02]  /*3fb0*/  FMNMX.FTZ R8, R121, R8, !PT ;  /* 0x0000000879087209 */ /* 0x000fe40007810000 */
[----:B------:R-:W-:Y:S02]  /*3fc0*/  FSEL R166, R30, -INF , P1 ;  /* 0xff8000001ea67808 */ /* 0x000fe40000800000 */
[C---:B------:R-:W-:Y:S02]  /*3fd0*/  ISETP.GT.AND P0, PT, R5.reuse, 0x38, PT ;  /* 0x000000380500780c */ /* 0x040fe40003f04270 */
[----:B------:R-:W-:Y:S02]  /*3fe0*/  ISETP.GT.AND P1, PT, R5, 0x39, PT ;  /* 0x000000390500780c */ /* 0x000fe40003f24270 */
[----:B------:R-:W-:-:S02]  /*3ff0*/  FMNMX.FTZ R5, R239, R7, !PT ;  /* 0x00000007ef057209 */ /* 0x000fc40007810000 */
[----:B------:R-:W-:Y:S02]  /*4000*/  FMNMX.FTZ R7, R120, R8, !PT ;  /* 0x0000000878077209 */ /* 0x000fe40007810000 */
[----:B------:R-:W-:Y:S02]  /*4010*/  FSEL R243, R64, -INF , P0 ;  /* 0xff80000040f37808 */ /* 0x000fe40000000000 */
[----:B------:R-:W-:Y:S02]  /*4020*/  FMNMX.FTZ R5, R213, R5, !PT ;  /* 0x00000005d5057209 */ /* 0x000fe40007810000 */
[----:B------:R-:W-:Y:S02]  /*4030*/  ISETP.GT.AND P0, PT, R6, 0x21, PT ;  /* 0x000000210600780c */ /* 0x000fe40003f04270 */
[----:B------:R-:W-:Y:S02]  /*4040*/  FMNMX.FTZ R7, R75, R7, !PT ;  /* 0x000000074b077209 */ /* 0x000fe40007810000 */
[----:B------:R-:W-:-:S02]  /*4050*/  FSEL R240, R65, -INF , P1 ;  /* 0xff80000041f07808 */ /* 0x000fc40000800000 */
[----:B------:R-:W-:Y:S02]  /*4060*/  FMNMX.FTZ R5, R243, R5, !PT ;  /* 0x00000005f3057209 */ /* 0x000fe40007810000 */
[----:B------:R-:W-:Y:S02]  /*4070*/  FSEL R164, R31, -INF , P0 ;  /* 0xff8000001fa47808 */ /* 0x000fe40000000000 */
[----:B------:R-:W-:Y:S01]  /*4080*/  ISETP.GT.AND P1, PT, R6, 0x28, PT ;  /* 0x000000280600780c */ /* 0x000fe20003f24270 */
[----:B------:R-:W-:Y:S01]  /*4090*/  LDSM.16.MT88.4 R28, [R221+0x100] ;  /* 0x00010000dd1c783b */ /* 0x000fe20000004200 */
[----:B------:R-:W-:Y:S02]  /*40a0*/  FMNMX.FTZ R7, R166, R7, !PT ;  /* 0x00000007a6077209 */ /* 0x000fe40007810000 */
[----:B------:R-:W-:Y:S02]  /*40b0*/  FMNMX.FTZ R5, R240, R5, !PT ;  /* 0x00000005f0057209 */ /* 0x000fe40007810000 */
[----:B-1----:R-:W-:-:S02]  /*40c0*/  FMNMX.FTZ R144, R4, R144, !PT ;  /* 0x0000009004907209 */ /* 0x002fc40007810000 */
[----:B------:R-:W-:Y:S02]  /*40d0*/  ISETP.GT.AND P0, PT, R6, 0x29, PT ;  /* 0x000000290600780c */ /* 0x000fe40003f04270 */
[----:B------:R-:W-:Y:S01]  /*40e0*/  FSEL R153, R26, -INF , P1 ;  /* 0xff8000001a997808 */ /* 0x000fe20000800000 */
[----:B------:R-:W-:Y:S01]  /*40f0*/  FMUL.FTZ R12, R144, c[0x0][0x2d0] ;  /* 0x0000b400900c7a20 */ /* 0x000fe20000410000 */
[----:B------:R-:W-:Y:S02]  /*4100*/  FMNMX.FTZ R4, R164, R7, !PT ;  /* 0x00000007a4047209 */ /* 0x000fe40007810000 */
[----:B------:R-:W-:Y:S01]  /*4110*/  FSEL R154, R27, -INF , P0 ;  /* 0xff8000001b9a7808 */ /* 0x000fe20000000000 */
[----:B------:R-:W1:Y:S01]  /*4120*/  SHFL.BFLY PT, R7, R5, 0x2, 0x1f ;  /* 0x0c401f0005077f89 */ /* 0x000e6200000e0000 */
[----:B------:R-:W-:Y:S02]  /*4130*/  ISETP.GT.AND P1, PT, R6, 0x30, PT ;  /* 0x000000300600780c */ /* 0x000fe40003f24270 */
[----:B------:R-:W-:Y:S01]  /*4140*/  FMNMX.FTZ R4, R153, R4, !PT ;  /* 0x0000000499047209 */ /* 0x000fe20007810000 */
[----:B------:R-:W-:Y:S01]  /*4150*/  LDSM.16.MT88.4 R24, [R222+0x100] ;  /* 0x00010000de18783b */ /* 0x000fe20000004200 */
[----:B--2---:R-:W-:-:S02]  /*4160*/  FMNMX.FTZ R3, R3, R9, !PT ;  /* 0x0000000903037209 */ /* 0x004fc40007810000 */
[----:B------:R-:W-:Y:S02]  /*4170*/  ISETP.GT.AND P0, PT, R6, 0x31, PT ;  /* 0x000000310600780c */ /* 0x000fe40003f04270 */
[----:B------:R-:W-:Y:S01]  /*4180*/  FSEL R214, R70, -INF , P1 ;  /* 0xff80000046d67808 */ /* 0x000fe20000800000 */
[----:B------:R-:W2:Y:S01]  /*4190*/  SHFL.BFLY PT, R142, R3, 0x1, 0x1f ;  /* 0x0c201f00038e7f89 */ /* 0x000ea200000e0000 */
[----:B------:R-:W-:Y:S02]  /*41a0*/  FMNMX.FTZ R4, R154, R4, !PT ;  /* 0x000000049a047209 */ /* 0x000fe40007810000 */
[----:B------:R-:W-:Y:S02]  /*41b0*/  ISETP.GT.AND P1, PT, R6, 0x38, PT ;  /* 0x000000380600780c */ /* 0x000fe40003f24270 */
[----:B------:R-:W-:Y:S02]  /*41c0*/  FSEL R217, R71, -INF , P0 ;  /* 0xff80000047d97808 */ /* 0x000fe40000000000 */
[----:B------:R-:W-:-:S02]  /*41d0*/  FMNMX.FTZ R4, R214, R4, !PT ;  /* 0x00000004d6047209 */ /* 0x000fc40007810000 */
[----:B------:R-:W-:Y:S02]  /*41e0*/  FSEL R241, R66, -INF , P1 ;  /* 0xff80000042f17808 */ /* 0x000fe40000800000 */
[----:B------:R-:W-:Y:S02]  /*41f0*/  ISETP.GT.AND P1, PT, R6, 0x39, PT ;  /* 0x000000390600780c */ /* 0x000fe40003f24270 */
[----:B------:R-:W-:Y:S02]  /*4200*/  FMNMX.FTZ R4, R217, R4, !PT ;  /* 0x00000004d9047209 */ /* 0x000fe40007810000 */
[----:B------:R-:W-:Y:S02]  /*4210*/  FSEL R242, R67, -INF , P1 ;  /* 0xff80000043f27808 */ /* 0x000fe40000800000 */
[----:B------:R-:W-:Y:S02]  /*4220*/  FMNMX.FTZ R4, R241, R4, !PT ;  /* 0x00000004f1047209 */ /* 0x000fe40007810000 */
[----:B-1----:R-:W-:-:S02]  /*4230*/  FMNMX.FTZ R5, R7, R5, !PT ;  /* 0x0000000507057209 */ /* 0x002fc40007810000 */
[----:B------:R-:W-:Y:S02]  /*4240*/  FMNMX.FTZ R4, R242, R4, !PT ;  /* 0x00000004f2047209 */ /* 0x000fe40007810000 */
[----:B------:R-:W-:Y:S01]  /*4250*/  FSETP.NEU.FTZ.AND P0, PT, R144, -INF , PT ;  /* 0xff8000009000780b */ /* 0x000fe20003f1d000 */
[----:B------:R-:W1:Y:S01]  /*4260*/  SHFL.BFLY PT, R146, R5, 0x1, 0x1f ;  /* 0x0c201f0005927f89 */ /* 0x000e6200000e0000 */
[----:B--2---:R-:W-:Y:S02]  /*4270*/  FMNMX.FTZ R142, R142, R3, !PT ;  /* 0x000000038e8e7209 */ /* 0x004fe40007810000 */
[----:B------:R-:W-:Y:S01]  /*4280*/  FSEL R12, R12, RZ, P0 ;  /* 0x000000ff0c0c7208 */ /* 0x000fe20000000000 */
[----:B------:R-:W2:Y:S01]  /*4290*/  SHFL.BFLY PT, R7, R4, 0x2, 0x1f ;  /* 0x0c401f0004077f89 */ /* 0x000ea200000e0000 */
[C---:B------:R-:W-:Y:S01]  /*42a0*/  FSETP.NEU.FTZ.AND P0, PT, R142.reuse, -INF , PT ;  /* 0xff8000008e00780b */ /* 0x040fe20003f1d000 */
[----:B------:R-:W-:Y:S02]  /*42b0*/  FMUL.FTZ R3, R142, c[0x0][0x2d0] ;  /* 0x0000b4008e037a20 */ /* 0x000fe40000410000 */
[----:B------:R-:W-:-:S03]  /*42c0*/  FFMA.FTZ R6, R11, c[0x0][0x2d0], -R12 ;  /* 0x0000b4000b067a23 */ /* 0x000fc6000001080c */
[----:B------:R-:W-:Y:S01]  /*42d0*/  FSEL R3, R3, RZ, P0 ;  /* 0x000000ff03037208 */ /* 0x000fe20000000000 */
[----:B------:R3:W-:Y:S04]  /*42e0*/  MUFU.EX2 R161, R6 ;  /* 0x0000000600a17308 */ /* 0x0007e80000000800 */
[--C-:B------:R-:W-:Y:S02]  /*42f0*/  FFMA.FTZ R0, R15, c[0x0][0x2d0], -R3.reuse ;  /* 0x0000b4000f007a23 */ /* 0x100fe40000010803 */
[----:B------:R-:W-:Y:S02]  /*4300*/  FFMA.FTZ R2, R19, c[0x0][0x2d0], -R3 ;  /* 0x0000b40013027a23 */ /* 0x000fe40000010803 */
[----:B------:R4:W-:Y:S01]  /*4310*/  MUFU.EX2 R160, R0 ;  /* 0x0000000000a07308 */ /* 0x0009e20000000800 */
[----:B-1----:R-:W-:Y:S01]  /*4320*/  FMNMX.FTZ R146, R5, R146, !PT ;  /* 0x0000009205927209 */ /* 0x002fe20007810000 */
[----:B---3--:R-:W-:Y:S01]  /*4330*/  FFMA.FTZ R6, R13, c[0x0][0x2d0], -R12 ;  /* 0x0000b4000d067a23 */ /* 0x008fe2000001080c */
[----:B--2---:R-:W-:-:S05]  /*4340*/  FMNMX.FTZ R4, R4, R7, !PT ;  /* 0x0000000704047209 */ /* 0x004fca0007810000 */
[----:B------:R-:W-:Y:S01]  /*4350*/  MUFU.EX2 R189, R2 ;  /* 0x0000000200bd7308 */ /* 0x000fe20000000800 */
[----:B------:R-:W-:Y:S01]  /*4360*/  FSETP.NEU.FTZ.AND P0, PT, R146, -INF , PT ;  /* 0xff8000009200780b */ /* 0x000fe20003f1d000 */
[----:B------:R-:W1:Y:S01]  /*4370*/  SHFL.BFLY PT, R5, R4, 0x1, 0x1f ;  /* 0x0c201f0004057f89 */ /* 0x000e6200000e0000 */
[----:B----4-:R-:W-:-:S05]  /*4380*/  FFMA.FTZ R0, R18, c[0x0][0x2d0], -R3 ;  /* 0x0000b40012007a23 */ /* 0x010fca0000010803 */
[----:B------:R2:W3:Y:S08]  /*4390*/  MUFU.EX2 R20, R6 ;  /* 0x0000000600147308 */ /* 0x0004f00000000800 */
[----:B------:R4:W5:Y:S01]  /*43a0*/  MUFU.EX2 R179, R0 ;  /* 0x0000000000b37308 */ /* 0x0009620000000800 */
[----:B--2---:R-:W-:Y:S02]  /*43b0*/  FFMA.FTZ R6, R16, c[0x0][0x2d0], -R12 ;  /* 0x0000b40010067a23 */ /* 0x004fe4000001080c */
[----:B---3--:R-:W-:-:S05]  /*43c0*/  IMAD.MOV.U32 R15, RZ, RZ, R20 ;  /* 0x000000ffff0f7224 */ /* 0x008fca00078e0014 */
[----:B------:R2:W-:Y:S01]  /*43d0*/  MUFU.EX2 R184, R6 ;  /* 0x0000000600b87308 */ /* 0x0005e20000000800 */
[----:B------:R-:W3:Y:S01]  /*43e0*/  LDSM.16.MT88.4 R20, [R221+0x1100] ;  /* 0x00110000dd14783b */ /* 0x000ee20000004200 */
[----:B-1----:R-:W-:Y:S01]  /*43f0*/  FMNMX.FTZ R145, R4, R5, !PT ;  /* 0x0000000504917209 */ /* 0x002fe20007810000 */
[----:B----4-:R-:W-:Y:S01]  /*4400*/  FMUL.FTZ R0, R146, c[0x0][0x2d0] ;  /* 0x0000b40092007a20 */ /* 0x010fe20000410000 */
[----:B------:R-:W-:Y:S02]  /*4410*/  F2FP.BF16.PACK_AB R4, R15, R161 ;  /* 0x000000a10f04723e */ /* 0x000fe400000010ff */
[----:B-----5:R-:W-:Y:S02]  /*4420*/  F2FP.BF16.PACK_AB R7, R189, R179 ;  /* 0x000000b3bd07723e */ /* 0x020fe400000010ff */
[----:B------:R-:W-:Y:S02]  /*4430*/  FSEL R0, R0, RZ, P0 ;  /* 0x000000ff00007208 */ /* 0x000fe40000000000 */
[----:B------:R-:W-:-:S03]  /*4440*/  FSETP.NEU.FTZ.AND P0, PT, R145, -INF , PT ;  /* 0xff8000009100780b */ /* 0x000fc60003f1d000 */
[----:B------:R-:W-:Y:S02]  /*4450*/  FFMA.FTZ R2, R32, c[0x0][0x2d0], -R0 ;  /* 0x0000b40020027a23 */ /* 0x000fe40000010800 */
[----:B--2---:R-:W-:Y:S01]  /*4460*/  FFMA.FTZ R6, R17, c[0x0][0x2d0], -R12 ;  /* 0x0000b40011067a23 */ /* 0x004fe2000001080c */
[----:B------:R-:W-:Y:S01]  /*4470*/  LDSM.16.MT88.4 R32, [R221+0x2100] ;  /* 0x00210000dd20783b */ /* 0x000fe20000004200 */
[----:B------:R-:W-:Y:S02]  /*4480*/  FFMA.FTZ R8, R37, c[0x0][0x2d0], -R0 ;  /* 0x0000b40025087a23 */ /* 0x000fe40000010800 */
[----:B------:R1:W2:Y:S01]  /*4490*/  MUFU.EX2 R177, R6 ;  /* 0x0000000600b17308 */ /* 0x0002a20000000800 */
[----:B------:R-:W4:Y:S07]  /*44a0*/  LDSM.16.MT88.4 R16, [R222+0x1100] ;  /* 0x00110000de10783b */ /* 0x000f2e0000004200 */
[----:B------:R5:W-:Y:S01]  /*44b0*/  MUFU.EX2 R185, R8 ;  /* 0x0000000800b97308 */ /* 0x000be20000000800 */
[----:B-1----:R-:W-:-:S07]  /*44c0*/  FFMA.FTZ R6, R14, c[0x0][0x2d0], -R3 ;  /* 0x0000b4000e067a23 */ /* 0x002fce0000010803 */
[----:B------:R1:W-:Y:S01]  /*44d0*/  MUFU.EX2 R14, R2 ;  /* 0x00000002000e7308 */ /* 0x0003e20000000800 */
[----:B-----5:R-:W-:-:S07]  /*44e0*/  FFMA.FTZ R8, R39, c[0x0][0x2d0], -R0 ;  /* 0x0000b40027087a23 */ /* 0x020fce0000010800 */
[----:B------:R2:W5:Y:S01]  /*44f0*/  MUFU.EX2 R190, R6 ;  /* 0x0000000600be7308 */ /* 0x0005620000000800 */
[----:B-1----:R-:W-:-:S07]  /*4500*/  FFMA.FTZ R2, R36, c[0x0][0x2d0], -R0 ;  /* 0x0000b40024027a23 */ /* 0x002fce0000010800 */
[----:B------:R-:W1:Y:S01]  /*4510*/  MUFU.EX2 R178, R8 ;  /* 0x0000000800b27308 */ /* 0x000e620000000800 */
[----:B--2---:R-:W-:-:S07]  /*4520*/  F2FP.BF16.PACK_AB R6, R177, R184 ;  /* 0x000000b8b106723e */ /* 0x004fce00000010ff */
[----:B------:R2:W-:Y:S01]  /*4530*/  MUFU.EX2 R252, R2 ;  /* 0x0000000200fc7308 */ /* 0x0005e20000000800 */
[----:B-----5:R-:W-:-:S07]  /*4540*/  F2FP.BF16.PACK_AB R5, R160, R190 ;  /* 0x000000bea005723e */ /* 0x020fce00000010ff */
[----:B------:R-:W-:Y:S01]  /*4550*/  HMMA.16816.F32.BF16 R116, R4, R28, RZ ;  /* 0x0000001c0474723c */ /* 0x000fe200000418ff */
[----:B-1----:R-:W-:Y:S01]  /*4560*/  F2FP.BF16.PACK_AB R10, R178, R185 ;  /* 0x000000b9b20a723e */ /* 0x002fe200000010ff */
[----:B--2---:R-:W-:-:S06]  /*4570*/  FMUL.FTZ R2, R145, c[0x0][0x2d0] ;  /* 0x0000b40091027a20 */ /* 0x004fcc0000410000 */
[----:B------:R-:W-:Y:S01]  /*4580*/  HMMA.16816.F32.BF16 R112, R4, R24, RZ ;  /* 0x000000180470723c */ /* 0x000fe200000418ff */
[----:B------:R-:W-:-:S07]  /*4590*/  FSEL R2, R2, RZ, P0 ;  /* 0x000000ff02027208 */ /* 0x000fce0000000000 */
[C---:B---3--:R-:W-:Y:S01]  /*45a0*/  HMMA.16816.F32.BF16 R108, R4.reuse, R20, RZ ;  /* 0x00000014046c723c */ /* 0x048fe200000418ff */
[--C-:B------:R-:W-:Y:S02]  /*45b0*/  FFMA.FTZ R8, R38, c[0x0][0x2d0], -R2.reuse ;  /* 0x0000b40026087a23 */ /* 0x100fe40000010802 */
[----:B------:R-:W-:Y:S02]  /*45c0*/  LDSM.16.MT88.4 R36, [R222+0x2500] ;  /* 0x00250000de24783b */ /* 0x000fe40000004200 */
[----:B------:R1:W-:Y:S03]  /*45d0*/  MUFU.EX2 R249, R8 ;  /* 0x0000000800f97308 */ /* 0x0003e60000000800 */
[C---:B----4-:R-:W-:Y:S08]  /*45e0*/  HMMA.16816.F32.BF16 R104, R4.reuse, R16, RZ ;  /* 0x000000100468723c */ /* 0x050ff000000418ff */
[----:B------:R-:W-:Y:S01]  /*45f0*/  HMMA.16816.F32.BF16 R100, R4, R32, RZ ;  /* 0x000000200464723c */ /* 0x000fe200000418ff */
[----:B-1----:R-:W-:-:S07]  /*4600*/  FFMA.FTZ R8, R44, c[0x0][0x2d0], -R2 ;  /* 0x0000b4002c087a23 */ /* 0x002fce0000010802 */
[C---:B------:R-:W-:Y:S01]  /*4610*/  HMMA.16816.F32.BF16 R96, R4.reuse, R40, RZ ;  /* 0x000000280460723c */ /* 0x040fe200000418ff */
[----:B------:R1:W2:Y:S07]  /*4620*/  MUFU.EX2 R248, R8 ;  /* 0x0000000800f87308 */ /* 0x0002ae0000000800 */
[C---:B------:R-:W-:Y:S08]  /*4630*/  HMMA.16816.F32.BF16 R92, R4.reuse, R30, RZ ;  /* 0x0000001e045c723c */ /* 0x040ff000000418ff */
[----:B------:R-:W-:Y:S01]  /*4640*/  HMMA.16816.F32.BF16 R88, R4, R26, RZ ;  /* 0x0000001a0458723c */ /* 0x000fe200000418ff */
[----:B-1----:R-:W-:Y:S01]  /*4650*/  FFMA.FTZ R8, R45, c[0x0][0x2d0], -R2 ;  /* 0x0000b4002d087a23 */ /* 0x002fe20000010802 */
[----:B--2---:R-:W-:-:S03]  /*4660*/  F2FP.BF16.PACK_AB R9, R248, R249 ;  /* 0x000000f9f809723e */ /* 0x004fc600000010ff */
[----:B------:R1:W-:Y:S03]  /*4670*/  MUFU.EX2 R251, R8 ;  /* 0x0000000800fb7308 */ /* 0x0003e60000000800 */
[C---:B------:R-:W-:Y:S08]  /*4680*/  HMMA.16816.F32.BF16 R84, R4.reuse, R22, RZ ;  /* 0x000000160454723c */ /* 0x040ff000000418ff */
[----:B------:R-:W-:Y:S01]  /*4690*/  HMMA.16816.F32.BF16 R80, R4, R18, RZ ;  /* 0x000000120450723c */ /* 0x000fe200000418ff */
[----:B-1----:R-:W-:-:S07]  /*46a0*/  FFMA.FTZ R8, R46, c[0x0][0x2d0], -R2 ;  /* 0x0000b4002e087a23 */ /* 0x002fce0000010802 */
[C---:B------:R-:W-:Y:S01]  /*46b0*/  HMMA.16816.F32.BF16 R76, R4.reuse, R34, RZ ;  /* 0x00000022044c723c */ /* 0x040fe200000418ff */
[----:B------:R1:W2:Y:S07]  /*46c0*/  MUFU.EX2 R13, R8 ;  /* 0x00000008000d7308 */ /* 0x0002ae0000000800 */
[----:B------:R-:W-:Y:S07]  /*46d0*/  HMMA.16816.F32.BF16 R64, R4, R42, RZ ;  /* 0x0000002a0440723c */ /* 0x000fee00000418ff */
[----:B------:R-:W-:Y:S01]  /*46e0*/  FFMA.FTZ R4, R47, c[0x0][0x2d0], -R12 ;  /* 0x0000b4002f047a23 */ /* 0x000fe2000001080c */
[----:B-1----:R-:W-:-:S03]  /*46f0*/  F2FP.BF16.PACK_AB R8, R252, R14 ;  /* 0x0000000efc08723e */ /* 0x002fc600000010ff */
[----:B------:R1:W-:Y:S01]  /*4700*/  MUFU.EX2 R250, R4 ;  /* 0x0000000400fa7308 */ /* 0x0003e20000000800 */
[----:B--2---:R-:W-:-:S07]  /*4710*/  F2FP.BF16.PACK_AB R11, R13, R251 ;  /* 0x000000fb0d0b723e */ /* 0x004fce00000010ff */
[----:B------:R-:W-:Y:S01]  /*4720*/  HMMA.16816.F32.BF16 R60, R8, R24, RZ ;  /* 0x00000018083c723c */ /* 0x000fe200000418ff */
[----:B-1----:R-:W-:-:S07]  /*4730*/  FFMA.FTZ R4, R49, c[0x0][0x2d0], -R12 ;  /* 0x0000b40031047a23 */ /* 0x002fce000001080c */
[C---:B------:R-:W-:Y:S01]  /*4740*/  HMMA.16816.F32.BF16 R132, R8.reuse, R26, RZ ;  /* 0x0000001a0884723c */ /* 0x040fe200000418ff */
[----:B------:R-:W1:Y:S01]  /*4750*/  LDSM.16.MT88.4 R24, [R221+0x500] ;  /* 0x00050000dd18783b */ /* 0x000e620000004200 */
[----:B------:R2:W-:Y:S06]  /*4760*/  MUFU.EX2 R188, R4 ;  /* 0x0000000400bc7308 */ /* 0x0005ec0000000800 */
[C---:B------:R-:W-:Y:S08]  /*4770*/  HMMA.16816.F32.BF16 R68, R8.reuse, R28, RZ ;  /* 0x0000001c0844723c */ /* 0x040ff000000418ff */
[----:B------:R-:W-:Y:S01]  /*4780*/  HMMA.16816.F32.BF16 R136, R8, R30, RZ ;  /* 0x0000001e0888723c */ /* 0x000fe200000418ff */
[----:B------:R-:W-:Y:S01]  /*4790*/  LDSM.16.MT88.4 R28, [R222+0x1500] ;  /* 0x00150000de1c783b */ /* 0x000fe20000004200 */
[----:B--2---:R-:W-:-:S04]  /*47a0*/  FFMA.FTZ R4, R50, c[0x0][0x2d0], -R12 ;  /* 0x0000b40032047a23 */ /* 0x004fc8000001080c */
[----:B------:R2:W-:Y:S02]  /*47b0*/  MUFU.EX2 R182, R4 ;  /* 0x0000000400b67308 */ /* 0x0005e40000000800 */
[C---:B------:R-:W-:Y:S08]  /*47c0*/  HMMA.16816.F32.BF16 R56, R8.reuse, R20, RZ ;  /* 0x000000140838723c */ /* 0x040ff000000418ff */
[----:B------:R-:W-:Y:S01]  /*47d0*/  HMMA.16816.F32.BF16 R128, R8, R22, RZ ;  /* 0x000000160880723c */ /* 0x000fe200000418ff */
[----:B------:R-:W3:Y:S01]  /*47e0*/  LDSM.16.MT88.4 R20, [R222+0x500] ;  /* 0x00050000de14783b */ /* 0x000ee20000004200 */
[----:B--2---:R-:W-:-:S06]  /*47f0*/  FFMA.FTZ R4, R52, c[0x0][0x2d0], -R12 ;  /* 0x0000b40034047a23 */ /* 0x004fcc000001080c */
[C---:B------:R-:W-:Y:S01]  /*4800*/  HMMA.16816.F32.BF16 R148, R8.reuse, R18, RZ ;  /* 0x000000120894723c */ /* 0x040fe200000418ff */
[----:B------:R2:W4:Y:S07]  /*4810*/  MUFU.EX2 R183, R4 ;  /* 0x0000000400b77308 */ /* 0x00052e0000000800 */
[C---:B------:R-:W-:Y:S01]  /*4820*/  HMMA.16816.F32.BF16 R52, R8.reuse, R16, RZ ;  /* 0x000000100834723c */ /* 0x040fe200000418ff */
[----:B------:R-:W5:Y:S07]  /*4830*/  LDSM.16.MT88.4 R16, [R221+0x1500] ;  /* 0x00150000dd10783b */ /* 0x000f6e0000004200 */
[----:B------:R-:W-:Y:S01]  /*4840*/  HMMA.16816.F32.BF16 R156, R8, R34, RZ ;  /* 0x00000022089c723c */ /* 0x000fe200000418ff */
[----:B--2---:R-:W-:Y:S01]  /*4850*/  FFMA.FTZ R4, R48, c[0x0][0x2d0], -R3 ;  /* 0x0000b40030047a23 */ /* 0x004fe20000010803 */
[----:B----4-:R-:W-:-:S03]  /*4860*/  F2FP.BF16.PACK_AB R6, R183, R182 ;  /* 0x000000b6b706723e */ /* 0x010fc600000010ff */
[----:B------:R2:W-:Y:S03]  /*4870*/  MUFU.EX2 R244, R4 ;  /* 0x0000000400f47308 */ /* 0x0005e60000000800 */
[C---:B------:R-:W-:Y:S08]  /*4880*/  HMMA.16816.F32.BF16 R44, R8.reuse, R40, RZ ;  /* 0x00000028082c723c */ /* 0x040ff000000418ff */
[----:B------:R-:W-:Y:S01]  /*4890*/  HMMA.16816.F32.BF16 R168, R8, R42, RZ ;  /* 0x0000002a08a8723c */ /* 0x000fe200000418ff */
[----:B--2---:R-:W-:-:S07]  /*48a0*/  FFMA.FTZ R4, R51, c[0x0][0x2d0], -R3 ;  /* 0x0000b40033047a23 */ /* 0x004fce0000010803 */
[----:B------:R-:W-:Y:S01]  /*48b0*/  HMMA.16816.F32.BF16 R48, R8, R32, RZ ;  /* 0x000000200830723c */ /* 0x000fe200000418ff */
[----:B------:R-:W2:Y:S01]  /*48c0*/  LDSM.16.MT88.4 R32, [R221+0x2500] ;  /* 0x00250000dd20783b */ /* 0x000ea20000004200 */
[----:B------:R4:W1:Y:S05]  /*48d0*/  MUFU.EX2 R247, R4 ;  /* 0x0000000400f77308 */ /* 0x00086a0000000800 */
[----:B------:R-:W-:Y:S02]  /*48e0*/  FFMA.FTZ R8, R125, c[0x0][0x2d0], -R0 ;  /* 0x0000b4007d087a23 */ /* 0x000fe40000010800 */
[----:B------:R-:W-:Y:S02]  /*48f0*/  IMAD.MOV.U32 R125, RZ, RZ, R161 ;  /* 0x000000ffff7d7224 */ /* 0x000fe400078e00a1 */
[----:B------:R3:W-:Y:S01]  /*4900*/  MUFU.EX2 R216, R8 ;  /* 0x0000000800d87308 */ /* 0x0007e20000000800 */
[----:B----4-:R-:W-:Y:S01]  /*4910*/  FFMA.FTZ R4, R72, c[0x0][0x2d0], -R3 ;  /* 0x0000b40048047a23 */ /* 0x010fe20000010803 */
[----:B-1----:R-:W-:-:S06]  /*4920*/  F2FP.BF16.PACK_AB R5, R247, R244 ;  /* 0x000000f4f705723e */ /* 0x002fcc00000010ff */
[----:B------:R1:W-:Y:S01]  /*4930*/  MUFU.EX2 R246, R4 ;  /* 0x0000000400f67308 */ /* 0x0003e20000000800 */
[----:B---3--:R-:W-:Y:S02]  /*4940*/  FFMA.FTZ R8, R124, c[0x0][0x2d0], -R0 ;  /* 0x0000b4007c087a23 */ /* 0x008fe40000010800 */
[----:B------:R-:W-:-:S05]  /*4950*/  IMAD.MOV.U32 R124, RZ, RZ, R160 ;  /* 0x000000ffff7c7224 */ /* 0x000fca00078e00a0 */
[----:B------:R3:W-:Y:S01]  /*4960*/  MUFU.EX2 R215, R8 ;  /* 0x0000000800d77308 */ /* 0x0007e20000000800 */
[----:B-1----:R-:W-:-:S07]  /*4970*/  FFMA.FTZ R4, R73, c[0x0][0x2d0], -R3 ;  /* 0x0000b40049047a23 */ /* 0x002fce0000010803 */
[----:B------:R1:W4:Y:S01]  /*4980*/  MUFU.EX2 R245, R4 ;  /* 0x0000000400f57308 */ /* 0x0003220000000800 */
[----:B---3--:R-:W-:-:S07]  /*4990*/  FFMA.FTZ R8, R122, c[0x0][0x2d0], -R2 ;  /* 0x0000b4007a087a23 */ /* 0x008fce0000010802 */
[----:B------:R3:W-:Y:S01]  /*49a0*/  MUFU.EX2 R204, R8 ;  /* 0x0000000800cc7308 */ /* 0x0007e20000000800 */
[----:B-1----:R-:W-:Y:S01]  /*49b0*/  FFMA.FTZ R4, R74, c[0x0][0x2d0], -R0 ;  /* 0x0000b4004a047a23 */ /* 0x002fe20000010800 */
[----:B----4-:R-:W-:-:S06]  /*49c0*/  F2FP.BF16.PACK_AB R7, R245, R246 ;  /* 0x000000f6f507723e */ /* 0x010fcc00000010ff */
[----:B------:R1:W-:Y:S01]  /*49d0*/  MUFU.EX2 R219, R4 ;  /* 0x0000000400db7308 */ /* 0x0003e20000000800 */
[----:B---3--:R-:W-:-:S07]  /*49e0*/  FFMA.FTZ R8, R121, c[0x0][0x2d0], -R2 ;  /* 0x0000b40079087a23 */ /* 0x008fce0000010802 */
[----:B------:R3:W-:Y:S01]  /*49f0*/  MUFU.EX2 R207, R8 ;  /* 0x0000000800cf7308 */ /* 0x0007e20000000800 */
[----:B-1----:R-:W-:-:S07]  /*4a00*/  FFMA.FTZ R4, R123, c[0x0][0x2d0], -R0 ;  /* 0x0000b4007b047a23 */ /* 0x002fce0000010800 */
[----:B------:R1:W4:Y:S01]  /*4a10*/  MUFU.EX2 R218, R4 ;  /* 0x0000000400da7308 */ /* 0x0003220000000800 */
[----:B---3--:R-:W-:-:S07]  /*4a20*/  FFMA.FTZ R8, R120, c[0x0][0x2d0], -R2 ;  /* 0x0000b40078087a23 */ /* 0x008fce0000010802 */
[----:B------:R3:W-:Y:S01]  /*4a30*/  MUFU.EX2 R203, R8 ;  /* 0x0000000800cb7308 */ /* 0x0007e20000000800 */
[----:B-1----:R-:W-:-:S07]  /*4a40*/  F2FP.BF16.PACK_AB R4, R188, R250 ;  /* 0x000000fabc04723e */ /* 0x002fce00000010ff */
[----:B------:R-:W-:Y:S01]  /*4a50*/  HMMA.16816.F32.BF16 R172, R4, R24, R116 ;  /* 0x0000001804ac723c */ /* 0x000fe20000041874 */
[----:B---3--:R-:W-:-:S04]  /*4a60*/  FFMA.FTZ R8, R75, c[0x0][0x2d0], -R2 ;  /* 0x0000b4004b087a23 */ /* 0x008fc80000010802 */
[----:B------:R1:W3:Y:S03]  /*4a70*/  MUFU.EX2 R201, R8 ;  /* 0x0000000800c97308 */ /* 0x0002e60000000800 */
[C---:B------:R-:W-:Y:S08]  /*4a80*/  HMMA.16816.F32.BF16 R116, R4.reuse, R20, R112 ;  /* 0x000000140474723c */ /* 0x040ff00000041870 */
[----:B-----5:R-:W-:Y:S01]  /*4a90*/  HMMA.16816.F32.BF16 R112, R4, R16, R108 ;  /* 0x000000100470723c */ /* 0x020fe2000004186c */
[----:B-1----:R-:W-:-:S07]  /*4aa0*/  FFMA.FTZ R8, R141, c[0x0][0x2d0], -R12 ;  /* 0x0000b4008d087a23 */ /* 0x002fce000001080c */
[C---:B------:R-:W-:Y:S01]  /*4ab0*/  HMMA.16816.F32.BF16 R160, R4.reuse, R26, R92 ;  /* 0x0000001a04a0723c */ /* 0x040fe2000004185c */
[----:B------:R1:W-:Y:S07]  /*4ac0*/  MUFU.EX2 R200, R8 ;  /* 0x0000000800c87308 */ /* 0x0003ee0000000800 */
[C---:B------:R-:W-:Y:S08]  /*4ad0*/  HMMA.16816.F32.BF16 R108, R4.reuse, R22, R88 ;  /* 0x00000016046c723c */ /* 0x040ff00000041858 */
[----:B------:R-:W-:Y:S01]  /*4ae0*/  HMMA.16816.F32.BF16 R92, R4, R18, R84 ;  /* 0x00000012045c723c */ /* 0x000fe20000041854 */
[----:B-1----:R-:W-:-:S04]  /*4af0*/  FFMA.FTZ R8, R155, c[0x0][0x2d0], -R12 ;  /* 0x0000b4009b087a23 */ /* 0x002fc8000001080c */
[----:B------:R1:W5:Y:S03]  /*4b00*/  MUFU.EX2 R187, R8 ;  /* 0x0000000800bb7308 */ /* 0x0003660000000800 */
[C---:B------:R-:W-:Y:S08]  /*4b10*/  HMMA.16816.F32.BF16 R88, R4.reuse, R30, R80 ;  /* 0x0000001e0458723c */ /* 0x040ff00000041850 */
[----:B------:R-:W-:Y:S01]  /*4b20*/  HMMA.16816.F32.BF16 R104, R4, R28, R104 ;  /* 0x0000001c0468723c */ /* 0x000fe20000041868 */
[----:B-1----:R-:W-:-:S07]  /*4b30*/  FFMA.FTZ R8, R147, c[0x0][0x2d0], -R12 ;  /* 0x0000b40093087a23 */ /* 0x002fce000001080c */
[C---:B--2---:R-:W-:Y:S01]  /*4b40*/  HMMA.16816.F32.BF16 R100, R4.reuse, R32, R100 ;  /* 0x000000200464723c */ /* 0x044fe20000041864 */
[----:B------:R1:W-:Y:S07]  /*4b50*/  MUFU.EX2 R186, R8 ;  /* 0x0000000800ba7308 */ /* 0x0003ee0000000800 */
[C---:B------:R-:W-:Y:S08]  /*4b60*/  HMMA.16816.F32.BF16 R96, R4.reuse, R36, R96 ;  /* 0x000000240460723c */ /* 0x040ff00000041860 */
[----:B------:R-:W-:Y:S01]  /*4b70*/  HMMA.16816.F32.BF16 R84, R4, R34, R76 ;  /* 0x000000220454723c */ /* 0x000fe2000004184c */
[----:B-1----:R-:W-:-:S02]  /*4b80*/  FFMA.FTZ R8, R165, c[0x0][0x2d0], -R12 ;  /* 0x0000b400a5087a23 */ /* 0x002fc4000001080c */
[----:B------:R-:W-:-:S05]  /*4b90*/  IMAD.MOV.U32 R165, RZ, RZ, R178 ;  /* 0x000000ffffa57224 */ /* 0x000fca00078e00b2 */
[----:B------:R-:W-:Y:S07]  /*4ba0*/  HMMA.16816.F32.BF16 R80, R4, R38, R64 ;  /* 0x000000260450723c */ /* 0x000fee0000041840 */
[----:B----4-:R-:W-:Y:S02]  /*4bb0*/  F2FP.BF16.PACK_AB R4, R218, R219 ;  /* 0x000000dbda04723e */ /* 0x010fe400000010ff */
[----:B------:R-:W-:Y:S02]  /*4bc0*/  F2FP.BF16.PACK_AB R5, R207, R204 ;  /* 0x000000cccf05723e */ /* 0x000fe400000010ff */
[----:B------:R-:W-:-:S02]  /*4bd0*/  F2FP.BF16.PACK_AB R6, R215, R216 ;  /* 0x000000d8d706723e */ /* 0x000fc400000010ff */
[----:B---3--:R-:W-:-:S07]  /*4be0*/  F2FP.BF16.PACK_AB R7, R201, R203 ;  /* 0x000000cbc907723e */ /* 0x008fce00000010ff */
[C---:B------:R-:W-:Y:S08]  /*4bf0*/  HMMA.16816.F32.BF16 R76, R4.reuse, R24, R68 ;  /* 0x00000018044c723c */ /* 0x040ff00000041844 */
[C---:B------:R-:W-:Y:S08]  /*4c00*/  HMMA.16816.F32.BF16 R68, R4.reuse, R16, R56 ;  /* 0x000000100444723c */ /* 0x040ff00000041838 */
[C---:B------:R-:W-:Y:S01]  /*4c10*/  HMMA.16816.F32.BF16 R56, R4.reuse, R26, R136 ;  /* 0x0000001a0438723c */ /* 0x040fe20000041888 */
[----:B------:R-:W-:Y:S06]  /*4c20*/  LDSM.16.MT88.4 R24, [R222+0x1900] ;  /* 0x00190000de18783b */ /* 0x000fec0000004200 */
[----:B------:R-:W-:Y:S01]  /*4c30*/  IMAD.MOV.U32 R138, RZ, RZ, R185 ;  /* 0x000000ffff8a7224 */ /* 0x000fe200078e00b9 */
[----:B------:R-:W-:Y:S01]  /*4c40*/  HMMA.16816.F32.BF16 R40, R4, R30, R148 ;  /* 0x0000001e0428723c */ /* 0x000fe20000041894 */
[----:B------:R1:W-:Y:S01]  /*4c50*/  MUFU.EX2 R185, R8 ;  /* 0x0000000800b97308 */ /* 0x0003e20000000800 */
[----:B------:R-:W-:-:S02]  /*4c60*/  IMAD.MOV.U32 R137, RZ, RZ, R184 ;  /* 0x000000ffff897224 */ /* 0x000fc400078e00b8 */
[----:B------:R-:W-:Y:S02]  /*4c70*/  IMAD.MOV.U32 R136, RZ, RZ, R179 ;  /* 0x000000ffff887224 */ /* 0x000fe400078e00b3 */
[----:B------:R-:W-:Y:S02]  /*4c80*/  IMAD.MOV.U32 R139, RZ, RZ, R190 ;  /* 0x000000ffff8b7224 */ /* 0x000fe400078e00be */
[C---:B------:R-:W-:Y:S08]  /*4c90*/  HMMA.16816.F32.BF16 R72, R4.reuse, R20, R60 ;  /* 0x000000140448723c */ /* 0x040ff0000004183c */
[----:B------:R-:W-:Y:S01]  /*4ca0*/  HMMA.16816.F32.BF16 R64, R4, R28, R52 ;  /* 0x0000001c0440723c */ /* 0x000fe20000041834 */
[----:B-1----:R-:W-:Y:S01]  /*4cb0*/  FFMA.FTZ R8, R126, c[0x0][0x2d0], -R3 ;  /* 0x0000b4007e087a23 */ /* 0x002fe20000010803 */
[----:B------:R-:W-:Y:S01]  /*4cc0*/  LDSM.16.MT88.4 R28, [R221+0x2900] ;  /* 0x00290000dd1c783b */ /* 0x000fe20000004200 */
[----:B------:R-:W-:-:S02]  /*4cd0*/  IMAD.MOV.U32 R126, RZ, RZ, R13 ;  /* 0x000000ffff7e7224 */ /* 0x000fc400078e000d */
[--C-:B------:R-:W-:Y:S01]  /*4ce0*/  FFMA.FTZ R13, R152, c[0x0][0x2d0], -R3.reuse ;  /* 0x0000b400980d7a23 */ /* 0x100fe20000010803 */
[----:B------:R1:W-:Y:S02]  /*4cf0*/  MUFU.EX2 R184, R8 ;  /* 0x0000000800b87308 */ /* 0x0003e40000000800 */
[C---:B------:R-:W-:Y:S06]  /*4d00*/  HMMA.16816.F32.BF16 R60, R4.reuse, R32, R48 ;  /* 0x00000020043c723c */ /* 0x040fec0000041830 */
[----:B------:R2:W-:Y:S02]  /*4d10*/  MUFU.EX2 R178, R13 ;  /* 0x0000000d00b27308 */ /* 0x0005e40000000800 */
[----:B------:R-:W-:Y:S01]  /*4d20*/  HMMA.16816.F32.BF16 R196, R4, R36, R44 ;  /* 0x0000002404c4723c */ /* 0x000fe2000004182c */
[----:B-1----:R-:W-:-:S07]  /*4d30*/  FFMA.FTZ R8, R127, c[0x0][0x2d0], -R3 ;  /* 0x0000b4007f087a23 */ /* 0x002fce0000010803 */
[----:B------:R-:W-:Y:S01]  /*4d40*/  HMMA.16816.F32.BF16 R48, R4, R22, R132 ;  /* 0x000000160430723c */ /* 0x000fe20000041884 */
[----:B------:R-:W-:Y:S01]  /*4d50*/  IMAD.MOV.U32 R127, RZ, RZ, R177 ;  /* 0x000000ffff7f7224 */ /* 0x000fe200078e00b1 */
[----:B------:R1:W3:Y:S01]  /*4d60*/  MUFU.EX2 R179, R8 ;  /* 0x0000000800b37308 */ /* 0x0002e20000000800 */
[----:B------:R-:W4:Y:S01]  /*4d70*/  LDSM.16.MT88.4 R20, [R221+0x900] ;  /* 0x00090000dd14783b */ /* 0x000f220000004200 */
[----:B--2---:R-:W-:-:S04]  /*4d80*/  FFMA.FTZ R13, R167, c[0x0][0x2d0], -R0 ;  /* 0x0000b400a70d7a23 */ /* 0x004fc80000010800 */
[----:B------:R-:W-:Y:S01]  /*4d90*/  HMMA.16816.F32.BF16 R52, R4, R34, R156 ;  /* 0x000000220434723c */ /* 0x000fe2000004189c */
[----:B------:R-:W2:Y:S01]  /*4da0*/  LDSM.16.MT88.4 R32, [R222+0x2900] ;  /* 0x00290000de20783b */ /* 0x000ea20000004200 */
[----:B------:R3:W-:Y:S01]  /*4db0*/  MUFU.EX2 R151, R13 ;  /* 0x0000000d00977308 */ /* 0x0007e20000000800 */
[----:B------:R-:W-:-:S05]  /*4dc0*/  IMAD.MOV.U32 R167, RZ, RZ, R189 ;  /* 0x000000ffffa77224 */ /* 0x000fca00078e00bd */
[----:B------:R-:W-:Y:S01]  /*4dd0*/  HMMA.16816.F32.BF16 R44, R4, R18, R128 ;  /* 0x00000012042c723c */ /* 0x000fe20000041880 */
[----:B------:R-:W2:Y:S01]  /*4de0*/  LDSM.16.MT88.4 R16, [R222+0x900] ;  /* 0x00090000de10783b */ /* 0x000ea20000004200 */
[----:B-1----:R-:W-:-:S04]  /*4df0*/  FFMA.FTZ R8, R143, c[0x0][0x2d0], -R3 ;  /* 0x0000b4008f087a23 */ /* 0x002fc80000010803 */
[----:B------:R1:W1:Y:S02]  /*4e00*/  MUFU.EX2 R177, R8 ;  /* 0x0000000800b17308 */ /* 0x0002640000000800 */
[----:B------:R-:W-:Y:S01]  /*4e10*/  HMMA.16816.F32.BF16 R36, R4, R38, R168 ;  /* 0x000000260424723c */ /* 0x000fe200000418a8 */
[----:B---3--:R-:W-:-:S05]  /*4e20*/  FFMA.FTZ R13, R176, c[0x0][0x2d0], -R0 ;  /* 0x0000b400b00d7a23 */ /* 0x008fca0000010800 */
[----:B------:R3:W2:Y:S01]  /*4e30*/  MUFU.EX2 R149, R13 ;  /* 0x0000000d00957308 */ /* 0x0006a20000000800 */
[----:B-----5:R-:W-:Y:S02]  /*4e40*/  F2FP.BF16.PACK_AB R4, R187, R200 ;  /* 0x000000c8bb04723e */ /* 0x020fe400000010ff */
[----:B------:R-:W-:Y:S02]  /*4e50*/  F2FP.BF16.PACK_AB R5, R179, R184 ;  /* 0x000000b8b305723e */ /* 0x000fe400000010ff */
[----:B------:R-:W-:Y:S01]  /*4e60*/  F2FP.BF16.PACK_AB R6, R185, R186 ;  /* 0x000000bab906723e */ /* 0x000fe200000010ff */
[----:B-1----:R-:W1:Y:S01]  /*4e70*/  LDSM.16.MT88.4 R8, [R221+0x1900] ;  /* 0x00190000dd08783b */ /* 0x002e620000004200 */
[----:B------:R-:W-:Y:S01]  /*4e80*/  F2FP.BF16.PACK_AB R7, R178, R177 ;  /* 0x000000b1b207723e */ /* 0x000fe200000010ff */
[----:B---3--:R-:W-:-:S06]  /*4e90*/  FFMA.FTZ R13, R181, c[0x0][0x2d0], -R0 ;  /* 0x0000b400b50d7a23 */ /* 0x008fcc0000010800 */
[C---:B----4-:R-:W-:Y:S01]  /*4ea0*/  HMMA.16816.F32.BF16 R156, R4.reuse, R20, R172 ;  /* 0x00000014049c723c */ /* 0x050fe200000418ac */
[----:B------:R3:W-:Y:S07]  /*4eb0*/  MUFU.EX2 R150, R13 ;  /* 0x0000000d00967308 */ /* 0x0007ee0000000800 */
[C---:B--2---:R-:W-:Y:S08]  /*4ec0*/  HMMA.16816.F32.BF16 R192, R4.reuse, R32, R96 ;  /* 0x0000002004c0723c */ /* 0x044ff00000041860 */
[----:B------:R-:W-:Y:S01]  /*4ed0*/  HMMA.16816.F32.BF16 R120, R4, R16, R116 ;  /* 0x000000100478723c */ /* 0x000fe20000041874 */
[----:B---3--:R-:W-:-:S04]  /*4ee0*/  FFMA.FTZ R13, R180, c[0x0][0x2d0], -R0 ;  /* 0x0000b400b40d7a23 */ /* 0x008fc80000010800 */
[----:B------:R2:W-:Y:S03]  /*4ef0*/  MUFU.EX2 R176, R13 ;  /* 0x0000000d00b07308 */ /* 0x0005e60000000800 */
[C---:B------:R-:W-:Y:S08]  /*4f00*/  HMMA.16816.F32.BF16 R172, R4.reuse, R24, R104 ;  /* 0x0000001804ac723c */ /* 0x040ff00000041868 */
[----:B-1----:R-:W-:Y:S01]  /*4f10*/  HMMA.16816.F32.BF16 R132, R4, R8, R112 ;  /* 0x000000080484723c */ /* 0x002fe20000041870 */
[----:B--2---:R-:W-:-:S07]  /*4f20*/  FFMA.FTZ R13, R166, c[0x0][0x2d0], -R2 ;  /* 0x0000b400a60d7a23 */ /* 0x004fce0000010802 */
[----:B------:R-:W-:Y:S01]  /*4f30*/  HMMA.16816.F32.BF16 R160, R4, R22, R160 ;  /* 0x0000001604a0723c */ /* 0x000fe200000418a0 */
[----:B------:R-:W-:Y:S01]  /*4f40*/  IMAD.MOV.U32 R166, RZ, RZ, R188 ;  /* 0x000000ffffa67224 */ /* 0x000fe200078e00bc */
[----:B------:R1:W-:Y:S01]  /*4f50*/  MUFU.EX2 R141, R13 ;  /* 0x0000000d008d7308 */ /* 0x0003e20000000800 */
[----:B------:R-:W-:Y:S02]  /*4f60*/  IMAD.MOV.U32 R114, RZ, RZ, R183 ;  /* 0x000000ffff727224 */ /* 0x000fe400078e00b7 */
[----:B------:R-:W-:-:S03]  /*4f70*/  IMAD.MOV.U32 R115, RZ, RZ, R182 ;  /* 0x000000ffff737224 */ /* 0x000fc600078e00b6 */
        /* <DEDUP_REMOVED lines=8> */
[----:B------:R1:W-:Y:S07]  /*5000*/  MUFU.EX2 R147, R13 ;  /* 0x0000000d00937308 */ /* 0x0003ee0000000800 */
[----:B------:R-:W-:Y:S01]  /*5010*/  HMMA.16816.F32.BF16 R96, R4, R34, R80 ;  /* 0x000000220460723c */ /* 0x000fe20000041850 */
[----:B------:R-:W-:Y:S06]  /*5020*/  LDSM.16.MT88.4 R80, [R221+0x2d00] ;  /* 0x002d0000dd50783b */ /* 0x000fec0000004200 */
[----:B------:R-:W-:-:S02]  /*5030*/  F2FP.BF16.PACK_AB R4, R149, R151 ;  /* 0x000000979504723e */ /* 0x000fc400000010ff */
[----:B--2---:R-:W-:Y:S01]  /*5040*/  F2FP.BF16.PACK_AB R5, R148, R141 ;  /* 0x0000008d9405723e */ /* 0x004fe200000010ff */
[----:B-1----:R-:W-:Y:S01]  /*5050*/  FFMA.FTZ R13, R154, c[0x0][0x2d0], -R2 ;  /* 0x0000b4009a0d7a23 */ /* 0x002fe20000010802 */
[----:B------:R-:W-:-:S03]  /*5060*/  F2FP.BF16.PACK_AB R6, R176, R150 ;  /* 0x00000096b006723e */ /* 0x000fc600000010ff */
[----:B------:R-:W1:Y:S02]  /*5070*/  MUFU.EX2 R143, R13 ;  /* 0x0000000d008f7308 */ /* 0x000e640000000800 */
[----:B-1----:R-:W-:Y:S01]  /*5080*/  F2FP.BF16.PACK_AB R7, R143, R147 ;  /* 0x000000938f07723e */ /* 0x002fe200000010ff */
[----:B------:R-:W-:Y:S02]  /*5090*/  FFMA.FTZ R13, R212, c[0x0][0x2d0], -R12 ;  /* 0x0000b400d40d7a23 */ /* 0x000fe4000001080c */
[----:B------:R-:W-:-:S04]  /*50a0*/  IMAD.MOV.U32 R212, RZ, RZ, R166 ;  /* 0x000000ffffd47224 */ /* 0x000fc800078e00a6 */
[C---:B------:R-:W-:Y:S07]  /*50b0*/  HMMA.16816.F32.BF16 R68, R4.reuse, R8, R68 ;  /* 0x000000080444723c */ /* 0x040fee0000041844 */
[----:B------:R-:W-:Y:S01]  /*50c0*/  FFMA.FTZ R8, R210, c[0x0][0x2d0], -R12 ;  /* 0x0000b400d2087a23 */ /* 0x000fe2000001080c */
[----:B------:R-:W-:Y:S01]  /*50d0*/  HMMA.16816.F32.BF16 R116, R4, R18, R48 ;  /* 0x000000120474723c */ /* 0x000fe20000041830 */
[----:B------:R-:W-:Y:S01]  /*50e0*/  IMAD.MOV.U32 R9, RZ, RZ, R136 ;  /* 0x000000ffff097224 */ /* 0x000fe200078e0088 */
[----:B------:R-:W-:Y:S01]  /*50f0*/  MUFU.EX2 R49, R13 ;  /* 0x0000000d00317308 */ /* 0x000fe20000000800 */
[----:B------:R-:W-:-:S04]  /*5100*/  IMAD.MOV.U32 R210, RZ, RZ, R167 ;  /* 0x000000ffffd27224 */ /* 0x000fc800078e00a7 */
[----:B------:R-:W-:Y:S01]  /*5110*/  IMAD.MOV.U32 R51, RZ, RZ, R114 ;  /* 0x000000ffff337224 */ /* 0x000fe200078e0072 */
[C---:B------:R-:W-:Y:S01]  /*5120*/  HMMA.16816.F32.BF16 R180, R4.reuse, R22, R56 ;  /* 0x0000001604b4723c */ /* 0x040fe20000041838 */
[----:B------:R-:W-:Y:S01]  /*5130*/  IMAD.MOV.U32 R50, RZ, RZ, R115 ;  /* 0x000000ffff327224 */ /* 0x000fe200078e0073 */
[----:B------:R-:W1:Y:S01]  /*5140*/  MUFU.EX2 R48, R8 ;  /* 0x0000000800307308 */ /* 0x000e620000000800 */
[----:B------:R-:W2:Y:S05]  /*5150*/  LDSM.16.MT88.4 R112, [R222+0xd00] ;  /* 0x000d0000de70783b */ /* 0x000eaa0000004200 */
[C---:B------:R-:W-:Y:S07]  /*5160*/  HMMA.16816.F32.BF16 R56, R4.reuse, R10, R44 ;  /* 0x0000000a0438723c */ /* 0x040fee000004182c */
[----:B------:R-:W-:Y:S01]  /*5170*/  IMAD.MOV.U32 R47, RZ, RZ, R127 ;  /* 0x000000ffff2f7224 */ /* 0x000fe200078e007f */
[----:B------:R-:W-:Y:S01]  /*5180*/  HMMA.16816.F32.BF16 R64, R4, R24, R64 ;  /* 0x000000180440723c */ /* 0x000fe20000041840 */
[----:B------:R-:W-:Y:S01]  /*5190*/  IMAD.MOV.U32 R46, RZ, RZ, R126 ;  /* 0x000000ffff2e7224 */ /* 0x000fe200078e007e */
[----:B-1----:R-:W-:Y:S01]  /*51a0*/  F2FP.BF16.PACK_AB R92, R48, R49 ;  /* 0x00000031305c723e */ /* 0x002fe200000010ff */
[----:B------:R-:W-:-:S02]  /*51b0*/  FFMA.FTZ R8, R208, c[0x0][0x2d0], -R12 ;  /* 0x0000b400d0087a23 */ /* 0x000fc4000001080c */
[----:B------:R-:W-:Y:S02]  /*51c0*/  IMAD.MOV.U32 R10, RZ, RZ, R137 ;  /* 0x000000ffff0a7224 */ /* 0x000fe400078e0089 */
[----:B------:R1:W-:Y:S01]  /*51d0*/  MUFU.EX2 R44, R8 ;  /* 0x00000008002c7308 */ /* 0x0003e20000000800 */
[C---:B------:R-:W-:Y:S01]  /*51e0*/  HMMA.16816.F32.BF16 R152, R4.reuse, R20, R76 ;  /* 0x000000140498723c */ /* 0x040fe2000004184c */
[----:B------:R-:W-:Y:S02]  /*51f0*/  IMAD.MOV.U32 R25, RZ, RZ, R124 ;  /* 0x000000ffff197224 */ /* 0x000fe400078e007c */
[----:B------:R-:W-:Y:S02]  /*5200*/  IMAD.MOV.U32 R11, RZ, RZ, R138 ;  /* 0x000000ffff0b7224 */ /* 0x000fe400078e008a */
[----:B------:R-:W-:Y:S02]  /*5210*/  IMAD.MOV.U32 R208, RZ, RZ, R139 ;  /* 0x000000ffffd07224 */ /* 0x000fe400078e008b */
[----:B------:R-:W-:Y:S01]  /*5220*/  LDSM.16.MT88.4 R136, [R222+0x1d00] ;  /* 0x001d0000de88783b */ /* 0x000fe20000004200 */
[----:B------:R-:W-:Y:S01]  /*5230*/  HMMA.16816.F32.BF16 R100, R4, R16, R72 ;  /* 0x000000100464723c */ /* 0x000fe20000041848 */
[----:B------:R-:W-:-:S02]  /*5240*/  IMAD.MOV.U32 R45, RZ, RZ, R165 ;  /* 0x000000ffff2d7224 */ /* 0x000fc400078e00a5 */
[----:B------:R-:W-:Y:S01]  /*5250*/  LDSM.16.MT88.4 R164, [R221+0xd00] ;  /* 0x000d0000dda4783b */ /* 0x000fe20000004200 */
[----:B-1----:R-:W-:-:S04]  /*5260*/  FFMA.FTZ R8, R202, c[0x0][0x2d0], -R12 ;  /* 0x0000b400ca087a23 */ /* 0x002fc8000001080c */
[C---:B------:R-:W-:Y:S01]  /*5270*/  HMMA.16816.F32.BF16 R40, R4.reuse, R26, R40 ;  /* 0x0000001a0428723c */ /* 0x040fe20000041828 */
[----:B------:R-:W-:Y:S01]  /*5280*/  IMAD.MOV.U32 R202, RZ, RZ, R125 ;  /* 0x000000ffffca7224 */ /* 0x000fe200078e007d */
[----:B------:R1:W3:Y:S01]  /*5290*/  MUFU.EX2 R24, R8 ;  /* 0x0000000800187308 */ /* 0x0002e20000000800 */
[----:B------:R-:W4:Y:S04]  /*52a0*/  LDSM.16.MT88.4 R124, [R221+0x1d00] ;  /* 0x001d0000dd7c783b */ /* 0x000f280000004200 */
[----:B------:R-:W-:Y:S01]  /*52b0*/  IMAD.MOV.U32 R27, RZ, RZ, R15 ;  /* 0x000000ffff1b7224 */ /* 0x000fe200078e000f */
[----:B------:R-:W-:Y:S01]  /*52c0*/  HMMA.16816.F32.BF16 R60, R4, R28, R60 ;  /* 0x0000001c043c723c */ /* 0x000fe2000004183c */
[----:B------:R-:W-:-:S07]  /*52d0*/  IMAD.MOV.U32 R26, RZ, RZ, R14 ;  /* 0x000000ffff1a7224 */ /* 0x000fce00078e000e */
[----:B------:R-:W-:Y:S01]  /*52e0*/  HMMA.16816.F32.BF16 R52, R4, R30, R52 ;  /* 0x0000001e0434723c */ /* 0x000fe20000041834 */
[----:B-1----:R-:W-:Y:S01]  /*52f0*/  FFMA.FTZ R8, R206, c[0x0][0x2d0], -R3 ;  /* 0x0000b400ce087a23 */ /* 0x002fe20000010803 */
[----:B---3--:R-:W-:-:S03]  /*5300*/  F2FP.BF16.PACK_AB R94, R24, R44 ;  /* 0x0000002c185e723e */ /* 0x008fc600000010ff */
[----:B------:R1:W-:Y:S03]  /*5310*/  MUFU.EX2 R23, R8 ;  /* 0x0000000800177308 */ /* 0x0003e60000000800 */
[C---:B------:R-:W-:Y:S08]  /*5320*/  HMMA.16816.F32.BF16 R84, R4.reuse, R32, R196 ;  /* 0x000000200454723c */ /* 0x040ff000000418c4 */
[----:B------:R-:W-:Y:S01]  /*5330*/  HMMA.16816.F32.BF16 R36, R4, R34, R36 ;  /* 0x000000220424723c */ /* 0x000fe20000041824 */
[----:B------:R-:W3:Y:S01]  /*5340*/  LDSM.16.MT88.4 R4, [R222+0x2d00] ;  /* 0x002d0000de04783b */ /* 0x000ee20000004200 */
[----:B-1----:R-:W-:-:S04]  /*5350*/  FFMA.FTZ R8, R209, c[0x0][0x2d0], -R3 ;  /* 0x0000b400d1087a23 */ /* 0x002fc80000010803 */
[----:B------:R1:W5:Y:S02]  /*5360*/  MUFU.EX2 R22, R8 ;  /* 0x0000000800167308 */ /* 0x0003640000000800 */
[--C-:B-1----:R-:W-:Y:S01]  /*5370*/  FFMA.FTZ R8, R205, c[0x0][0x2d0], -R3.reuse ;  /* 0x0000b400cd087a23 */ /* 0x102fe20000010803 */
[----:B-----5:R-:W-:Y:S01]  /*5380*/  F2FP.BF16.PACK_AB R93, R22, R23 ;  /* 0x00000017165d723e */ /* 0x020fe200000010ff */
[----:B------:R-:W-:-:S04]  /*5390*/  FFMA.FTZ R3, R211, c[0x0][0x2d0], -R3 ;  /* 0x0000b400d3037a23 */ /* 0x000fc80000010803 */
[----:B------:R1:W-:Y:S08]  /*53a0*/  MUFU.EX2 R20, R8 ;  /* 0x0000000800147308 */ /* 0x0003f00000000800 */
[----:B------:R5:W2:Y:S01]  /*53b0*/  MUFU.EX2 R21, R3 ;  /* 0x0000000300157308 */ /* 0x000aa20000000800 */
[----:B-1----:R-:W-:Y:S02]  /*53c0*/  FADD.FTZ R8, R249, R248 ;  /* 0x000000f8f9087221 */ /* 0x002fe40000010000 */
[----:B-----5:R-:W-:Y:S01]  /*53d0*/  FFMA.FTZ R3, R239, c[0x0][0x2d0], -R0 ;  /* 0x0000b400ef037a23 */ /* 0x020fe20000010800 */
[----:B--2---:R-:W-:-:S04]  /*53e0*/  F2FP.BF16.PACK_AB R95, R21, R20 ;  /* 0x00000014155f723e */ /* 0x004fc800000010ff */
[----:B------:R1:W-:Y:S03]  /*53f0*/  MUFU.EX2 R19, R3 ;  /* 0x0000000300137308 */ /* 0x0003e60000000800 */
        /* <DEDUP_REMOVED lines=8> */
[----:B------:R-:W-:Y:S01]  /*5480*/  FFMA.FTZ R0, R240, c[0x0][0x2d0], -R0 ;  /* 0x0000b400f0007a23 */ /* 0x000fe20000010800 */
[----:B------:R1:W-:Y:S06]  /*5490*/  MUFU.EX2 R17, R3 ;  /* 0x0000000300117308 */ /* 0x0003ec0000000800 */
[C---:B------:R-:W-:Y:S02]  /*54a0*/  HMMA.16816.F32.BF16 R160, R92.reuse, R166, R160 ;  /* 0x000000a65ca0723c */ /* 0x040fe400000418a0 */
[----:B------:R4:W5:Y:S06]  /*54b0*/  MUFU.EX2 R16, R0 ;  /* 0x0000000000107308 */ /* 0x00096c0000000800 */
[----:B------:R-:W-:Y:S01]  /*54c0*/  HMMA.16816.F32.BF16 R108, R92, R114, R108 ;  /* 0x000000725c6c723c */ /* 0x000fe2000004186c */
[----:B-1----:R-:W-:-:S04]  /*54d0*/  FADD.FTZ R3, R202, R27 ;  /* 0x0000001bca037221 */ /* 0x002fc80000010000 */
[----:B------:R-:W-:-:S03]  /*54e0*/  FADD.FTZ R10, R10, R3 ;  /* 0x000000030a0a7221 */ /* 0x000fc60000010000 */
[----:B------:R-:W-:Y:S01]  /*54f0*/  HMMA.16816.F32.BF16 R168, R92, R126, R168 ;  /* 0x0000007e5ca8723c */ /* 0x000fe200000418a8 */
[----:B----4-:R-:W-:-:S04]  /*5500*/  FFMA.FTZ R0, R214, c[0x0][0x2d0], -R2 ;  /* 0x0000b400d6007a23 */ /* 0x010fc80000010802 */
[----:B------:R1:W-:Y:S03]  /*5510*/  MUFU.EX2 R12, R0 ;  /* 0x00000000000c7308 */ /* 0x0003e60000000800 */
[C---:B------:R-:W-:Y:S08]  /*5520*/  HMMA.16816.F32.BF16 R72, R92.reuse, R80, R188 ;  /* 0x000000505c48723c */ /* 0x040ff000000418bc */
[----:B------:R-:W-:Y:S01]  /*5530*/  HMMA.16816.F32.BF16 R76, R92, R82, R128 ;  /* 0x000000525c4c723c */ /* 0x000fe20000041880 */
[----:B-1----:R-:W-:-:S07]  /*5540*/  FFMA.FTZ R0, R217, c[0x0][0x2d0], -R2 ;  /* 0x0000b400d9007a23 */ /* 0x002fce0000010802 */
[C---:B---3--:R-:W-:Y:S01]  /*5550*/  HMMA.16816.F32.BF16 R88, R92.reuse, R4, R192 ;  /* 0x000000045c58723c */ /* 0x048fe200000418c0 */
[----:B------:R1:W3:Y:S07]  /*5560*/  MUFU.EX2 R13, R0 ;  /* 0x00000000000d7308 */ /* 0x0002ee0000000800 */
[----:B------:R-:W-:Y:S07]  /*5570*/  HMMA.16816.F32.BF16 R92, R92, R6, R96 ;  /* 0x000000065c5c723c */ /* 0x000fee0000041860 */
[----:B--2---:R-:W-:-:S02]  /*5580*/  F2FP.BF16.PACK_AB R96, R18, R19 ;  /* 0x000000131260723e */ /* 0x004fc400000010ff */
[----:B-----5:R-:W-:Y:S01]  /*5590*/  F2FP.BF16.PACK_AB R98, R16, R17 ;  /* 0x000000111062723e */ /* 0x020fe200000010ff */
[--C-:B-1----:R-:W-:Y:S01]  /*55a0*/  FFMA.FTZ R0, R241, c[0x0][0x2d0], -R2.reuse ;  /* 0x0000b400f1007a23 */ /* 0x102fe20000010802 */
[----:B---3--:R-:W-:Y:S01]  /*55b0*/  F2FP.BF16.PACK_AB R97, R13, R12 ;  /* 0x0000000c0d61723e */ /* 0x008fe200000010ff */
[----:B------:R-:W-:Y:S02]  /*55c0*/  FFMA.FTZ R2, R242, c[0x0][0x2d0], -R2 ;  /* 0x0000b400f2027a23 */ /* 0x000fe40000010802 */
[----:B------:R1:W-:Y:S08]  /*55d0*/  MUFU.EX2 R14, R0 ;  /* 0x00000000000e7308 */ /* 0x0003f00000000800 */
[----:B------:R2:W3:Y:S01]  /*55e0*/  MUFU.EX2 R15, R2 ;  /* 0x00000002000f7308 */ /* 0x0004e20000000800 */
[----:B-1----:R-:W-:-:S04]  /*55f0*/  FADD.FTZ R0, R26, R252 ;  /* 0x000000fc1a007221 */ /* 0x002fc80000010000 */
[----:B------:R-:W-:Y:S02]  /*5600*/  FADD.FTZ R0, R11, R0 ;  /* 0x000000000b007221 */ /* 0x000fe40000010000 */
[----:B------:R-:W-:Y:S02]  /*5610*/  FADD.FTZ R11, R251, R8 ;  /* 0x00000008fb0b7221 */ /* 0x000fe40000010000 */
[----:B--2---:R-:W-:Y:S01]  /*5620*/  FADD.FTZ R2, R208, R25 ;  /* 0x00000019d0027221 */ /* 0x004fe20000010000 */
[----:B---3--:R-:W-:Y:S01]  /*5630*/  F2FP.BF16.PACK_AB R99, R15, R14 ;  /* 0x0000000e0f63723e */ /* 0x008fe200000010ff */
[----:B------:R-:W-:Y:S02]  /*5640*/  FADD.FTZ R8, R45, R0 ;  /* 0x000000002d087221 */ /* 0x000fe40000010000 */
[----:B------:R-:W-:Y:S02]  /*5650*/  FADD.FTZ R9, R9, R2 ;  /* 0x0000000209097221 */ /* 0x000fe40000010000 */
[----:B------:R-:W-:-:S02]  /*5660*/  FADD.FTZ R3, R46, R11 ;  /* 0x0000000b2e037221 */ /* 0x000fc40000010000 */
[----:B------:R-:W-:Y:S01]  /*5670*/  FADD.FTZ R2, R47, R10 ;  /* 0x0000000a2f027221 */ /* 0x000fe20000010000 */
[----:B------:R-:W-:Y:S01]  /*5680*/  HMMA.16816.F32.BF16 R84, R96, R4, R84 ;  /* 0x000000046054723c */ /* 0x000fe20000041854 */
[----:B------:R-:W-:Y:S02]  /*5690*/  FADD.FTZ R0, R210, R9 ;  /* 0x00000009d2007221 */ /* 0x000fe40000010000 */
[----:B------:R-:W-:-:S04]  /*56a0*/  FADD.FTZ R3, R204, R3 ;  /* 0x00000003cc037221 */ /* 0x000fc80000010000 */
        /* <DEDUP_REMOVED lines=56> */
[----:B------:R-:W-:Y:S01]  /*5a30*/  FADD.FTZ R2, R24, R0 ;  /* 0x0000000018027221 */ /* 0x000fe20000010000 */
[----:B------:R1:W-:Y:S01]  /*5a40*/  STL [R1+0x24], R5 ;  /* 0x0000240501007387 */ /* 0x0003e20000100800 */
[----:B------:R-:W-:Y:S02]  /*5a50*/  FADD.FTZ R0, R21, R4 ;  /* 0x0000000415007221 */ /* 0x000fe40000010000 */
[----:B------:R-:W-:Y:S01]  /*5a60*/  IMAD.U32 R216, RZ, RZ, UR6 ;  /* 0x00000006ffd87e24 */ /* 0x000fe2000f8e00ff */
[----:B------:R1:W-:Y:S04]  /*5a70*/  STL [R1+0x28], R3 ;  /* 0x0000280301007387 */ /* 0x0003e80000100800 */
[----:B------:R1:W-:Y:S01]  /*5a80*/  STL [R1+0x30], R0 ;  /* 0x0000300001007387 */ /* 0x0003e20000100800 */
[----:B------:R-:W-:-:S03]  /*5a90*/  ISETP.GE.AND P0, PT, R216, UR4, PT ;  /* 0x00000004d8007c0c */ /* 0x000fc6000bf06270 */
[----:B------:R1:W-:Y:S10]  /*5aa0*/  STL [R1+0x2c], R2 ;  /* 0x00002c0201007387 */ /* 0x0003f40000100800 */
[----:B------:R-:W-:Y:S05]  /*5ab0*/  @!P0 BRA `(.L_x_714) ;  /* 0x000041c000008947 */ /* 0x000fea0003800000 */
[----:B------:R-:W2:Y:S04]  /*5ac0*/  LDL R212, [R1+0x3c] ;  /* 0x00003c0001d47983 */ /* 0x000ea80000100800 */
[----:B------:R-:W3:Y:S04]  /*5ad0*/  LDL R210, [R1+0x44] ;  /* 0x0000440001d27983 */ /* 0x000ee80000100800 */
[----:B------:R-:W4:Y:S04]  /*5ae0*/  LDL R51, [R1+0x40] ;  /* 0x0000400001337983 */ /* 0x000f280000100800 */
[----:B------:R-:W4:Y:S01]  /*5af0*/  LDL R50, [R1+0x48] ;  /* 0x0000480001327983 */ /* 0x000f220000100800 */
[----:B------:R-:W-:Y:S01]  /*5b00*/  SHF.R.S32.HI R47, RZ, 0x1f, R140 ;  /* 0x0000001fff2f7819 */ /* 0x000fe2000001148c */
[----:B-1----:R-:W-:-:S03]  /*5b10*/  IMAD.SHL.U32 R0, R140, 0x2, RZ ;  /* 0x000000028c007824 */ /* 0x002fc600078e00ff */
[----:B------:R-:W-:-:S05]  /*5b20*/  SHF.L.U64.HI R2, R140, 0x1, R47 ;  /* 0x000000018c027819 */ /* 0x000fca000001022f */
[----:B------:R-:W-:Y:S04]  /*5b30*/  STL [R1+0x1c], R2 ;  /* 0x00001c0201007387 */ /* 0x000fe80000100800 */
[----:B------:R2:W-:Y:S01]  /*5b40*/  STL [R1+0x18], R0 ;  /* 0x0000180001007387 */ /* 0x0005e20000100800 */
[----:B------:R-:W-:Y:S01]  /*5b50*/  IMAD.MOV.U32 R143, RZ, RZ, R145 ;  /* 0x000000ffff8f7224 */ /* 0x000fe200078e0091 */
[----:B------:R-:W-:Y:S01]  /*5b60*/  MOV R140, R146 ;  /* 0x00000092008c7202 */ /* 0x000fe20000000f00 */
[----:B------:R-:W-:Y:S01]  /*5b70*/  IMAD.MOV.U32 R148, RZ, RZ, R142 ;  /* 0x000000ffff947224 */ /* 0x000fe200078e008e */
[----:B------:R-:W-:Y:S01]  /*5b80*/  MOV R240, R216 ;  /* 0x000000d800f07202 */ /* 0x000fe20000000f00 */
[----:B------:R-:W-:Y:S01]  /*5b90*/  IMAD.MOV.U32 R147, RZ, RZ, R144 ;  /* 0x000000ffff937224 */ /* 0x000fe200078e0090 */
[----:B------:R-:W-:Y:S01]  /*5ba0*/  SEL R3, RZ, 0x10, P5 ;  /* 0x00000010ff037807 */ /* 0x000fe20002800000 */
[C---:B--2---:R-:W-:Y:S01]  /*5bb0*/  IMAD.SHL.U32 R0, R212.reuse, 0x2, RZ ;  /* 0x00000002d4007824 */ /* 0x044fe200078e00ff */
[----:B---3--:R-:W-:-:S05]  /*5bc0*/  SHF.L.U64.HI R2, R212, 0x1, R210 ;  /* 0x00000001d4027819 */ /* 0x008fca00000102d2 */
[----:B------:R4:W-:Y:S04]  /*5bd0*/  STL [R1+0x14], R2 ;  /* 0x0000140201007387 */ /* 0x0009e80000100800 */
[----:B------:R1:W-:Y:S01]  /*5be0*/  STL [R1+0x10], R0 ;  /* 0x0000100001007387 */ /* 0x0003e20000100800 */
[C---:B----4-:R-:W-:Y:S02]  /*5bf0*/  SHF.L.U64.HI R2, R51.reuse, 0x1, R50 ;  /* 0x0000000133027819 */ /* 0x050fe40000010232 */
[----:B-1----:R-:W-:-:S05]  /*5c00*/  SHF.L.U32 R0, R51, 0x1, RZ ;  /* 0x0000000133007819 */ /* 0x002fca00000006ff */
[----:B------:R1:W-:Y:S04]  /*5c10*/  STL [R1+0x8], R0 ;  /* 0x0000080001007387 */ /* 0x0003e80000100800 */
[----:B------:R1:W-:Y:S02]  /*5c20*/  STL [R1+0xc], R2 ;  /* 0x00000c0201007387 */ /* 0x0003e40000100800 */
.L_x_717:
[----:B------:R2:W5:Y:S01]  /*5c30*/  LDL R151, [R1+0x10] ;  /* 0x0000100001977983 */ /* 0x0005620000100800 */
[----:B------:R-:W-:Y:S04]  /*5c40*/  DEPBAR.LE SB0, 0x0 ;  /* 0x000080000000791a */ /* 0x000fe80000000000 */
[----:B------:R-:W-:Y:S01]  /*5c50*/  BAR.SYNC.DEFER_BLOCKING 0x0 ;  /* 0x0000000000007b1d */ /* 0x000fe20000010000 */
[----:B------:R-:W-:Y:S02]  /*5c60*/  ISETP.GE.AND P0, PT, R240, RZ, PT ;  /* 0x000000fff000720c */ /* 0x000fe40003f06270 */
[----:B------:R-:W-:Y:S02]  /*5c70*/  SEL R146, RZ, 0x10, P4 ;  /* 0x00000010ff927807 */ /* 0x000fe40002000000 */
[----:B------:R-:W-:Y:S01]  /*5c80*/  SEL R239, RZ, 0x10, P5 ;  /* 0x00000010ffef7807 */ /* 0x000fe20002800000 */
[----:B------:R2:W5:Y:S04]  /*5c90*/  LDL R150, [R1+0x8] ;  /* 0x0000080001967983 */ /* 0x0005680000100800 */
[----:B------:R2:W5:Y:S04]  /*5ca0*/  LDL R243, [R1+0x14] ;  /* 0x0000140001f37983 */ /* 0x0005680000100800 */
[----:B------:R2:W5:Y:S04]  /*5cb0*/  LDL R242, [R1+0x18] ;  /* 0x0000180001f27983 */ /* 0x0005680000100800 */
[----:B------:R2:W5:Y:S04]  /*5cc0*/  LDL R241, [R1+0xc] ;  /* 0x00000c0001f17983 */ /* 0x0005680000100800 */
[----:B------:R2:W5:Y:S04]  /*5cd0*/  LDL R149, [R1+0x1c] ;  /* 0x00001c0001957983 */ /* 0x0005680000100800 */
[----:B------:R2:W3:Y:S04]  /*5ce0*/  LDSM.16.M88.4 R64, [R223+0x6100] ;  /* 0x00610000df40783b */ /* 0x0004e80000000200 */
[----:B------:R2:W4:Y:S04]  /*5cf0*/  LDSM.16.M88.4 R60, [R223+0x7100] ;  /* 0x00710000df3c783b */ /* 0x0005280000000200 */
[----:B-1----:R2:W1:Y:S04]  /*5d00*/  LDSM.16.M88.4 R16, [R220+0x3100] ;  /* 0x00310000dc10783b */ /* 0x0024680000000200 */
[----:B------:R2:W1:Y:S04]  /*5d10*/  LDSM.16.M88.4 R32, [R220+0x3500] ;  /* 0x00350000dc20783b */ /* 0x0004680000000200 */
[----:B------:R2:W1:Y:S04]  /*5d20*/  LDSM.16.M88.4 R48, [R220+0x3900] ;  /* 0x00390000dc30783b */ /* 0x0004680000000200 */
[----:B------:R2:W1:Y:S04]  /*5d30*/  LDSM.16.M88.4 R176, [R220+0x3d00] ;  /* 0x003d0000dcb0783b */ /* 0x0004680000000200 */
[----:B------:R2:W1:Y:S04]  /*5d40*/  LDSM.16.M88.4 R180, [R224+0x6100] ;  /* 0x00610000e0b4783b */ /* 0x0004680000000200 */
[----:B------:R2:W1:Y:S04]  /*5d50*/  LDSM.16.M88.4 R188, [R224+0x7100] ;  /* 0x00710000e0bc783b */ /* 0x0004680000000200 */
[----:B------:R2:W1:Y:S04]  /*5d60*/  LDSM.16.M88.4 R184, [R225] ;  /* 0x00000000e1b8783b */ /* 0x0004680000000200 */
[----:B------:R2:W1:Y:S04]  /*5d70*/  LDSM.16.M88.4 R192, [R236] ;  /* 0x00000000ecc0783b */ /* 0x0004680000000200 */
[----:B------:R2:W1:Y:S04]  /*5d80*/  LDSM.16.M88.4 R196, [R235] ;  /* 0x00000000ebc4783b */ /* 0x0004680000000200 */
[----:B------:R2:W1:Y:S01]  /*5d90*/  LDSM.16.M88.4 R200, [R234] ;  /* 0x00000000eac8783b */ /* 0x0004620000000200 */
[----:B------:R-:W-:-:S05]  /*5da0*/  @!P0 BRA `(.L_x_715) ;  /* 0x000002a000008947 */ /* 0x000fca0003800000 */
[----:B---34-:R-:W3:Y:S01]  /*5db0*/  LDL R5, [R1+0x4] ;  /* 0x0000040001057983 */ /* 0x018ee20000100800 */
[----:B-1----:R-:W-:Y:S01]  /*5dc0*/  SHF.R.S32.HI R0, RZ, 0x1f, R238 ;  /* 0x0000001fff007819 */ /* 0x002fe200000114ee */
[----:B------:R-:W-:Y:S01]  /*5dd0*/  IMAD.WIDE.U32 R2, R238, c[0x0][0x208], RZ ;  /* 0x00008200ee027a25 */ /* 0x000fe200078e00ff */
[----:B------:R-:W-:Y:S02]  /*5de0*/  SHF.R.S32.HI R4, RZ, 0x1f, R237 ;  /* 0x0000001fff047819 */ /* 0x000fe400000114ed */
[----:B------:R-:W-:Y:S01]  /*5df0*/  IADD3 R12, -R239, 0x10, RZ ;  /* 0x00000010ef0c7810 */ /* 0x000fe20007ffe1ff */
[----:B------:R-:W-:Y:S01]  /*5e00*/  IMAD R0, R0, c[0x0][0x208], RZ ;  /* 0x0000820000007a24 */ /* 0x000fe200078e02ff */
[----:B------:R-:W-:Y:S01]  /*5e10*/  IADD3 R10, -R146, 0x10, RZ ;  /* 0x00000010920a7810 */ /* 0x000fe20007ffe1ff */
[----:B------:R-:W-:Y:S01]  /*5e20*/  IMAD R4, R4, c[0x0][0x218], RZ ;  /* 0x0000860004047a24 */ /* 0x000fe200078e02ff */
[----:B------:R-:W-:Y:S01]  /*5e30*/  LOP3.LUT R12, R12, 0xf, RZ, 0xc0, !PT ;  /* 0x0000000f0c0c7812 */ /* 0x000fe200078ec0ff */
[----:B------:R-:W-:Y:S01]  /*5e40*/  IMAD R0, R238, c[0x0][0x20c], R0 ;  /* 0x00008300ee007a24 */ /* 0x000fe200078e0200 */
[----:B------:R-:W-:Y:S01]  /*5e50*/  LOP3.LUT R10, R10, 0xf, RZ, 0xc0, !PT ;  /* 0x0000000f0a0a7812 */ /* 0x000fe200078ec0ff */
[----:B------:R-:W-:Y:S02]  /*5e60*/  IMAD R4, R237, c[0x0][0x21c], R4 ;  /* 0x00008700ed047a24 */ /* 0x000fe400078e0204 */
[----:B------:R-:W-:Y:S04]  /*5e70*/  IMAD.IADD R3, R3, 0x1, R0 ;  /* 0x0000000103037824 */ /* 0x000fe800078e0200 */
[----:B------:R-:W-:Y:S05]  /*5e80*/  IMAD.WIDE.U32 R2, R237, c[0x0][0x218], R2 ;  /* 0x00008600ed027a25 */ /* 0x000fea00078e0002 */
[----:B------:R-:W-:Y:S04]  /*5e90*/  IADD3 R0, P0, R2, UR22, RZ ;  /* 0x0000001602007c10 */ /* 0x000fe8000ff1e0ff */
[----:B------:R-:W-:Y:S02]  /*5ea0*/  IADD3.X R4, R3, UR17, R4, P0, !PT ;  /* 0x0000001103047c10 */ /* 0x000fe400087fe404 */
[C---:B------:R-:W-:Y:S04]  /*5eb0*/  LEA R3, P0, R0.reuse, c[0x0][0x1f8], 0x1 ;  /* 0x00007e0000037a11 */ /* 0x040fe800078008ff */
[----:B------:R-:W-:Y:S02]  /*5ec0*/  LEA.HI.X R4, R0, c[0x0][0x1fc], R4, 0x1, P0 ;  /* 0x00007f0000047a11 */ /* 0x000fe400000f0c04 */
[----:B------:R-:W1:Y:S04]  /*5ed0*/  SHFL.IDX PT, R0, R3, 0x1, 0x1c1f ;  /* 0x003c1f0003007f89 */ /* 0x000e6800000e0000 */
[----:B------:R-:W4:Y:S04]  /*5ee0*/  SHFL.IDX PT, R2, R4, 0x1, 0x1c1f ;  /* 0x003c1f0004027f89 */ /* 0x000f2800000e0000 */
[----:B------:R-:W2:Y:S04]  /*5ef0*/  SHFL.IDX PT, R3, R3, RZ, 0x1c1f ;  /* 0x001c1fff03037589 */ /* 0x000ea800000e0000 */
[----:B------:R-:W2:Y:S01]  /*5f00*/  SHFL.IDX PT, R4, R4, RZ, 0x1c1f ;  /* 0x001c1fff04047589 */ /* 0x000ea200000e0000 */
[----:B-1---5:R-:W-:Y:S04]  /*5f10*/  IADD3 R12, P1, P0, R12, R0, R151 ;  /* 0x000000000c0c7210 */ /* 0x022fe8000783e097 */
[----:B----4-:R-:W-:Y:S02]  /*5f20*/  IADD3.X R13, RZ, R2, R243, P1, P0 ;  /* 0x00000002ff0d7210 */ /* 0x010fe40000fe04f3 */
[----:B------:R-:W-:Y:S04]  /*5f30*/  IADD3 R10, P1, P0, R10, R0, R150 ;  /* 0x000000000a0a7210 */ /* 0x000fe8000783e096 */
[----:B------:R-:W-:Y:S02]  /*5f40*/  IADD3.X R11, RZ, R2, R241, P1, P0 ;  /* 0x00000002ff0b7210 */ /* 0x000fe40000fe04f1 */
[C---:B--2---:R-:W-:Y:S02]  /*5f50*/  IADD3 R20, P1, R3.reuse, R242, RZ ;  /* 0x000000f203147210 */ /* 0x044fe40007f3e0ff */
[C---:B------:R-:W-:Y:S03]  /*5f60*/  IADD3 R14, P0, R3.reuse, R151, RZ ;  /* 0x00000097030e7210 */ /* 0x040fe60007f1e0ff */
[C---:B------:R-:W-:Y:S01]  /*5f70*/  IMAD.X R21, R4.reuse, 0x1, R149, P1 ;  /* 0x0000000104157824 */ /* 0x040fe200008e0695 */
[----:B------:R-:W-:Y:S01]  /*5f80*/  IADD3 R8, P1, R3, R150, RZ ;  /* 0x0000009603087210 */ /* 0x000fe20007f3e0ff */
[----:B------:R-:W-:Y:S01]  /*5f90*/  IMAD.X R15, R4, 0x1, R243, P0 ;  /* 0x00000001040f7824 */ /* 0x000fe200000e06f3 */
[----:B------:R-:W-:Y:S03]  /*5fa0*/  IADD3 R6, P0, R0, R242, RZ ;  /* 0x000000f200067210 */ /* 0x000fe60007f1e0ff */
[----:B------:R-:W-:Y:S01]  /*5fb0*/  IMAD.X R9, R4, 0x1, R241, P1 ;  /* 0x0000000104097824 */ /* 0x000fe200008e06f1 */
[----:B------:R-:W-:Y:S01]  /*5fc0*/  ISETP.NE.U32.AND P1, PT, R239, RZ, PT ;  /* 0x000000ffef00720c */ /* 0x000fe20003f25070 */
[----:B------:R-:W-:Y:S01]  /*5fd0*/  IMAD.X R7, R2, 0x1, R149, P0 ;  /* 0x0000000102077824 */ /* 0x000fe200000e0695 */
[----:B------:R-:W-:Y:S01]  /*5fe0*/  ISETP.NE.U32.AND P0, PT, R146, RZ, PT ;  /* 0x000000ff9200720c */ /* 0x000fe20003f05070 */
[----:B---3--:R1:W-:Y:S04]  /*5ff0*/  LDGSTS.E.BYPASS.LTC128B.128 [R5], [R20.64], !P6 ;  /* 0x0000000014057fae */ /* 0x0083e8000f101d4e */
[----:B------:R1:W-:Y:S04]  /*6000*/  LDGSTS.E.BYPASS.LTC128B.128 [R5+0x1000], [R14.64], !P5 ;  /* 0x010000000e057fae */ /* 0x0003e8000e901d4e */
[----:B------:R1:W-:Y:S04]  /*6010*/  LDGSTS.E.BYPASS.LTC128B.128 [R5+0x2000], [R8.64], !P4 ;  /* 0x0200000008057fae */ /* 0x0003e8000e101d4e */
[----:B------:R1:W-:Y:S04]  /*6020*/  LDGSTS.E.BYPASS.LTC128B.128 [R5+0x800], [R6.64], !P6 ;  /* 0x0080000006057fae */ /* 0x0003e8000f101d4e */
[----:B------:R1:W-:Y:S04]  /*6030*/  LDGSTS.E.BYPASS.LTC128B.128.ZFILL [R5+0x1800], [R12.64], P1 ;  /* 0x018000000c057fae */ /* 0x0003e80008941d4e */
[----:B------:R1:W-:Y:S02]  /*6040*/  LDGSTS.E.BYPASS.LTC128B.128.ZFILL [R5+0x2800], [R10.64], P0 ;  /* 0x028000000a057fae */ /* 0x0003e40008141d4e */
.L_x_715:
[-C--:B-1-34-:R-:W-:Y:S01]  /*6050*/  HMMA.16816.F32.BF16 R4, R64, R16.reuse, RZ ;  /* 0x000000104004723c */ /* 0x09afe200000418ff */
[----:B------:R-:W-:Y:S02]  /*6060*/  LDSM.16.M88.4 R204, [R220+0x4100] ;  /* 0x00410000dccc783b */ /* 0x000fe40000000200 */
[----:B------:R-:W-:Y:S05]  /*6070*/  ISETP.GE.AND P0, PT, R240, 0x1, PT ;  /* 0x00000001f000780c */ /* 0x000fea0003f06270 */
[C---:B------:R-:W-:Y:S01]  /*6080*/  HMMA.16816.F32.BF16 R8, R60.reuse, R16, RZ ;  /* 0x000000103c08723c */ /* 0x040fe200000418ff */
[----:B------:R-:W0:Y:S07]  /*6090*/  LDGDEPBAR ;  /* 0x00000000000079af */ /* 0x000e2e0000000000 */
[-C--:B------:R-:W-:Y:S01]  /*60a0*/  HMMA.16816.F32.BF16 R12, R60, R18.reuse, RZ ;  /* 0x000000123c0c723c */ /* 0x080fe200000418ff */
[----:B------:R-:W-:Y:S07]  /*60b0*/  LDSM.16.M88.4 R208, [R223+0x9100] ;  /* 0x00910000dfd0783b */ /* 0x000fee0000000200 */
[C---:B------:R-:W-:Y:S01]  /*60c0*/  HMMA.16816.F32.BF16 R16, R64.reuse, R18, RZ ;  /* 0x000000124010723c */ /* 0x040fe200000418ff */
[----:B------:R-:W-:Y:S07]  /*60d0*/  LDSM.16.M88.4 R212, [R220+0x4500] ;  /* 0x00450000dcd4783b */ /* 0x000fee0000000200 */
[-C--:B------:R-:W-:Y:S01]  /*60e0*/  HMMA.16816.F32.BF16 R20, R64, R32.reuse, RZ ;  /* 0x000000204014723c */ /* 0x080fe200000418ff */
[----:B------:R-:W-:Y:S07]  /*60f0*/  LDSM.16.M88.4 R216, [R220+0x5100] ;  /* 0x00510000dcd8783b */ /* 0x000fee0000000200 */
        /* <DEDUP_REMOVED lines=32> */
[----:B------:R-:W2:Y:S07]  /*6300*/  LDSM.16.M88.4 R180, [R224+0x8100] ;  /* 0x00810000e0b4783b */ /* 0x000eae0000000200 */
[-C--:B-1----:R-:W-:Y:S01]  /*6310*/  HMMA.16816.F32.BF16 R4, R176, R204.reuse, R4 ;  /* 0x000000ccb004723c */ /* 0x082fe20000041804 */
[----:B------:R-:W-:Y:S07]  /*6320*/  LDSM.16.M88.4 R200, [R231] ;  /* 0x00000000e7c8783b */ /* 0x000fee0000000200 */
        /* <DEDUP_REMOVED lines=13> */
[----:B------:R-:W1:Y:S07]  /*6400*/  LDSM.16.M88.4 R184, [R232] ;  /* 0x00000000e8b8783b */ /* 0x000e6e0000000200 */
[-C--:B----4-:R-:W-:Y:S08]  /*6410*/  HMMA.16816.F32.BF16 R52, R176, R192.reuse, R52 ;  /* 0x000000c0b034723c */ /* 0x090ff00000041834 */
[C---:B------:R-:W-:Y:S08]  /*6420*/  HMMA.16816.F32.BF16 R56, R208.reuse, R192, R56 ;  /* 0x000000c0d038723c */ /* 0x040ff00000041838 */
[-C--:B------:R-:W-:Y:S01]  /*6430*/  HMMA.16816.F32.BF16 R60, R208, R194.reuse, R60 ;  /* 0x000000c2d03c723c */ /* 0x080fe2000004183c */
[----:B------:R-:W3:Y:S07]  /*6440*/  LDSM.16.M88.4 R208, [R223+0xb100] ;  /* 0x00b10000dfd0783b */ /* 0x000eee0000000200 */
[----:B------:R-:W-:Y:S01]  /*6450*/  HMMA.16816.F32.BF16 R64, R176, R194, R64 ;  /* 0x000000c2b040723c */ /* 0x000fe20000041840 */
[----:B------:R-:W4:Y:S07]  /*6460*/  LDSM.16.M88.4 R176, [R220+0x5500] ;  /* 0x00550000dcb0783b */ /* 0x000f2e0000000200 */
[-C--:B--2---:R-:W-:Y:S01]  /*6470*/  HMMA.16816.F32.BF16 R4, R180, R188.reuse, R4 ;  /* 0x000000bcb404723c */ /* 0x084fe20000041804 */
[----:B------:R-:W-:Y:S07]  /*6480*/  LDSM.16.M88.4 R192, [R229] ;  /* 0x00000000e5c0783b */ /* 0x000fee0000000200 */
[C---:B------:R-:W-:Y:S08]  /*6490*/  HMMA.16816.F32.BF16 R8, R196.reuse, R188, R8 ;  /* 0x000000bcc408723c */ /* 0x040ff00000041808 */
[-C--:B------:R-:W-:Y:S08]  /*64a0*/  HMMA.16816.F32.BF16 R12, R196, R190.reuse, R12 ;  /* 0x000000bec40c723c */ /* 0x080ff0000004180c */
[C---:B------:R-:W-:Y:S01]  /*64b0*/  HMMA.16816.F32.BF16 R16, R180.reuse, R190, R16 ;  /* 0x000000beb410723c */ /* 0x040fe20000041810 */
[----:B------:R-:W-:Y:S07]  /*64c0*/  LDSM.16.M88.4 R188, [R224+0xa100] ;  /* 0x00a10000e0bc783b */ /* 0x000fee0000000200 */
[-C--:B-1----:R-:W-:Y:S08]  /*64d0*/  HMMA.16816.F32.BF16 R20, R180, R184.reuse, R20 ;  /* 0x000000b8b414723c */ /* 0x082ff00000041814 */
        /* <DEDUP_REMOVED lines=12> */
[----:B------:R-:W-:Y:S07]  /*65a0*/  LDSM.16.M88.4 R196, [R224+0xb100] ;  /* 0x00b10000e0c4783b */ /* 0x000fee0000000200 */
[----:B------:R-:W-:Y:S01]  /*65b0*/  HMMA.16816.F32.BF16 R64, R180, R206, R64 ;  /* 0x000000ceb440723c */ /* 0x000fe20000041840 */
[----:B------:R-:W1:Y:S07]  /*65c0*/  LDSM.16.M88.4 R180, [R220+0x5900] ;  /* 0x00590000dcb4783b */ /* 0x000e6e0000000200 */
[-C--:B------:R-:W-:Y:S01]  /*65d0*/  HMMA.16816.F32.BF16 R4, R212, R216.reuse, R4 ;  /* 0x000000d8d404723c */ /* 0x080fe20000041804 */
[----:B------:R-:W2:Y:S07]  /*65e0*/  LDSM.16.M88.4 R204, [R227] ;  /* 0x00000000e3cc783b */ /* 0x000eae0000000200 */
[C---:B---3--:R-:W-:Y:S08]  /*65f0*/  HMMA.16816.F32.BF16 R8, R208.reuse, R216, R8 ;  /* 0x000000d8d008723c */ /* 0x048ff00000041808 */
[-C--:B------:R-:W-:Y:S08]  /*6600*/  HMMA.16816.F32.BF16 R12, R208, R218.reuse, R12 ;  /* 0x000000dad00c723c */ /* 0x080ff0000004180c */
[C---:B------:R-:W-:Y:S01]  /*6610*/  HMMA.16816.F32.BF16 R16, R212.reuse, R218, R16 ;  /* 0x000000dad410723c */ /* 0x040fe20000041810 */
[----:B------:R-:W3:Y:S01]  /*6620*/  LDSM.16.M88.4 R216, [R226] ;  /* 0x00000000e2d8783b */ /* 0x000ee20000000200 */
[----:B------:R-:W-:Y:S06]  /*6630*/  DEPBAR.LE SB0, 0x0 ;  /* 0x000080000000791a */ /* 0x000fec0000000000 */
[-C--:B----4-:R-:W-:Y:S01]  /*6640*/  HMMA.16816.F32.BF16 R20, R212, R176.reuse, R20 ;  /* 0x000000b0d414723c */ /* 0x090fe20000041814 */
[----:B------:R-:W-:Y:S07]  /*6650*/  BAR.SYNC.DEFER_BLOCKING 0x0 ;  /* 0x0000000000007b1d */ /* 0x000fee0000010000 */
[C---:B------:R-:W-:Y:S08]  /*6660*/  HMMA.16816.F32.BF16 R24, R208.reuse, R176, R24 ;  /* 0x000000b0d018723c */ /* 0x040ff00000041818 */
[-C--:B------:R-:W-:Y:S08]  /*6670*/  HMMA.16816.F32.BF16 R28, R208, R178.reuse, R28 ;  /* 0x000000b2d01c723c */ /* 0x080ff0000004181c */
        /* <DEDUP_REMOVED lines=8> */
[----:B------:R-:W-:Y:S08]  /*6700*/  HMMA.16816.F32.BF16 R64, R212, R186, R64 ;  /* 0x000000bad440723c */ /* 0x000ff00000041840 */
        /* <DEDUP_REMOVED lines=17> */
[----:B------:R-:W-:Y:S01]  /*6820*/  LEA R2, R240, UR11, 0x6 ;  /* 0x0000000bf0027c11 */ /* 0x000fe2000f8e30ff */
[----:B------:R-:W2:Y:S01]  /*6830*/  LDL R0, [R1+0x20] ;  /* 0x0000200001007983 */ /* 0x000ea20000100800 */
[----:B------:R-:W-:Y:S01]  /*6840*/  IADD3 R178, -R239, 0x10, RZ ;  /* 0x00000010efb27810 */ /* 0x000fe20007ffe1ff */
[----:B------:R-:W-:Y:S01]  /*6850*/  IMAD.MOV.U32 R237, RZ, RZ, RZ ;  /* 0x000000ffffed7224 */ /* 0x000fe200078e00ff */
[----:B------:R-:W-:Y:S01]  /*6860*/  IADD3 R176, -R146, 0x10, RZ ;  /* 0x0000001092b07810 */ /* 0x000fe20007ffe1ff */
[----:B------:R-:W3:Y:S01]  /*6870*/  LDL R142, [R1] ;  /* 0x00000000018e7983 */ /* 0x000ee20000100800 */
[----:B------:R-:W-:Y:S02]  /*6880*/  LOP3.LUT R178, R178, 0xf, RZ, 0xc0, !PT ;  /* 0x0000000fb2b27812 */ /* 0x000fe400078ec0ff */
[----:B------:R-:W-:Y:S02]  /*6890*/  LOP3.LUT R176, R176, 0xf, RZ, 0xc0, !PT ;  /* 0x0000000fb0b07812 */ /* 0x000fe400078ec0ff */
[----:B--2---:R-:W-:Y:S05]  /*68a0*/  IADD3 R2, R2, -0x40, R0 ;  /* 0xffffffc002027810 */ /* 0x004fea0007ffe000 */
        /* <DEDUP_REMOVED lines=23> */
[----:B------:R-:W1:Y:S04]  /*6a20*/  SHFL.IDX PT, R0, R3, 0x1, 0x1c1f ;  /* 0x003c1f0003007f89 */ /* 0x000e6800000e0000 */
[----:B------:R-:W2:Y:S04]  /*6a30*/  SHFL.IDX PT, R2, R141, 0x1, 0x1c1f ;  /* 0x003c1f008d027f89 */ /* 0x000ea800000e0000 */
[----:B------:R-:W4:Y:S04]  /*6a40*/  SHFL.IDX PT, R3, R3, RZ, 0x1c1f ;  /* 0x001c1fff03037589 */ /* 0x000f2800000e0000 */
[----:B------:R-:W3:Y:S01]  /*6a50*/  SHFL.IDX PT, R141, R141, RZ, 0x1c1f ;  /* 0x001c1fff8d8d7589 */ /* 0x000ee200000e0000 */
[----:B-1---5:R-:W-:Y:S04]  /*6a60*/  IADD3 R178, P1, P0, R178, R0, R151 ;  /* 0x00000000b2b27210 */ /* 0x022fe8000783e097 */
[----:B--2---:R-:W-:Y:S02]  /*6a70*/  IADD3.X R179, RZ, R2, R243, P1, P0 ;  /* 0x00000002ffb37210 */ /* 0x004fe40000fe04f3 */
[----:B------:R-:W-:Y:S04]  /*6a80*/  IADD3 R176, P1, P0, R176, R0, R150 ;  /* 0x00000000b0b07210 */ /* 0x000fe8000783e096 */
[----:B------:R-:W-:Y:S02]  /*6a90*/  IADD3.X R177, RZ, R2, R241, P1, P0 ;  /* 0x00000002ffb17210 */ /* 0x000fe40000fe04f1 */
[C---:B----4-:R-:W-:Y:S02]  /*6aa0*/  IADD3 R182, P1, R3.reuse, R242, RZ ;  /* 0x000000f203b67210 */ /* 0x050fe40007f3e0ff */
[----:B------:R-:W-:Y:S03]  /*6ab0*/  IADD3 R180, P0, R3, R151, RZ ;  /* 0x0000009703b47210 */ /* 0x000fe60007f1e0ff */
[----:B---3--:R-:W-:Y:S01]  /*6ac0*/  IMAD.X R183, R141, 0x1, R149, P1 ;  /* 0x000000018db77824 */ /* 0x008fe200008e0695 */
[----:B------:R-:W-:Y:S01]  /*6ad0*/  IADD3 R150, P1, R3, R150, RZ ;  /* 0x0000009603967210 */ /* 0x000fe20007f3e0ff */
[C---:B------:R-:W-:Y:S01]  /*6ae0*/  IMAD.X R181, R141.reuse, 0x1, R243, P0 ;  /* 0x000000018db57824 */ /* 0x040fe200000e06f3 */
[----:B------:R-:W-:Y:S02]  /*6af0*/  IADD3 R144, P0, R0, R242, RZ ;  /* 0x000000f200907210 */ /* 0x000fe40007f1e0ff */
[----:B------:R1:W-:Y:S01]  /*6b00*/  LDGSTS.E.BYPASS.LTC128B.128 [R142+0x3100], [R182.64], !P6 ;  /* 0x03100000b68e7fae */ /* 0x0003e2000f101d4e */
[----:B------:R-:W-:Y:S01]  /*6b10*/  IMAD.X R151, R141, 0x1, R241, P1 ;  /* 0x000000018d977824 */ /* 0x000fe200008e06f1 */
[----:B------:R-:W-:Y:S01]  /*6b20*/  ISETP.NE.U32.AND P1, PT, R239, RZ, PT ;  /* 0x000000ffef00720c */ /* 0x000fe20003f25070 */
[----:B------:R-:W-:Y:S01]  /*6b30*/  IMAD.X R145, R2, 0x1, R149, P0 ;  /* 0x0000000102917824 */ /* 0x000fe200000e0695 */
[----:B------:R1:W-:Y:S01]  /*6b40*/  LDGSTS.E.BYPASS.LTC128B.128 [R142+0x4100], [R180.64], !P5 ;  /* 0x04100000b48e7fae */ /* 0x0003e2000e901d4e */
[----:B------:R-:W-:Y:S03]  /*6b50*/  ISETP.NE.U32.AND P0, PT, R146, RZ, PT ;  /* 0x000000ff9200720c */ /* 0x000fe60003f05070 */
[----:B------:R1:W-:Y:S04]  /*6b60*/  LDGSTS.E.BYPASS.LTC128B.128 [R142+0x5100], [R150.64], !P4 ;  /* 0x05100000968e7fae */ /* 0x0003e8000e101d4e */
[----:B------:R1:W-:Y:S04]  /*6b70*/  LDGSTS.E.BYPASS.LTC128B.128 [R142+0x3900], [R144.64], !P6 ;  /* 0x03900000908e7fae */ /* 0x0003e8000f101d4e */
[----:B------:R1:W-:Y:S04]  /*6b80*/  LDGSTS.E.BYPASS.LTC128B.128.ZFILL [R142+0x4900], [R178.64], P1 ;  /* 0x04900000b28e7fae */ /* 0x0003e80008941d4e */
[----:B------:R1:W-:Y:S02]  /*6b90*/  LDGSTS.E.BYPASS.LTC128B.128.ZFILL [R142+0x5900], [R176.64], P0 ;  /* 0x05900000b08e7fae */ /* 0x0003e40008141d4e */
.L_x_716:
[----:B------:R-:W2:Y:S01]  /*6ba0*/  LDL R0, [R1+0x34] ;  /* 0x0000340001007983 */ /* 0x000ea20000100800 */
[----:B------:R-:W-:Y:S01]  /*6bb0*/  PLOP3.LUT P1, PT, PT, PT, UP1, 0x80, 0x0 ;  /* 0x000000000000781c */ /* 0x000fe20003f2f018 */
[----:B-1----:R-:W-:Y:S01]  /*6bc0*/  IMAD.MOV.U32 R142, RZ, RZ, 0x1 ;  /* 0x00000001ff8e7424 */ /* 0x002fe200078e00ff */
[----:B------:R-:W-:Y:S01]  /*6bd0*/  PLOP3.LUT P0, PT, PT, PT, UP1, 0x80, 0x0 ;  /* 0x000000000000781c */ /* 0x000fe20003f0f018 */
[----:B------:R-:W3:Y:S02]  /*6be0*/  LDL R144, [R1+0x38] ;  /* 0x0000380001907983 */ /* 0x000ee40000100800 */
[----:B------:R-:W-:Y:S02]  /*6bf0*/  IMAD R142, R240, -0x40, R142 ;  /* 0xffffffc0f08e7824 */ /* 0x000fe400078e028e */
[----:B------:R-:W0:Y:S03]  /*6c00*/  LDGDEPBAR ;  /* 0x00000000000079af */ /* 0x000e260000000000 */
[----:B---3--:R-:W-:Y:S03]  /*6c10*/  IADD3 R142, R142, UR7, -R144 ;  /* 0x000000078e8e7c10 */ /* 0x008fe6000fffe890 */
[----:B--2---:R-:W-:Y:S01]  /*6c20*/  @P1 IMAD.HI.U32 R2, R0, c[0x0][0x2c8], RZ ;  /* 0x0000b20000021a27 */ /* 0x004fe200078e00ff */
[----:B------:R-:W-:Y:S04]  /*6c30*/  IADD3 R142, R142, -UR12, RZ ;  /* 0x8000000c8e8e7c10 */ /* 0x000fe8000fffe0ff */
[----:B------:R-:W-:Y:S05]  /*6c40*/  @P0 SHF.R.U32.HI R0, RZ, c[0x0][0x2cc], R2 ;  /* 0x0000b300ff000a19 */ /* 0x000fea0000011602 */
[----:B------:R-:W1:Y:S08]  /*6c50*/  SHFL.IDX PT, R141, R0, RZ, 0x1c1f ;  /* 0x001c1fff008d7589 */ /* 0x000e7000000e0000 */
[----:B------:R-:W2:Y:S08]  /*6c60*/  SHFL.IDX PT, R3, R0, 0x1, 0x1c1f ;  /* 0x003c1f0000037f89 */ /* 0x000eb000000e0000 */
[----:B------:R-:W3:Y:S01]  /*6c70*/  SHFL.IDX PT, R2, R0, 0x2, 0x1c1f ;  /* 0x005c1f0000027f89 */ /* 0x000ee200000e0000 */
[C---:B-1----:R-:W-:Y:S07]  /*6c80*/  IMAD.IADD R141, R142.reuse, 0x1, R141 ;  /* 0x000000018e8d7824 */ /* 0x042fee00078e028d */
[----:B------:R-:W1:Y:S01]  /*6c90*/  SHFL.IDX PT, R0, R0, 0x3, 0x1c1f ;  /* 0x007c1f0000007f89 */ /* 0x000e6200000e0000 */
[C---:B------:R-:W-:Y:S02]  /*6ca0*/  ISETP.GT.AND P1, PT, R141.reuse, RZ, PT ;  /* 0x000000ff8d00720c */ /* 0x040fe40003f24270 */
[----:B------:R-:W-:Y:S02]  /*6cb0*/  ISETP.GT.AND P0, PT, R141, 0x1, PT ;  /* 0x000000018d00780c */ /* 0x000fe40003f04270 */
[----:B--2---:R-:W-:Y:S02]  /*6cc0*/  IADD3 R3, R142, R3, RZ ;  /* 0x000000038e037210 */ /* 0x004fe40007ffe0ff */
[----:B-----5:R-:W-:Y:S02]  /*6cd0*/  FSEL R149, R4, -INF , P1 ;  /* 0xff80000004957808 */ /* 0x020fe40000800000 */
[----:B------:R-:W-:Y:S02]  /*6ce0*/  ISETP.GT.AND P1, PT, R3, RZ, PT ;  /* 0x000000ff0300720c */ /* 0x000fe40003f24270 */
[----:B------:R-:W-:Y:S01]  /*6cf0*/  FSEL R151, R5, -INF , P0 ;  /* 0xff80000005977808 */ /* 0x000fe20000000000 */
[----:B---3--:R-:W-:Y:S01]  /*6d00*/  IMAD.IADD R2, R142, 0x1, R2 ;  /* 0x000000018e027824 */ /* 0x008fe200078e0202 */
[----:B------:R-:W-:Y:S02]  /*6d10*/  ISETP.GT.AND P0, PT, R3, 0x1, PT ;  /* 0x000000010300780c */ /* 0x000fe40003f04270 */
[----:B------:R-:W-:Y:S02]  /*6d20*/  FSEL R6, R6, -INF , P1 ;  /* 0xff80000006067808 */ /* 0x000fe40000800000 */
[----:B------:R-:W-:Y:S02]  /*6d30*/  ISETP.GT.AND P1, PT, R141, 0x8, PT ;  /* 0x000000088d00780c */ /* 0x000fe40003f24270 */
[----:B------:R-:W-:Y:S02]  /*6d40*/  FSEL R7, R7, -INF , P0 ;  /* 0xff80000007077808 */ /* 0x000fe40000000000 */
[----:B------:R-:W-:Y:S01]  /*6d50*/  ISETP.GT.AND P0, PT, R141, 0x9, PT ;  /* 0x000000098d00780c */ /* 0x000fe20003f04270 */
[----:B-1----:R-:W-:Y:S01]  /*6d60*/  IMAD.IADD R0, R142, 0x1, R0 ;  /* 0x000000018e007824 */ /* 0x002fe200078e0200 */
[----:B------:R-:W-:Y:S02]  /*6d70*/  FSEL R16, R16, -INF , P1 ;  /* 0xff80000010107808 */ /* 0x000fe40000800000 */
[----:B------:R-:W-:Y:S02]  /*6d80*/  ISETP.GT.AND P1, PT, R3, 0x8, PT ;  /* 0x000000080300780c */ /* 0x000fe40003f24270 */
[----:B------:R-:W-:Y:S02]  /*6d90*/  FSEL R17, R17, -INF , P0 ;  /* 0xff80000011117808 */ /* 0x000fe40000000000 */
[----:B------:R-:W-:Y:S02]  /*6da0*/  ISETP.GT.AND P0, PT, R3, 0x9, PT ;  /* 0x000000090300780c */ /* 0x000fe40003f04270 */
[----:B------:R-:W-:Y:S02]  /*6db0*/  FSEL R18, R18, -INF , P1 ;  /* 0xff80000012127808 */ /* 0x000fe40000800000 */
[----:B------:R-:W-:Y:S02]  /*6dc0*/  ISETP.GT.AND P1, PT, R141, 0x10, PT ;  /* 0x000000108d00780c */ /* 0x000fe40003f24270 */
[----:B------:R-:W-:Y:S02]  /*6dd0*/  FMNMX.FTZ R146, R149, R140, !PT ;  /* 0x0000008c95927209 */ /* 0x000fe40007810000 */
[----:B------:R-:W-:Y:S02]  /*6de0*/  FSEL R186, R20, -INF , P1 ;  /* 0xff80000014ba7808 */ /* 0x000fe40000800000 */
[----:B------:R-:W-:Y:S02]  /*6df0*/  ISETP.GT.AND P1, PT, R3, 0x10, PT ;  /* 0x000000100300780c */ /* 0x000fe40003f24270 */
[----:B------:R-:W-:Y:S02]  /*6e00*/  FSEL R19, R19, -INF , P0 ;  /* 0xff80000013137808 */ /* 0x000fe40000000000 */
[----:B------:R-:W-:Y:S02]  /*6e10*/  ISETP.GT.AND P0, PT, R141, 0x11, PT ;  /* 0x000000118d00780c */ /* 0x000fe40003f04270 */
[----:B------:R-:W-:Y:S02]  /*6e20*/  FMNMX.FTZ R146, R151, R146, !PT ;  /* 0x0000009297927209 */ /* 0x000fe40007810000 */
[----:B------:R-:W-:Y:S02]  /*6e30*/  FSEL R187, R21, -INF , P0 ;  /* 0xff80000015bb7808 */ /* 0x000fe40000000000 */
[----:B------:R-:W-:Y:S02]  /*6e40*/  FSEL R188, R22, -INF , P1 ;  /* 0xff80000016bc7808 */ /* 0x000fe40000800000 */
[----:B------:R-:W-:Y:S02]  /*6e50*/  ISETP.GT.AND P0, PT, R3, 0x11, PT ;  /* 0x000000110300780c */ /* 0x000fe40003f04270 */
[----:B------:R-:W-:Y:S02]  /*6e60*/  ISETP.GT.AND P1, PT, R141, 0x18, PT ;  /* 0x000000188d00780c */ /* 0x000fe40003f24270 */
[----:B------:R-:W-:Y:S02]  /*6e70*/  FMNMX.FTZ R146, R16, R146, !PT ;  /* 0x0000009210927209 */ /* 0x000fe40007810000 */
[----:B------:R-:W-:Y:S02]  /*6e80*/  FSEL R189, R23, -INF , P0 ;  /* 0xff80000017bd7808 */ /* 0x000fe40000000000 */
[----:B------:R-:W-:Y:S01]  /*6e90*/  FSEL R192, R32, -INF , P1 ;  /* 0xff80000020c07808 */ /* 0x000fe20000800000 */
[----:B------:R-:W-:Y:S01]  /*6ea0*/  LDSM.16.MT88.4 R20, [R221+0x100] ;  /* 0x00010000dd14783b */ /* 0x000fe20000004200 */
[----:B------:R-:W-:Y:S02]  /*6eb0*/  ISETP.GT.AND P0, PT, R141, 0x19, PT ;  /* 0x000000198d00780c */ /* 0x000fe40003f04270 */
        /* <DEDUP_REMOVED lines=18> */
[----:B------:R-:W-:Y:S01]  /*6fe0*/  ISETP.GT.AND P0, PT, R141, 0x29, PT ;  /* 0x000000298d00780c */ /* 0x000fe20003f04270 */
[----:B------:R-:W-:Y:S01]  /*6ff0*/  LDSM.16.MT88.4 R36, [R222+0x100] ;  /* 0x00010000de24783b */ /* 0x000fe20000004200 */
        /* <DEDUP_REMOVED lines=16> */
[----:B------:R-:W-:Y:S02]  /*7100*/  ISETP.GT.AND P1, PT, R2, RZ, PT ;  /* 0x000000ff0200720c */ /* 0x000fe40003f24270 */
[----:B------:R-:W-:Y:S02]  /*7110*/  FMNMX.FTZ R146, R208, R146, !PT ;  /* 0x00000092d0927209 */ /* 0x000fe40007810000 */
[----:B------:R-:W-:Y:S02]  /*7120*/  FSEL R212, R55, -INF , P0 ;  /* 0xff80000037d47808 */ /* 0x000fe40000000000 */
[----:B------:R-:W-:Y:S01]  /*7130*/  FSEL R8, R8, -INF , P1 ;  /* 0xff80000008087808 */ /* 0x000fe20000800000 */
[----:B------:R-:W-:Y:S01]  /*7140*/  LDSM.16.MT88.4 R52, [R221+0x1100] ;  /* 0x00110000dd34783b */ /* 0x000fe20000004200 */
[----:B------:R-:W-:Y:S02]  /*7150*/  ISETP.GT.AND P0, PT, R2, 0x1, PT ;  /* 0x000000010200780c */ /* 0x000fe40003f04270 */
[----:B------:R-:W-:Y:S02]  /*7160*/  ISETP.GT.AND P1, PT, R0, RZ, PT ;  /* 0x000000ff0000720c */ /* 0x000fe40003f24270 */
        /* <DEDUP_REMOVED lines=9> */
[----:B------:R-:W-:Y:S02]  /*7200*/  FMNMX.FTZ R146, R213, R146, !PT ;  /* 0x00000092d5927209 */ /* 0x000fe40007810000 */
[----:B------:R-:W-:Y:S02]  /*7210*/  FSEL R65, R65, -INF , P0 ;  /* 0xff80000041417808 */ /* 0x000fe40000000000 */
[----:B------:R-:W-:Y:S02]  /*7220*/  FMNMX.FTZ R146, R64, R146, !PT ;  /* 0x0000009240927209 */ /* 0x000fe40007810000 */
[----:B------:R-:W-:Y:S02]  /*7230*/  ISETP.GT.AND P1, PT, R3, 0x38, PT ;  /* 0x000000380300780c */ /* 0x000fe40003f24270 */
[----:B------:R-:W-:Y:S02]  /*7240*/  FMNMX.FTZ R146, R65, R146, !PT ;  /* 0x0000009241927209 */ /* 0x000fe40007810000 */
[----:B------:R-:W-:Y:S02]  /*7250*/  ISETP.GT.AND P0, PT, R3, 0x39, PT ;  /* 0x000000390300780c */ /* 0x000fe40003f04270 */
[----:B------:R-:W-:Y:S01]  /*7260*/  FMNMX.FTZ R145, R6, R143, !PT ;  /* 0x0000008f06917209 */ /* 0x000fe20007810000 */
[----:B------:R-:W1:Y:S01]  /*7270*/  SHFL.BFLY PT, R3, R146, 0x2, 0x1f ;  /* 0x0c401f0092037f89 */ /* 0x000e6200000e0000 */
        /* <DEDUP_REMOVED lines=11> */
[C---:B------:R-:W-:Y:S02]  /*7330*/  ISETP.GT.AND P1, PT, R0.reuse, 0x8, PT ;  /* 0x000000080000780c */ /* 0x040fe40003f24270 */
[----:B------:R-:W-:Y:S02]  /*7340*/  FMNMX.FTZ R145, R19, R145, !PT ;  /* 0x0000009113917209 */ /* 0x000fe40007810000 */
[----:B------:R-:W-:Y:S02]  /*7350*/  FSEL R191, R25, -INF , P0 ;  /* 0xff80000019bf7808 */ /* 0x000fe40000000000 */
[----:B------:R-:W-:Y:S02]  /*7360*/  ISETP.GT.AND P0, PT, R0, 0x11, PT ;  /* 0x000000110000780c */ /* 0x000fe40003f04270 */
[----:B------:R-:W-:Y:S02]  /*7370*/  FSEL R14, R14, -INF , P1 ;  /* 0xff8000000e0e7808 */ /* 0x000fe40000800000 */
[----:B------:R-:W-:Y:S02]  /*7380*/  ISETP.GT.AND P1, PT, R2, 0x10, PT ;  /* 0x000000100200780c */ /* 0x000fe40003f24270 */
[----:B-1----:R-:W-:Y:S02]  /*7390*/  FMNMX.FTZ R146, R3, R146, !PT ;  /* 0x0000009203927209 */ /* 0x002fe40007810000 */
[----:B------:R-:W-:Y:S02]  /*73a0*/  FMNMX.FTZ R145, R188, R145, !PT ;  /* 0x00000091bc917209 */ /* 0x000fe40007810000 */
[----:B------:R-:W-:Y:S01]  /*73b0*/  FSEL R199, R27, -INF , P0 ;  /* 0xff8000001bc77808 */ /* 0x000fe20000000000 */
[----:B------:R-:W1:Y:S01]  /*73c0*/  SHFL.BFLY PT, R4, R146, 0x1, 0x1f ;  /* 0x0c201f0092047f89 */ /* 0x000e6200000e0000 */
        /* <DEDUP_REMOVED lines=27> */
[----:B------:R-:W-:Y:S02]  /*7580*/  FMNMX.FTZ R3, R10, R148, !PT ;  /* 0x000000940a037209 */ /* 0x000fe40007810000 */
[----:B------:R-:W-:Y:S02]  /*7590*/  ISETP.GT.AND P1, PT, R2, 0x28, PT ;  /* 0x000000280200780c */ /* 0x000fe40003f24270 */
[----:B------:R-:W-:Y:S02]  /*75a0*/  FMNMX.FTZ R145, R244, R145, !PT ;  /* 0x00000091f4917209 */ /* 0x000fe40007810000 */
[----:B------:R-:W-:Y:S02]  /*75b0*/  FSEL R243, R47, -INF , P0 ;  /* 0xff8000002ff37808 */ /* 0x000fe40000000000 */
[----:B------:R-:W-:Y:S02]  /*75c0*/  ISETP.GT.AND P0, PT, R2, 0x31, PT ;  /* 0x000000310200780c */ /* 0x000fe40003f04270 */
[----:B------:R-:W-:Y:S02]  /*75d0*/  FSEL R217, R44, -INF , P1 ;  /* 0xff8000002cd97808 */ /* 0x000fe40000800000 */
[----:B------:R-:W-:Y:S02]  /*75e0*/  FMNMX.FTZ R3, R11, R3, !PT ;  /* 0x000000030b037209 */ /* 0x000fe40007810000 */
[----:B------:R-:W-:Y:S02]  /*75f0*/  ISETP.GT.AND P1, PT, R0, 0x28, PT ;  /* 0x000000280000780c */ /* 0x000fe40003f24270 */
[----:B-1----:R-:W-:Y:S02]  /*7600*/  FMNMX.FTZ R146, R146, R4, !PT ;  /* 0x0000000492927209 */ /* 0x002fe40007810000 */
[----:B------:R-:W-:Y:S02]  /*7610*/  FMNMX.FTZ R145, R245, R145, !PT ;  /* 0x00000091f5917209 */ /* 0x000fe40007810000 */
[----:B------:R-:W-:Y:S01]  /*7620*/  FSEL R57, R57, -INF , P0 ;  /* 0xff80000039397808 */ /* 0x000fe20000000000 */
[----:B------:R-:W-:Y:S01]  /*7630*/  FMUL.FTZ R150, R146, c[0x0][0x2d0] ;  /* 0x0000b40092967a20 */ /* 0x000fe20000410000 */
[----:B------:R-:W-:Y:S02]  /*7640*/  ISETP.GT.AND P0, PT, R2, 0x39, PT ;  /* 0x000000390200780c */ /* 0x000fe40003f04270 */
[----:B------:R-:W-:Y:S02]  /*7650*/  FMNMX.FTZ R3, R14, R3, !PT ;  /* 0x000000030e037209 */ /* 0x000fe40007810000 */
[----:B------:R-:W-:Y:S02]  /*7660*/  FSEL R239, R46, -INF , P1 ;  /* 0xff8000002eef7808 */ /* 0x000fe40000800000 */
[----:B------:R-:W-:Y:S02]  /*7670*/  ISETP.GT.AND P1, PT, R2, 0x30, PT ;  /* 0x000000300200780c */ /* 0x000fe40003f24270 */
[----:B------:R-:W-:Y:S02]  /*7680*/  FMNMX.FTZ R145, R211, R145, !PT ;  /* 0x00000091d3917209 */ /* 0x000fe40007810000 */
[----:B------:R-:W-:Y:S02]  /*7690*/  FSEL R61, R61, -INF , P0 ;  /* 0xff8000003d3d7808 */ /* 0x000fe40000000000 */
[----:B------:R-:W-:Y:S02]  /*76a0*/  FSETP.NEU.FTZ.AND P0, PT, R146, -INF , PT ;  /* 0xff8000009200780b */ /* 0x000fe40003f1d000 */
[----:B------:R-:W-:Y:S02]  /*76b0*/  FMNMX.FTZ R3, R15, R3, !PT ;  /* 0x000000030f037209 */ /* 0x000fe40007810000 */
[----:B------:R-:W-:Y:S02]  /*76c0*/  FSEL R56, R56, -INF , P1 ;  /* 0xff80000038387808 */ /* 0x000fe40000800000 */
[----:B------:R-:W-:Y:S02]  /*76d0*/  ISETP.GT.AND P1, PT, R2, 0x38, PT ;  /* 0x000000380200780c */ /* 0x000fe40003f24270 */
[----:B------:R-:W-:Y:S02]  /*76e0*/  FMNMX.FTZ R145, R212, R145, !PT ;  /* 0x00000091d4917209 */ /* 0x000fe40007810000 */
[----:B------:R-:W-:Y:S02]  /*76f0*/  FSEL R150, R150, RZ, P0 ;  /* 0x000000ff96967208 */ /* 0x000fe40000000000 */
[----:B------:R-:W-:Y:S02]  /*7700*/  FSEL R60, R60, -INF , P1 ;  /* 0xff8000003c3c7808 */ /* 0x000fe40000800000 */
[----:B------:R-:W-:Y:S01]  /*7710*/  FMNMX.FTZ R3, R198, R3, !PT ;  /* 0x00000003c6037209 */ /* 0x000fe20007810000 */
[--C-:B------:R-:W-:Y:S01]  /*7720*/  FFMA.FTZ R2, R149, c[0x0][0x2d0], -R150.reuse ;  /* 0x0000b40095027a23 */ /* 0x100fe20000010896 */
[----:B------:R-:W-:Y:S02]  /*7730*/  ISETP.GT.AND P1, PT, R0, 0x30, PT ;  /* 0x000000300000780c */ /* 0x000fe40003f24270 */
[----:B------:R-:W-:Y:S01]  /*7740*/  FMNMX.FTZ R145, R66, R145, !PT ;  /* 0x0000009142917209 */ /* 0x000fe20007810000 */
[----:B------:R1:W-:Y:S01]  /*7750*/  MUFU.EX2 R252, R2 ;  /* 0x0000000200fc7308 */ /* 0x0003e20000000800 */
[----:B------:R-:W-:Y:S02]  /*7760*/  FSEL R58, R58, -INF , P1 ;  /* 0xff8000003a3a7808 */ /* 0x000fe40000800000 */
[----:B------:R-:W-:Y:S02]  /*7770*/  ISETP.GT.AND P1, PT, R0, 0x31, PT ;  /* 0x000000310000780c */ /* 0x000fe40003f24270 */
[----:B------:R-:W-:Y:S02]  /*7780*/  FMNMX.FTZ R3, R199, R3, !PT ;  /* 0x00000003c7037209 */ /* 0x000fe40007810000 */
[----:B------:R-:W-:Y:S02]  /*7790*/  FMNMX.FTZ R145, R67, R145, !PT ;  /* 0x0000009143917209 */ /* 0x000fe40007810000 */
[----:B------:R-:W-:Y:S02]  /*77a0*/  FSEL R59, R59, -INF , P1 ;  /* 0xff8000003b3b7808 */ /* 0x000fe40000800000 */
[----:B------:R-:W-:Y:S01]  /*77b0*/  FMNMX.FTZ R3, R200, R3, !PT ;  /* 0x00000003c8037209 */ /* 0x000fe20007810000 */
[----:B------:R-:W2:Y:S01]  /*77c0*/  SHFL.BFLY PT, R5, R145, 0x2, 0x1f ;  /* 0x0c401f0091057f89 */ /* 0x000ea200000e0000 */
[----:B------:R-:W-:Y:S02]  /*77d0*/  ISETP.GT.AND P1, PT, R0, 0x38, PT ;  /* 0x000000380000780c */ /* 0x000fe40003f24270 */
[----:B------:R-:W-:Y:S02]  /*77e0*/  FMNMX.FTZ R144, R8, R147, !PT ;  /* 0x0000009308907209 */ /* 0x000fe40007810000 */
[----:B------:R-:W-:Y:S02]  /*77f0*/  FSEL R62, R62, -INF , P1 ;  /* 0xff8000003e3e7808 */ /* 0x000fe40000800000 */
[----:B------:R-:W-:Y:S02]  /*7800*/  FMNMX.FTZ R3, R201, R3, !PT ;  /* 0x00000003c9037209 */ /* 0x000fe40007810000 */
[----:B------:R-:W-:Y:S01]  /*7810*/  ISETP.GT.AND P1, PT, R0, 0x39, PT ;  /* 0x000000390000780c */ /* 0x000fe20003f24270 */
[--C-:B------:R-:W-:Y:S01]  /*7820*/  FFMA.FTZ R0, R151, c[0x0][0x2d0], -R150.reuse ;  /* 0x0000b40097007a23 */ /* 0x100fe20000010896 */
[----:B------:R-:W-:Y:S02]  /*7830*/  FMNMX.FTZ R144, R9, R144, !PT ;  /* 0x0000009009907209 */ /* 0x000fe40007810000 */
[----:B------:R-:W-:Y:S01]  /*7840*/  FMNMX.FTZ R3, R216, R3, !PT ;  /* 0x00000003d8037209 */ /* 0x000fe20007810000 */
[----:B------:R3:W-:Y:S01]  /*7850*/  MUFU.EX2 R48, R0 ;  /* 0x0000000000307308 */ /* 0x0007e20000000800 */
[----:B------:R-:W-:Y:S02]  /*7860*/  FMNMX.FTZ R144, R12, R144, !PT ;  /* 0x000000900c907209 */ /* 0x000fe40007810000 */
[----:B------:R-:W-:Y:S02]  /*7870*/  FMNMX.FTZ R3, R218, R3, !PT ;  /* 0x00000003da037209 */ /* 0x000fe40007810000 */
[----:B------:R-:W-:Y:S02]  /*7880*/  FMNMX.FTZ R144, R13, R144, !PT ;  /* 0x000000900d907209 */ /* 0x000fe40007810000 */
[----:B------:R-:W-:Y:S02]  /*7890*/  FMNMX.FTZ R3, R239, R3, !PT ;  /* 0x00000003ef037209 */ /* 0x000fe40007810000 */
[----:B------:R-:W-:Y:S02]  /*78a0*/  FMNMX.FTZ R144, R190, R144, !PT ;  /* 0x00000090be907209 */ /* 0x000fe40007810000 */
[----:B------:R-:W-:Y:S02]  /*78b0*/  FMNMX.FTZ R3, R243, R3, !PT ;  /* 0x00000003f3037209 */ /* 0x000fe40007810000 */
[----:B------:R-:W-:Y:S02]  /*78c0*/  FMNMX.FTZ R144, R191, R144, !PT ;  /* 0x00000090bf907209 */ /* 0x000fe40007810000 */
[----:B-1----:R-:W-:Y:S01]  /*78d0*/  FMNMX.FTZ R2, R58, R3, !PT ;  /* 0x000000033a027209 */ /* 0x002fe20007810000 */
[--C-:B------:R-:W-:Y:S01]  /*78e0*/  FFMA.FTZ R3, R17, c[0x0][0x2d0], -R150.reuse ;  /* 0x0000b40011037a23 */ /* 0x100fe20000010896 */
[----:B------:R-:W-:Y:S02]  /*78f0*/  FMNMX.FTZ R144, R194, R144, !PT ;  /* 0x00000090c2907209 */ /* 0x000fe40007810000 */
[----:B--2---:R-:W-:Y:S01]  /*7900*/  FMNMX.FTZ R145, R145, R5, !PT ;  /* 0x0000000591917209 */ /* 0x004fe20007810000 */
[----:B------:R-:W-:Y:S01]  /*7910*/  MUFU.EX2 R247, R3 ;  /* 0x0000000300f77308 */ /* 0x000fe20000000800 */
[----:B------:R-:W-:Y:S02]  /*7920*/  FMNMX.FTZ R2, R59, R2, !PT ;  /* 0x000000023b027209 */ /* 0x000fe40007810000 */
[----:B------:R-:W-:Y:S01]  /*7930*/  FMNMX.FTZ R144, R195, R144, !PT ;  /* 0x00000090c3907209 */ /* 0x000fe20007810000 */
[----:B------:R-:W1:Y:S01]  /*7940*/  SHFL.BFLY PT, R5, R145, 0x1, 0x1f ;  /* 0x0c201f0091057f89 */ /* 0x000e6200000e0000 */
[----:B---3--:R-:W-:Y:S01]  /*7950*/  FMNMX.FTZ R0, R62, R2, !PT ;  /* 0x000000023e007209 */ /* 0x008fe20007810000 */
[----:B------:R-:W-:Y:S01]  /*7960*/  FFMA.FTZ R2, R16, c[0x0][0x2d0], -R150 ;  /* 0x0000b40010027a23 */ /* 0x000fe20000010896 */
[----:B------:R-:W-:Y:S02]  /*7970*/  FMNMX.FTZ R144, R202, R144, !PT ;  /* 0x00000090ca907209 */ /* 0x000fe40007810000 */
[----:B------:R-:W-:Y:S01]  /*7980*/  FSEL R149, R63, -INF , P1 ;  /* 0xff8000003f957808 */ /* 0x000fe20000800000 */
[----:B------:R2:W-:Y:S01]  /*7990*/  MUFU.EX2 R176, R2 ;  /* 0x0000000200b07308 */ /* 0x0005e20000000800 */
[----:B------:R-:W-:Y:S02]  /*79a0*/  FMNMX.FTZ R144, R204, R144, !PT ;  /* 0x00000090cc907209 */ /* 0x000fe40007810000 */
[----:B------:R-:W-:Y:S02]  /*79b0*/  FMNMX.FTZ R0, R149, R0, !PT ;  /* 0x0000000095007209 */ /* 0x000fe40007810000 */
[----:B------:R-:W-:Y:S04]  /*79c0*/  FMNMX.FTZ R144, R217, R144, !PT ;  /* 0x00000090d9907209 */ /* 0x000fe80007810000 */
[----:B------:R-:W-:Y:S04]  /*79d0*/  FMNMX.FTZ R144, R241, R144, !PT ;  /* 0x00000090f1907209 */ /* 0x000fe80007810000 */
[----:B------:R-:W-:Y:S04]  /*79e0*/  FMNMX.FTZ R144, R56, R144, !PT ;  /* 0x0000009038907209 */ /* 0x000fe80007810000 */
[----:B------:R-:W-:Y:S02]  /*79f0*/  FMNMX.FTZ R144, R57, R144, !PT ;  /* 0x0000009039907209 */ /* 0x000fe40007810000 */
[----:B-1----:R-:W-:Y:S02]  /*7a00*/  FMNMX.FTZ R145, R145, R5, !PT ;  /* 0x0000000591917209 */ /* 0x002fe40007810000 */
[----:B------:R-:W-:Y:S02]  /*7a10*/  FMNMX.FTZ R144, R60, R144, !PT ;  /* 0x000000903c907209 */ /* 0x000fe40007810000 */
[C---:B------:R-:W-:Y:S01]  /*7a20*/  FSETP.NEU.FTZ.AND P1, PT, R145.reuse, -INF , PT ;  /* 0xff8000009100780b */ /* 0x040fe20003f3d000 */
[----:B--2---:R-:W1:Y:S01]  /*7a30*/  SHFL.BFLY PT, R2, R0, 0x2, 0x1f ;  /* 0x0c401f0000027f89 */ /* 0x004e6200000e0000 */
[----:B------:R-:W-:Y:S01]  /*7a40*/  FMUL.FTZ R151, R145, c[0x0][0x2d0] ;  /* 0x0000b40091977a20 */ /* 0x000fe20000410000 */
[----:B------:R-:W-:Y:S04]  /*7a50*/  FMNMX.FTZ R144, R61, R144, !PT ;  /* 0x000000903d907209 */ /* 0x000fe80007810000 */
[----:B------:R-:W-:Y:S02]  /*7a60*/  FSEL R151, R151, RZ, P1 ;  /* 0x000000ff97977208 */ /* 0x000fe40000800000 */
[----:B------:R-:W2:Y:S03]  /*7a70*/  SHFL.BFLY PT, R4, R144, 0x2, 0x1f ;  /* 0x0c401f0090047f89 */ /* 0x000ea600000e0000 */
[--C-:B------:R-:W-:Y:S04]  /*7a80*/  FFMA.FTZ R3, R6, c[0x0][0x2d0], -R151.reuse ;  /* 0x0000b40006037a23 */ /* 0x100fe80000010897 */
[----:B------:R3:W-:Y:S01]  /*7a90*/  MUFU.EX2 R251, R3 ;  /* 0x0000000300fb7308 */ /* 0x0007e20000000800 */
[----:B-1----:R-:W-:Y:S01]  /*7aa0*/  FMNMX.FTZ R0, R0, R2, !PT ;  /* 0x0000000200007209 */ /* 0x002fe20007810000 */
[--C-:B------:R-:W-:Y:S08]  /*7ab0*/  FFMA.FTZ R2, R18, c[0x0][0x2d0], -R151.reuse ;  /* 0x0000b40012027a23 */ /* 0x100ff00000010897 */
[----:B------:R1:W-:Y:S01]  /*7ac0*/  MUFU.EX2 R219, R2 ;  /* 0x0000000200db7308 */ /* 0x0003e20000000800 */
[----:B--2---:R-:W-:Y:S05]  /*7ad0*/  FMNMX.FTZ R144, R144, R4, !PT ;  /* 0x0000000490907209 */ /* 0x004fea0007810000 */
[----:B------:R-:W2:Y:S01]  /*7ae0*/  SHFL.BFLY PT, R4, R144, 0x1, 0x1f ;  /* 0x0c201f0090047f89 */ /* 0x000ea200000e0000 */
[--C-:B---3--:R-:W-:Y:S04]  /*7af0*/  FFMA.FTZ R3, R7, c[0x0][0x2d0], -R151.reuse ;  /* 0x0000b40007037a23 */ /* 0x108fe80000010897 */
[----:B------:R3:W-:Y:S03]  /*7b00*/  MUFU.EX2 R242, R3 ;  /* 0x0000000300f27308 */ /* 0x0007e60000000800 */
[----:B-1----:R-:W1:Y:S01]  /*7b10*/  SHFL.BFLY PT, R2, R0, 0x1, 0x1f ;  /* 0x0c201f0000027f89 */ /* 0x002e6200000e0000 */
[----:B--2---:R-:W-:Y:S01]  /*7b20*/  FMNMX.FTZ R144, R144, R4, !PT ;  /* 0x0000000490907209 */ /* 0x004fe20007810000 */
[----:B------:R-:W-:Y:S04]  /*7b30*/  FFMA.FTZ R4, R19, c[0x0][0x2d0], -R151 ;  /* 0x0000b40013047a23 */ /* 0x000fe80000010897 */
[----:B------:R-:W-:Y:S01]  /*7b40*/  FMUL.FTZ R184, R144, c[0x0][0x2d0] ;  /* 0x0000b40090b87a20 */ /* 0x000fe20000410000 */
[----:B---3--:R-:W-:Y:S01]  /*7b50*/  FSEL R3, R146, RZ, P0 ;  /* 0x000000ff92037208 */ /* 0x008fe20000000000 */
[----:B------:R2:W3:Y:S01]  /*7b60*/  MUFU.EX2 R250, R4 ;  /* 0x0000000400fa7308 */ /* 0x0004e20000000800 */
[----:B------:R-:W-:Y:S04]  /*7b70*/  FSETP.NEU.FTZ.AND P0, PT, R144, -INF , PT ;  /* 0xff8000009000780b */ /* 0x000fe80003f1d000 */
[----:B------:R-:W-:Y:S02]  /*7b80*/  FSEL R184, R184, RZ, P0 ;  /* 0x000000ffb8b87208 */ /* 0x000fe40000000000 */
[----:B-1----:R-:W-:Y:S03]  /*7b90*/  FMNMX.FTZ R142, R2, R0, !PT ;  /* 0x00000000028e7209 */ /* 0x002fe60007810000 */
[--C-:B------:R-:W-:Y:S01]  /*7ba0*/  FFMA.FTZ R0, R12, c[0x0][0x2d0], -R184.reuse ;  /* 0x0000b4000c007a23 */ /* 0x100fe200000108b8 */
[----:B------:R-:W-:Y:S02]  /*7bb0*/  FSEL R2, R145, RZ, P1 ;  /* 0x000000ff91027208 */ /* 0x000fe40000800000 */
[C---:B------:R-:W-:Y:S01]  /*7bc0*/  FSETP.NEU.FTZ.AND P1, PT, R142.reuse, -INF , PT ;  /* 0xff8000008e00780b */ /* 0x040fe20003f3d000 */
[----:B------:R1:W-:Y:S01]  /*7bd0*/  MUFU.EX2 R215, R0 ;  /* 0x0000000000d77308 */ /* 0x0003e20000000800 */
[----:B------:R-:W-:Y:S05]  /*7be0*/  FMUL.FTZ R185, R142, c[0x0][0x2d0] ;  /* 0x0000b4008eb97a20 */ /* 0x000fea0000410000 */
[----:B------:R-:W-:Y:S01]  /*7bf0*/  FSEL R185, R185, RZ, P1 ;  /* 0x000000ffb9b97208 */ /* 0x000fe20000800000 */
[--C-:B--2---:R-:W-:Y:S01]  /*7c00*/  FFMA.FTZ R4, R8, c[0x0][0x2d0], -R184.reuse ;  /* 0x0000b40008047a23 */ /* 0x104fe200000108b8 */
[----:B---3--:R-:W-:Y:S03]  /*7c10*/  F2FP.BF16.PACK_AB R179, R250, R219 ;  /* 0x000000dbfab3723e */ /* 0x008fe600000010ff */
[--C-:B------:R-:W-:Y:S01]  /*7c20*/  FFMA.FTZ R5, R10, c[0x0][0x2d0], -R185.reuse ;  /* 0x0000b4000a057a23 */ /* 0x100fe200000108b9 */
[----:B------:R2:W-:Y:S01]  /*7c30*/  MUFU.EX2 R177, R4 ;  /* 0x0000000400b17308 */ /* 0x0005e20000000800 */
[--C-:B-1----:R-:W-:Y:S09]  /*7c40*/  FFMA.FTZ R0, R13, c[0x0][0x2d0], -R184.reuse ;  /* 0x0000b4000d007a23 */ /* 0x102ff200000108b8 */
[----:B------:R-:W-:Y:S10]  /*7c50*/  MUFU.EX2 R181, R5 ;  /* 0x0000000500b57308 */ /* 0x000ff40000000800 */
[----:B------:R1:W-:Y:S01]  /*7c60*/  MUFU.EX2 R249, R0 ;  /* 0x0000000000f97308 */ /* 0x0003e20000000800 */
[----:B--2---:R-:W-:Y:S09]  /*7c70*/  FFMA.FTZ R4, R9, c[0x0][0x2d0], -R184 ;  /* 0x0000b40009047a23 */ /* 0x004ff200000108b8 */
[----:B------:R2:W-:Y:S01]  /*7c80*/  MUFU.EX2 R246, R4 ;  /* 0x0000000400f67308 */ /* 0x0005e20000000800 */
[--C-:B-1----:R-:W-:Y:S09]  /*7c90*/  FFMA.FTZ R0, R14, c[0x0][0x2d0], -R185.reuse ;  /* 0x0000b4000e007a23 */ /* 0x102ff200000108b9 */
[----:B------:R1:W-:Y:S01]  /*7ca0*/  MUFU.EX2 R214, R0 ;  /* 0x0000000000d67308 */ /* 0x0003e20000000800 */
[--C-:B--2---:R-:W-:Y:S09]  /*7cb0*/  FFMA.FTZ R4, R11, c[0x0][0x2d0], -R185.reuse ;  /* 0x0000b4000b047a23 */ /* 0x104ff200000108b9 */
[----:B------:R-:W-:Y:S01]  /*7cc0*/  MUFU.EX2 R182, R4 ;  /* 0x0000000400b67308 */ /* 0x000fe20000000800 */
[----:B-1----:R-:W-:Y:S09]  /*7cd0*/  FFMA.FTZ R0, R15, c[0x0][0x2d0], -R185 ;  /* 0x0000b4000f007a23 */ /* 0x002ff200000108b9 */
[----:B------:R1:W2:Y:S02]  /*7ce0*/  MUFU.EX2 R248, R0 ;  /* 0x0000000000f87308 */ /* 0x0002a40000000800 */
[----:B-1----:R-:W-:Y:S01]  /*7cf0*/  FADD.FTZ R0, -R3, R140 ;  /* 0x0000008c03007221 */ /* 0x002fe20000010100 */
[----:B--2---:R-:W-:Y:S03]  /*7d00*/  F2FP.BF16.PACK_AB R183, R248, R214 ;  /* 0x000000d6f8b7723e */ /* 0x004fe600000010ff */
[----:B------:R-:W-:Y:S04]  /*7d10*/  FMUL.FTZ R0, R0, c[0x0][0x2d0] ;  /* 0x0000b40000007a20 */ /* 0x000fe80000410000 */
[----:B------:R1:W2:Y:S02]  /*7d20*/  MUFU.EX2 R141, R0 ;  /* 0x00000000008d7308 */ /* 0x0002a40000000800 */
[----:B-1----:R-:W-:Y:S01]  /*7d30*/  FADD.FTZ R0, -R2, R143 ;  /* 0x0000008f02007221 */ /* 0x002fe20000010100 */
[----:B------:R-:W-:Y:S01]  /*7d40*/  FSEL R2, R144, RZ, P0 ;  /* 0x000000ff90027208 */ /* 0x000fe20000000000 */
[----:B--2---:R-:W-:Y:S01]  /*7d50*/  FMUL.FTZ R4, R141, R152 ;  /* 0x000000988d047220 */ /* 0x004fe20000410000 */
[----:B------:R-:W-:Y:S01]  /*7d60*/  MOV R143, R177 ;  /* 0x000000b1008f7202 */ /* 0x000fe20000000f00 */
[----:B------:R-:W-:Y:S01]  /*7d70*/  FMUL.FTZ R0, R0, c[0x0][0x2d0] ;  /* 0x0000b40000007a20 */ /* 0x000fe20000410000 */
[----:B------:R-:W-:Y:S01]  /*7d80*/  F2FP.BF16.PACK_AB R177, R242, R251 ;  /* 0x000000fbf2b1723e */ /* 0x000fe200000010ff */
[----:B------:R-:W-:Y:S01]  /*7d90*/  IMAD.MOV.U32 R152, RZ, RZ, R182 ;  /* 0x000000ffff987224 */ /* 0x000fe200078e00b6 */
[----:B------:R-:W-:Y:S01]  /*7da0*/  F2FP.BF16.PACK_AB R182, R249, R215 ;  /* 0x000000d7f9b6723e */ /* 0x000fe200000010ff */
[----:B------:R1:W2:Y:S01]  /*7db0*/  MUFU.EX2 R140, R0 ;  /* 0x00000000008c7308 */ /* 0x0002a20000000800 */
[----:B------:R-:W-:Y:S01]  /*7dc0*/  F2FP.BF16.PACK_AB R180, R246, R143 ;  /* 0x0000008ff6b4723e */ /* 0x000fe200000010ff */
[C---:B------:R-:W-:Y:S01]  /*7dd0*/  FMUL.FTZ R5, R141.reuse, R153 ;  /* 0x000000998d057220 */ /* 0x040fe20000410000 */
[----:B------:R-:W-:Y:S01]  /*7de0*/  MOV R153, R246 ;  /* 0x000000f600997202 */ /* 0x000fe20000000f00 */
[C---:B------:R-:W-:Y:S01]  /*7df0*/  FMUL.FTZ R16, R141.reuse, R164 ;  /* 0x000000a48d107220 */ /* 0x040fe20000410000 */
[----:B------:R-:W-:Y:S01]  /*7e00*/  ISETP.GT.AND P0, PT, R240, UR4, PT ;  /* 0x00000004f0007c0c */ /* 0x000fe2000bf04270 */
[C---:B------:R-:W-:Y:S01]  /*7e10*/  FMUL.FTZ R17, R141.reuse, R165 ;  /* 0x000000a58d117220 */ /* 0x040fe20000410000 */
[----:B------:R-:W-:Y:S01]  /*7e20*/  MOV R165, R59 ;  /* 0x0000003b00a57202 */ /* 0x000fe20000000f00 */
[C---:B------:R-:W-:Y:S02]  /*7e30*/  FMUL.FTZ R32, R141.reuse, R112 ;  /* 0x000000708d207220 */ /* 0x040fe40000410000 */
[C---:B------:R-:W-:Y:S02]  /*7e40*/  FMUL.FTZ R33, R141.reuse, R113 ;  /* 0x000000718d217220 */ /* 0x040fe40000410000 */
[C---:B------:R-:W-:Y:S02]  /*7e50*/  FMUL.FTZ R49, R141.reuse, R125 ;  /* 0x0000007d8d317220 */ /* 0x040fe40000410000 */
[----:B------:R-:W-:Y:S02]  /*7e60*/  IMAD.MOV.U32 R164, RZ, RZ, R61 ;  /* 0x000000ffffa47224 */ /* 0x000fe400078e003d */
[----:B------:R-:W-:Y:S02]  /*7e70*/  IMAD.MOV.U32 R125, RZ, RZ, R64 ;  /* 0x000000ffff7d7224 */ /* 0x000fe400078e0040 */
[C---:B------:R-:W-:Y:S02]  /*7e80*/  FMUL.FTZ R64, R141.reuse, R136 ;  /* 0x000000888d407220 */ /* 0x040fe40000410000 */
[C---:B------:R-:W-:Y:S02]  /*7e90*/  FMUL.FTZ R68, R141.reuse, R68 ;  /* 0x000000448d447220 */ /* 0x040fe40000410000 */
[----:B------:R-:W-:Y:S02]  /*7ea0*/  FMUL.FTZ R69, R141, R69 ;  /* 0x000000458d457220 */ /* 0x000fe40000410000 */
[----:B-1----:R-:W-:Y:S01]  /*7eb0*/  FADD.FTZ R0, -R2, R147 ;  /* 0x0000009302007221 */ /* 0x002fe20000010100 */
[----:B------:R-:W-:Y:S01]  /*7ec0*/  FSEL R2, R142, RZ, P1 ;  /* 0x000000ff8e027208 */ /* 0x000fe20000800000 */
[----:B--2---:R-:W-:Y:S02]  /*7ed0*/  FMUL.FTZ R18, R140, R166 ;  /* 0x000000a68c127220 */ /* 0x004fe40000410000 */
[----:B------:R-:W-:Y:S02]  /*7ee0*/  FMUL.FTZ R0, R0, c[0x0][0x2d0] ;  /* 0x0000b40000007a20 */ /* 0x000fe40000410000 */
[----:B------:R-:W-:Y:S02]  /*7ef0*/  IMAD.MOV.U32 R166, RZ, RZ, R249 ;  /* 0x000000ffffa67224 */ /* 0x000fe400078e00f9 */
[----:B------:R1:W2:Y:S01]  /*7f00*/  MUFU.EX2 R3, R0 ;  /* 0x0000000000037308 */ /* 0x0002a20000000800 */
[C---:B------:R-:W-:Y:S01]  /*7f10*/  FMUL.FTZ R19, R140.reuse, R167 ;  /* 0x000000a78c137220 */ /* 0x040fe20000410000 */
[----:B------:R-:W-:Y:S01]  /*7f20*/  MOV R167, R248 ;  /* 0x000000f800a77202 */ /* 0x000fe20000000f00 */
[C---:B------:R-:W-:Y:S02]  /*7f30*/  FMUL.FTZ R6, R140.reuse, R154 ;  /* 0x0000009a8c067220 */ /* 0x040fe40000410000 */
[----:B------:R-:W-:Y:S02]  /*7f40*/  IMAD.MOV.U32 R154, RZ, RZ, R242 ;  /* 0x000000ffff9a7224 */ /* 0x000fe400078e00f2 */
[C---:B------:R-:W-:Y:S01]  /*7f50*/  FMUL.FTZ R50, R140.reuse, R126 ;  /* 0x0000007e8c327220 */ /* 0x040fe20000410000 */
[----:B------:R-:W-:Y:S01]  /*7f60*/  MOV R126, R212 ;  /* 0x000000d4007e7202 */ /* 0x000fe20000000f00 */
[C---:B------:R-:W-:Y:S02]  /*7f70*/  FMUL.FTZ R51, R140.reuse, R127 ;  /* 0x0000007f8c337220 */ /* 0x040fe40000410000 */
[----:B------:R-:W-:Y:S02]  /*7f80*/  IMAD.MOV.U32 R127, RZ, RZ, R211 ;  /* 0x000000ffff7f7224 */ /* 0x000fe400078e00d3 */
[C---:B------:R-:W-:Y:S01]  /*7f90*/  FMUL.FTZ R7, R140.reuse, R155 ;  /* 0x0000009b8c077220 */ /* 0x040fe20000410000 */
[----:B------:R-:W-:Y:S01]  /*7fa0*/  MOV R155, R181 ;  /* 0x000000b5009b7202 */ /* 0x000fe20000000f00 */
[C---:B------:R-:W-:Y:S02]  /*7fb0*/  FMUL.FTZ R34, R140.reuse, R114 ;  /* 0x000000728c227220 */ /* 0x040fe40000410000 */
[----:B------:R-:W-:Y:S01]  /*7fc0*/  FMUL.FTZ R35, R140, R115 ;  /* 0x000000738c237220 */ /* 0x000fe20000410000 */
[----:B------:R-:W-:Y:S01]  /*7fd0*/  F2FP.BF16.PACK_AB R181, R152, R155 ;  /* 0x0000009b98b5723e */ /* 0x000fe200000010ff */
[----:B------:R-:W-:Y:S01]  /*7fe0*/  IMAD.MOV.U32 R147, RZ, RZ, R60 ;  /* 0x000000ffff937224 */ /* 0x000fe200078e003c */
[----:B------:R-:W-:Y:S01]  /*7ff0*/  LDSM.16.MT88.4 R112, [R222+0x500] ;  /* 0x00050000de70783b */ /* 0x000fe20000004200 */
[C---:B------:R-:W-:Y:S02]  /*8000*/  FMUL.FTZ R70, R140.reuse, R70 ;  /* 0x000000468c467220 */ /* 0x040fe40000410000 */
[----:B------:R-:W-:Y:S02]  /*8010*/  FMUL.FTZ R71, R140, R71 ;  /* 0x000000478c477220 */ /* 0x000fe40000410000 */
[----:B-1----:R-:W-:Y:S02]  /*8020*/  FADD.FTZ R0, -R2, R148 ;  /* 0x0000009402007221 */ /* 0x002fe40000010100 */
[----:B------:R-:W-:Y:S02]  /*8030*/  FFMA.FTZ R2, R186, c[0x0][0x2d0], -R150 ;  /* 0x0000b400ba027a23 */ /* 0x000fe40000010896 */
[----:B------:R-:W-:Y:S02]  /*8040*/  FMUL.FTZ R0, R0, c[0x0][0x2d0] ;  /* 0x0000b40000007a20 */ /* 0x000fe40000410000 */
[----:B------:R1:W-:Y:S01]  /*8050*/  MUFU.EX2 R44, R2 ;  /* 0x00000002002c7308 */ /* 0x0003e20000000800 */
[C---:B--2---:R-:W-:Y:S02]  /*8060*/  FMUL.FTZ R13, R3.reuse, R161 ;  /* 0x000000a1030d7220 */ /* 0x044fe40000410000 */
[----:B------:R-:W-:Y:S01]  /*8070*/  IMAD.MOV.U32 R148, RZ, RZ, R176 ;  /* 0x000000ffff947224 */ /* 0x000fe200078e00b0 */
[----:B------:R-:W-:Y:S01]  /*8080*/  F2FP.BF16.PACK_AB R176, R48, R252 ;  /* 0x000000fc30b0723e */ /* 0x000fe200000010ff */
[----:B------:R-:W-:Y:S02]  /*8090*/  IMAD.MOV.U32 R161, RZ, RZ, R252 ;  /* 0x000000ffffa17224 */ /* 0x000fe400078e00fc */
[----:B------:R-:W-:Y:S01]  /*80a0*/  FMUL.FTZ R8, R3, R156 ;  /* 0x0000009c03087220 */ /* 0x000fe20000410000 */
[----:B------:R-:W-:Y:S01]  /*80b0*/  F2FP.BF16.PACK_AB R178, R247, R148 ;  /* 0x00000094f7b2723e */ /* 0x000fe200000010ff */
[----:B------:R-:W-:Y:S01]  /*80c0*/  IMAD.MOV.U32 R156, RZ, RZ, R247 ;  /* 0x000000ffff9c7224 */ /* 0x000fe200078e00f7 */
[----:B------:R-:W2:Y:S01]  /*80d0*/  MUFU.EX2 R0, R0 ;  /* 0x0000000000007308 */ /* 0x000ea20000000800 */
[C---:B------:R-:W-:Y:S01]  /*80e0*/  FMUL.FTZ R9, R3.reuse, R157 ;  /* 0x0000009d03097220 */ /* 0x040fe20000410000 */
[----:B------:R-:W-:Y:S01]  /*80f0*/  MOV R157, R214 ;  /* 0x000000d6009d7202 */ /* 0x000fe20000000f00 */
[C---:B------:R-:W-:Y:S02]  /*8100*/  FMUL.FTZ R24, R3.reuse, R104 ;  /* 0x0000006803187220 */ /* 0x040fe40000410000 */
[-C--:B------:R-:W-:Y:S01]  /*8110*/  HMMA.16816.F32.BF16 R4, R176, R20.reuse, R4 ;  /* 0x00000014b004723c */ /* 0x080fe20000041804 */
[C---:B------:R-:W-:Y:S02]  /*8120*/  FMUL.FTZ R12, R3.reuse, R160 ;  /* 0x000000a0030c7220 */ /* 0x040fe40000410000 */
[C---:B------:R-:W-:Y:S02]  /*8130*/  FMUL.FTZ R25, R3.reuse, R105 ;  /* 0x0000006903197220 */ /* 0x040fe40000410000 */
[C---:B------:R-:W-:Y:S02]  /*8140*/  FMUL.FTZ R28, R3.reuse, R108 ;  /* 0x0000006c031c7220 */ /* 0x040fe40000410000 */
[----:B------:R-:W-:Y:S02]  /*8150*/  FMUL.FTZ R29, R3, R109 ;  /* 0x0000006d031d7220 */ /* 0x000fe40000410000 */
[----:B-1----:R-:W-:Y:S03]  /*8160*/  FFMA.FTZ R2, R187, c[0x0][0x2d0], -R150 ;  /* 0x0000b400bb027a23 */ /* 0x002fe60000010896 */
[C---:B------:R-:W-:Y:S01]  /*8170*/  FMUL.FTZ R40, R3.reuse, R120 ;  /* 0x0000007803287220 */ /* 0x040fe20000410000 */
[----:B------:R1:W-:Y:S01]  /*8180*/  MUFU.EX2 R46, R2 ;  /* 0x00000002002e7308 */ /* 0x0003e20000000800 */
[----:B------:R-:W-:Y:S02]  /*8190*/  FMUL.FTZ R41, R3, R121 ;  /* 0x0000007903297220 */ /* 0x000fe40000410000 */
[----:B------:R-:W-:Y:S02]  /*81a0*/  IMAD.MOV.U32 R160, RZ, RZ, R48 ;  /* 0x000000ffffa07224 */ /* 0x000fe400078e0030 */
[----:B------:R-:W-:Y:S01]  /*81b0*/  FMUL.FTZ R48, R141, R124 ;  /* 0x0000007c8d307220 */ /* 0x000fe20000410000 */
[----:B------:R-:W-:Y:S01]  /*81c0*/  MOV R124, R65 ;  /* 0x00000041007c7202 */ /* 0x000fe20000000f00 */
[C---:B--2---:R-:W-:Y:S02]  /*81d0*/  FMUL.FTZ R43, R0.reuse, R123 ;  /* 0x0000007b002b7220 */ /* 0x044fe40000410000 */
[----:B------:R-:W-:Y:S02]  /*81e0*/  IMAD.MOV.U32 R123, RZ, RZ, R44 ;  /* 0x000000ffff7b7224 */ /* 0x000fe400078e002c */
[----:B------:R-:W-:Y:S02]  /*81f0*/  FMUL.FTZ R44, R3, R168 ;  /* 0x000000a8032c7220 */ /* 0x000fe40000410000 */
[C---:B------:R-:W-:Y:S02]  /*8200*/  FMUL.FTZ R47, R0.reuse, R171 ;  /* 0x000000ab002f7220 */ /* 0x040fe40000410000 */
[C---:B------:R-:W-:Y:S01]  /*8210*/  FMUL.FTZ R14, R0.reuse, R162 ;  /* 0x000000a2000e7220 */ /* 0x040fe20000410000 */
[----:B------:R-:W-:Y:S01]  /*8220*/  MOV R162, R251 ;  /* 0x000000fb00a27202 */ /* 0x000fe20000000f00 */
[C---:B------:R-:W-:Y:S02]  /*8230*/  FMUL.FTZ R15, R0.reuse, R163 ;  /* 0x000000a3000f7220 */ /* 0x040fe40000410000 */
[----:B------:R-:W-:Y:S02]  /*8240*/  IMAD.MOV.U32 R163, RZ, RZ, R250 ;  /* 0x000000ffffa37224 */ /* 0x000fe400078e00fa */
[----:B------:R-:W-:Y:S02]  /*8250*/  FMUL.FTZ R11, R0, R159 ;  /* 0x0000009f000b7220 */ /* 0x000fe40000410000 */
[----:B------:R-:W-:Y:S02]  /*8260*/  IMAD.MOV.U32 R159, RZ, RZ, R219 ;  /* 0x000000ffff9f7224 */ /* 0x000fe400078e00db */
[----:B-1----:R-:W-:Y:S01]  /*8270*/  FFMA.FTZ R2, R188, c[0x0][0x2d0], -R151 ;  /* 0x0000b400bc027a23 */ /* 0x002fe20000010897 */
[----:B------:R-:W-:Y:S01]  /*8280*/  MOV R188, R67 ;  /* 0x0000004300bc7202 */ /* 0x000fe20000000f00 */
[C---:B------:R-:W-:Y:S02]  /*8290*/  FMUL.FTZ R10, R0.reuse, R158 ;  /* 0x0000009e000a7220 */ /* 0x040fe40000410000 */
[----:B------:R1:W2:Y:S01]  /*82a0*/  MUFU.EX2 R45, R2 ;  /* 0x00000002002d7308 */ /* 0x0002a20000000800 */
[----:B------:R-:W-:Y:S02]  /*82b0*/  IMAD.MOV.U32 R158, RZ, RZ, R215 ;  /* 0x000000ffff9e7224 */ /* 0x000fe400078e00d7 */
[C---:B------:R-:W-:Y:S02]  /*82c0*/  FMUL.FTZ R26, R0.reuse, R106 ;  /* 0x0000006a001a7220 */ /* 0x040fe40000410000 */
[C---:B------:R-:W-:Y:S01]  /*82d0*/  HMMA.16816.F32.BF16 R8, R180.reuse, R20, R8 ;  /* 0x00000014b408723c */ /* 0x040fe20000041808 */
[----:B------:R-:W-:Y:S02]  /*82e0*/  FMUL.FTZ R27, R0, R107 ;  /* 0x0000006b001b7220 */ /* 0x000fe40000410000 */
[----:B------:R-:W-:Y:S01]  /*82f0*/  LDSM.16.MT88.4 R104, [R221+0x2100] ;  /* 0x00210000dd68783b */ /* 0x000fe20000004200 */
[C---:B------:R-:W-:Y:S02]  /*8300*/  FMUL.FTZ R65, R141.reuse, R137 ;  /* 0x000000898d417220 */ /* 0x040fe40000410000 */
[----:B------:R-:W-:Y:S02]  /*8310*/  FMUL.FTZ R67, R140, R139 ;  /* 0x0000008b8c437220 */ /* 0x000fe40000410000 */
[-C--:B------:R-:W-:Y:S01]  /*8320*/  HMMA.16816.F32.BF16 R12, R180, R22.reuse, R12 ;  /* 0x00000016b40c723c */ /* 0x080fe2000004180c */
[C---:B------:R-:W-:Y:S03]  /*8330*/  FMUL.FTZ R20, R141.reuse, R100 ;  /* 0x000000648d147220 */ /* 0x040fe60000410000 */
[----:B------:R-:W-:Y:S02]  /*8340*/  FMUL.FTZ R21, R141, R101 ;  /* 0x000000658d157220 */ /* 0x000fe40000410000 */
[C---:B------:R-:W-:Y:S02]  /*8350*/  FMUL.FTZ R30, R0.reuse, R110 ;  /* 0x0000006e001e7220 */ /* 0x040fe40000410000 */
[C---:B------:R-:W-:Y:S01]  /*8360*/  HMMA.16816.F32.BF16 R16, R176.reuse, R22, R16 ;  /* 0x00000016b010723c */ /* 0x040fe20000041810 */
[C---:B------:R-:W-:Y:S03]  /*8370*/  FMUL.FTZ R31, R0.reuse, R111 ;  /* 0x0000006f001f7220 */ /* 0x040fe60000410000 */
[----:B-1----:R-:W-:Y:S02]  /*8380*/  FFMA.FTZ R2, R189, c[0x0][0x2d0], -R151 ;  /* 0x0000b400bd027a23 */ /* 0x002fe40000010897 */
[----:B--2---:R-:W-:Y:S02]  /*8390*/  IMAD.MOV.U32 R168, RZ, RZ, R45 ;  /* 0x000000ffffa87224 */ /* 0x004fe400078e002d */
[C---:B------:R-:W-:Y:S01]  /*83a0*/  FMUL.FTZ R45, R3.reuse, R169 ;  /* 0x000000a9032d7220 */ /* 0x040fe20000410000 */
[----:B------:R-:W-:Y:S03]  /*83b0*/  MOV R169, R46 ;  /* 0x0000002e00a97202 */ /* 0x000fe60000000f00 */
[----:B------:R-:W-:Y:S02]  /*83c0*/  FMUL.FTZ R46, R0, R170 ;  /* 0x000000aa002e7220 */ /* 0x000fe40000410000 */
[----:B------:R1:W2:Y:S01]  /*83d0*/  MUFU.EX2 R170, R2 ;  /* 0x0000000200aa7308 */ /* 0x0002a20000000800 */
[C---:B------:R-:W-:Y:S02]  /*83e0*/  FMUL.FTZ R22, R140.reuse, R102 ;  /* 0x000000668c167220 */ /* 0x040fe40000410000 */
[----:B------:R-:W-:Y:S02]  /*83f0*/  FMUL.FTZ R23, R140, R103 ;  /* 0x000000678c177220 */ /* 0x000fe40000410000 */
[----:B------:R-:W3:Y:S01]  /*8400*/  LDSM.16.MT88.4 R100, [R222+0x1100] ;  /* 0x00110000de64783b */ /* 0x000ee20000004200 */
[C---:B------:R-:W-:Y:S01]  /*8410*/  FMUL.FTZ R42, R0.reuse, R122 ;  /* 0x0000007a002a7220 */ /* 0x040fe20000410000 */
[----:B------:R-:W-:Y:S01]  /*8420*/  MOV R122, R56 ;  /* 0x00000038007a7202 */ /* 0x000fe20000000f00 */
[C---:B------:R-:W-:Y:S02]  /*8430*/  FMUL.FTZ R56, R3.reuse, R132 ;  /* 0x0000008403387220 */ /* 0x040fe40000410000 */
[-C--:B------:R-:W-:Y:S01]  /*8440*/  HMMA.16816.F32.BF16 R20, R176, R36.reuse, R20 ;  /* 0x00000024b014723c */ /* 0x080fe20000041814 */
[C---:B------:R-:W-:Y:S02]  /*8450*/  FMUL.FTZ R59, R0.reuse, R135 ;  /* 0x00000087003b7220 */ /* 0x040fe40000410000 */
[----:B------:R-:W-:Y:S02]  /*8460*/  IMAD.MOV.U32 R121, RZ, RZ, R62 ;  /* 0x000000ffff797224 */ /* 0x000fe400078e003e */
[C---:B------:R-:W-:Y:S02]  /*8470*/  FMUL.FTZ R60, R3.reuse, R172 ;  /* 0x000000ac033c7220 */ /* 0x040fe40000410000 */
[----:B------:R-:W-:Y:S01]  /*8480*/  FMUL.FTZ R61, R3, R173 ;  /* 0x000000ad033d7220 */ /* 0x000fe20000410000 */
[C---:B------:R-:W-:Y:S01]  /*8490*/  HMMA.16816.F32.BF16 R24, R180.reuse, R36, R24 ;  /* 0x00000024b418723c */ /* 0x040fe20000041818 */
[C---:B------:R-:W-:Y:S03]  /*84a0*/  FMUL.FTZ R62, R0.reuse, R174 ;  /* 0x000000ae003e7220 */ /* 0x040fe60000410000 */
[----:B------:R-:W-:Y:S02]  /*84b0*/  FMUL.FTZ R63, R0, R175 ;  /* 0x000000af003f7220 */ /* 0x000fe40000410000 */
[----:B-1----:R-:W-:Y:S02]  /*84c0*/  FFMA.FTZ R2, R192, c[0x0][0x2d0], -R150 ;  /* 0x0000b400c0027a23 */ /* 0x002fe40000010896 */
[-C--:B------:R-:W-:Y:S01]  /*84d0*/  HMMA.16816.F32.BF16 R28, R180, R38.reuse, R28 ;  /* 0x00000026b41c723c */ /* 0x080fe2000004181c */
[----:B------:R-:W-:Y:S01]  /*84e0*/  IMAD.MOV.U32 R192, RZ, RZ, R213 ;  /* 0x000000ffffc07224 */ /* 0x000fe200078e00d5 */
[----:B------:R1:W-:Y:S02]  /*84f0*/  MUFU.EX2 R171, R2 ;  /* 0x0000000200ab7308 */ /* 0x0003e40000000800 */
[C---:B------:R-:W-:Y:S02]  /*8500*/  FMUL.FTZ R36, R141.reuse, R116 ;  /* 0x000000748d247220 */ /* 0x040fe40000410000 */
[----:B------:R-:W-:Y:S02]  /*8510*/  FMUL.FTZ R37, R141, R117 ;  /* 0x000000758d257220 */ /* 0x000fe40000410000 */
[C---:B------:R-:W-:Y:S01]  /*8520*/  HMMA.16816.F32.BF16 R32, R176.reuse, R38, R32 ;  /* 0x00000026b020723c */ /* 0x040fe20000041820 */
[----:B------:R-:W-:Y:S03]  /*8530*/  IMAD.MOV.U32 R186, RZ, RZ, R58 ;  /* 0x000000ffffba7224 */ /* 0x000fe600078e003a */
[----:B------:R-:W-:Y:S02]  /*8540*/  FMUL.FTZ R58, R0, R134 ;  /* 0x00000086003a7220 */ /* 0x000fe40000410000 */
[----:B------:R-:W-:Y:S02]  /*8550*/  IMAD.MOV.U32 R187, RZ, RZ, R57 ;  /* 0x000000ffffbb7224 */ /* 0x000fe400078e0039 */
[C---:B------:R-:W-:Y:S04]  /*8560*/  FMUL.FTZ R38, R140.reuse, R118 ;  /* 0x000000768c267220 */ /* 0x040fe80000410000 */
[C---:B------:R-:W-:Y:S02]  /*8570*/  FMUL.FTZ R39, R140.reuse, R119 ;  /* 0x000000778c277220 */ /* 0x040fe40000410000 */
[----:B------:R-:W-:Y:S01]  /*8580*/  LDSM.16.MT88.4 R116, [R221+0x1500] ;  /* 0x00150000dd74783b */ /* 0x000fe20000004200 */
[----:B------:R-:W-:Y:S02]  /*8590*/  FMUL.FTZ R57, R3, R133 ;  /* 0x0000008503397220 */ /* 0x000fe40000410000 */
[----:B------:R-:W-:Y:S02]  /*85a0*/  IMAD.MOV.U32 R189, RZ, RZ, R66 ;  /* 0x000000ffffbd7224 */ /* 0x000fe400078e0042 */
[-C--:B------:R-:W-:Y:S01]  /*85b0*/  HMMA.16816.F32.BF16 R36, R176, R52.reuse, R36 ;  /* 0x00000034b024723c */ /* 0x080fe20000041824 */
[----:B-1----:R-:W-:Y:S01]  /*85c0*/  FFMA.FTZ R2, R193, c[0x0][0x2d0], -R150 ;  /* 0x0000b400c1027a23 */ /* 0x002fe20000010896 */
[----:B------:R-:W-:Y:S01]  /*85d0*/  MOV R193, R209 ;  /* 0x000000d100c17202 */ /* 0x000fe20000000f00 */
[----:B------:R-:W-:Y:S02]  /*85e0*/  FMUL.FTZ R66, R140, R138 ;  /* 0x0000008a8c427220 */ /* 0x000fe40000410000 */
[----:B------:R1:W4:Y:S01]  /*85f0*/  MUFU.EX2 R252, R2 ;  /* 0x0000000200fc7308 */ /* 0x0003220000000800 */
[----:B------:R-:W-:Y:S01]  /*8600*/  LDSM.16.MT88.4 R136, [R222+0x1d00] ;  /* 0x001d0000de88783b */ /* 0x000fe20000004200 */
[C---:B------:R-:W-:Y:S01]  /*8610*/  FMUL.FTZ R72, R3.reuse, R72 ;  /* 0x0000004803487220 */ /* 0x040fe20000410000 */
[C---:B------:R-:W-:Y:S01]  /*8620*/  HMMA.16816.F32.BF16 R40, R180.reuse, R52, R40 ;  /* 0x00000034b428723c */ /* 0x040fe20000041828 */
[----:B------:R-:W-:Y:S03]  /*8630*/  FMUL.FTZ R73, R3, R73 ;  /* 0x0000004903497220 */ /* 0x000fe60000410000 */
[C---:B------:R-:W-:Y:S02]  /*8640*/  FMUL.FTZ R74, R0.reuse, R74 ;  /* 0x0000004a004a7220 */ /* 0x040fe40000410000 */
[C---:B------:R-:W-:Y:S02]  /*8650*/  FMUL.FTZ R75, R0.reuse, R75 ;  /* 0x0000004b004b7220 */ /* 0x040fe40000410000 */
[-C--:B------:R-:W-:Y:S01]  /*8660*/  HMMA.16816.F32.BF16 R44, R180, R54.reuse, R44 ;  /* 0x00000036b42c723c */ /* 0x080fe2000004182c */
[C---:B------:R-:W-:Y:S03]  /*8670*/  FMUL.FTZ R52, R141.reuse, R128 ;  /* 0x000000808d347220 */ /* 0x040fe60000410000 */
[----:B------:R-:W-:Y:S01]  /*8680*/  FMUL.FTZ R53, R141, R129 ;  /* 0x000000818d357220 */ /* 0x000fe20000410000 */
[----:B------:R-:W-:Y:S01]  /*8690*/  MOV R129, R154 ;  /* 0x0000009a00817202 */ /* 0x000fe20000000f00 */
[C---:B------:R-:W-:Y:S02]  /*86a0*/  FMUL.FTZ R76, R3.reuse, R76 ;  /* 0x0000004c034c7220 */ /* 0x040fe40000410000 */
[C---:B------:R-:W-:Y:S01]  /*86b0*/  HMMA.16816.F32.BF16 R48, R176.reuse, R54, R48 ;  /* 0x00000036b030723c */ /* 0x040fe20000041830 */
[----:B------:R-:W-:Y:S03]  /*86c0*/  FMUL.FTZ R77, R3, R77 ;  /* 0x0000004d034d7220 */ /* 0x000fe60000410000 */
[----:B------:R-:W-:Y:S02]  /*86d0*/  FMUL.FTZ R78, R0, R78 ;  /* 0x0000004e004e7220 */ /* 0x000fe40000410000 */
[--C-:B-1----:R-:W-:Y:S02]  /*86e0*/  FFMA.FTZ R2, R196, c[0x0][0x2d0], -R151.reuse ;  /* 0x0000b400c4027a23 */ /* 0x102fe40000010897 */
[C---:B------:R-:W-:Y:S02]  /*86f0*/  FMUL.FTZ R54, R140.reuse, R130 ;  /* 0x000000828c367220 */ /* 0x040fe40000410000 */
[----:B------:R1:W-:Y:S02]  /*8700*/  MUFU.EX2 R251, R2 ;  /* 0x0000000200fb7308 */ /* 0x0003e40000000800 */
[----:B------:R-:W-:Y:S02]  /*8710*/  FMUL.FTZ R55, R140, R131 ;  /* 0x000000838c377220 */ /* 0x000fe40000410000 */
[----:B------:R-:W-:Y:S02]  /*8720*/  FMUL.FTZ R79, R0, R79 ;  /* 0x0000004f004f7220 */ /* 0x000fe40000410000 */
[C---:B------:R-:W-:Y:S02]  /*8730*/  FMUL.FTZ R80, R141.reuse, R80 ;  /* 0x000000508d507220 */ /* 0x040fe40000410000 */
[----:B------:R-:W-:Y:S01]  /*8740*/  FMUL.FTZ R81, R141, R81 ;  /* 0x000000518d517220 */ /* 0x000fe20000410000 */
[-C--:B---3--:R-:W-:Y:S01]  /*8750*/  HMMA.16816.F32.BF16 R52, R176, R100.reuse, R52 ;  /* 0x00000064b034723c */ /* 0x088fe20000041834 */
[C---:B------:R-:W-:Y:S02]  /*8760*/  FMUL.FTZ R82, R140.reuse, R82 ;  /* 0x000000528c527220 */ /* 0x040fe40000410000 */
[----:B------:R-:W-:Y:S02]  /*8770*/  FMUL.FTZ R83, R140, R83 ;  /* 0x000000538c537220 */ /* 0x000fe40000410000 */
[C---:B------:R-:W-:Y:S02]  /*8780*/  FMUL.FTZ R88, R3.reuse, R88 ;  /* 0x0000005803587220 */ /* 0x040fe40000410000 */
[C---:B------:R-:W-:Y:S01]  /*8790*/  FMUL.FTZ R89, R3.reuse, R89 ;  /* 0x0000005903597220 */ /* 0x040fe20000410000 */
[C---:B------:R-:W-:Y:S01]  /*87a0*/  HMMA.16816.F32.BF16 R56, R180.reuse, R100, R56 ;  /* 0x00000064b438723c */ /* 0x040fe20000041838 */
[C---:B------:R-:W-:Y:S03]  /*87b0*/  FMUL.FTZ R90, R0.reuse, R90 ;  /* 0x0000005a005a7220 */ /* 0x040fe60000410000 */
[C---:B------:R-:W-:Y:S02]  /*87c0*/  FMUL.FTZ R91, R0.reuse, R91 ;  /* 0x0000005b005b7220 */ /* 0x040fe40000410000 */
[----:B------:R-:W-:Y:S02]  /*87d0*/  FMUL.FTZ R92, R3, R92 ;  /* 0x0000005c035c7220 */ /* 0x000fe40000410000 */
[-C--:B------:R-:W-:Y:S01]  /*87e0*/  HMMA.16816.F32.BF16 R60, R180, R102.reuse, R60 ;  /* 0x00000066b43c723c */ /* 0x080fe2000004183c */
[----:B-1----:R-:W-:Y:S03]  /*87f0*/  FFMA.FTZ R2, R197, c[0x0][0x2d0], -R151 ;  /* 0x0000b400c5027a23 */ /* 0x002fe60000010897 */
[----:B------:R-:W-:Y:S01]  /*8800*/  FMUL.FTZ R93, R3, R93 ;  /* 0x0000005d035d7220 */ /* 0x000fe20000410000 */
[----:B------:R1:W3:Y:S01]  /*8810*/  MUFU.EX2 R250, R2 ;  /* 0x0000000200fa7308 */ /* 0x0002e20000000800 */
[C---:B------:R-:W-:Y:S02]  /*8820*/  FMUL.FTZ R94, R0.reuse, R94 ;  /* 0x0000005e005e7220 */ /* 0x040fe40000410000 */
[C---:B------:R-:W-:Y:S01]  /*8830*/  HMMA.16816.F32.BF16 R64, R176.reuse, R102, R64 ;  /* 0x00000066b040723c */ /* 0x040fe20000041840 */
[----:B------:R-:W2:Y:S03]  /*8840*/  LDSM.16.MT88.4 R100, [R222+0x2100] ;  /* 0x00210000de64783b */ /* 0x000ea60000004200 */
[----:B------:R-:W-:Y:S02]  /*8850*/  FMUL.FTZ R95, R0, R95 ;  /* 0x0000005f005f7220 */ /* 0x000fe40000410000 */
[----:B------:R-:W-:Y:S02]  /*8860*/  IMAD.MOV.U32 R128, RZ, RZ, R153 ;  /* 0x000000ffff807224 */ /* 0x000fe400078e0099 */
[-C--:B------:R-:W-:Y:S01]  /*8870*/  HMMA.16816.F32.BF16 R68, R176, R104.reuse, R68 ;  /* 0x00000068b044723c */ /* 0x080fe20000041844 */
[C---:B------:R-:W-:Y:S03]  /*8880*/  FMUL.FTZ R84, R141.reuse, R84 ;  /* 0x000000548d547220 */ /* 0x040fe60000410000 */
[C---:B------:R-:W-:Y:S02]  /*8890*/  FMUL.FTZ R85, R141.reuse, R85 ;  /* 0x000000558d557220 */ /* 0x040fe40000410000 */
[C---:B------:R-:W-:Y:S02]  /*88a0*/  FMUL.FTZ R86, R140.reuse, R86 ;  /* 0x000000568c567220 */ /* 0x040fe40000410000 */
[C---:B------:R-:W-:Y:S01]  /*88b0*/  HMMA.16816.F32.BF16 R72, R180.reuse, R104, R72 ;  /* 0x00000068b448723c */ /* 0x040fe20000041848 */
[----:B------:R-:W-:Y:S03]  /*88c0*/  FMUL.FTZ R87, R140, R87 ;  /* 0x000000578c577220 */ /* 0x000fe60000410000 */
[C---:B------:R-:W-:Y:S02]  /*88d0*/  FMUL.FTZ R96, R141.reuse, R96 ;  /* 0x000000608d607220 */ /* 0x040fe40000410000 */
[----:B-1----:R-:W-:Y:S02]  /*88e0*/  FFMA.FTZ R2, R190, c[0x0][0x2d0], -R184 ;  /* 0x0000b400be027a23 */ /* 0x002fe400000108b8 */
[-C--:B------:R-:W-:Y:S01]  /*88f0*/  HMMA.16816.F32.BF16 R76, R180, R106.reuse, R76 ;  /* 0x0000006ab44c723c */ /* 0x080fe2000004184c */
[----:B------:R-:W-:Y:S01]  /*8900*/  FMUL.FTZ R97, R141, R97 ;  /* 0x000000618d617220 */ /* 0x000fe20000410000 */
[----:B------:R1:W-:Y:S02]  /*8910*/  MUFU.EX2 R249, R2 ;  /* 0x0000000200f97308 */ /* 0x0003e40000000800 */
[C---:B------:R-:W-:Y:S02]  /*8920*/  FMUL.FTZ R98, R140.reuse, R98 ;  /* 0x000000628c627220 */ /* 0x040fe40000410000 */
[----:B------:R-:W-:Y:S02]  /*8930*/  FMUL.FTZ R99, R140, R99 ;  /* 0x000000638c637220 */ /* 0x000fe40000410000 */
[C---:B------:R-:W-:Y:S01]  /*8940*/  HMMA.16816.F32.BF16 R80, R176.reuse, R106, R80 ;  /* 0x0000006ab050723c */ /* 0x040fe20000041850 */
[----:B------:R-:W3:Y:S03]  /*8950*/  LDSM.16.MT88.4 R104, [R221+0x500] ;  /* 0x00050000dd68783b */ /* 0x000ee60000004200 */
[----:B------:R-:W-:Y:S04]  /*8960*/  FFMA.FTZ R120, R210, c[0x0][0x2d0], -R150 ;  /* 0x0000b400d2787a23 */ /* 0x000fe80000010896 */
[----:B------:R-:W-:Y:S01]  /*8970*/  MUFU.EX2 R210, R120 ;  /* 0x0000007800d27308 */ /* 0x000fe20000000800 */
[-C--:B--2---:R-:W-:Y:S08]  /*8980*/  HMMA.16816.F32.BF16 R84, R176, R100.reuse, R84 ;  /* 0x00000064b054723c */ /* 0x084ff00000041854 */
[C---:B------:R-:W-:Y:S01]  /*8990*/  HMMA.16816.F32.BF16 R88, R180.reuse, R100, R88 ;  /* 0x00000064b458723c */ /* 0x040fe20000041858 */
[--C-:B-1----:R-:W-:Y:S04]  /*89a0*/  FFMA.FTZ R2, R191, c[0x0][0x2d0], -R184.reuse ;  /* 0x0000b400bf027a23 */ /* 0x102fe800000108b8 */
[----:B------:R1:W2:Y:S02]  /*89b0*/  MUFU.EX2 R248, R2 ;  /* 0x0000000200f87308 */ /* 0x0002a40000000800 */
[----:B------:R-:W-:Y:S01]  /*89c0*/  F2FP.BF16.PACK_AB R100, R169, R123 ;  /* 0x0000007ba964723e */ /* 0x000fe200000010ff */
[-C--:B------:R-:W-:Y:S01]  /*89d0*/  HMMA.16816.F32.BF16 R92, R180, R102.reuse, R92 ;  /* 0x00000066b45c723c */ /* 0x080fe2000004185c */
[----:B------:R-:W-:Y:S03]  /*89e0*/  LDSM.16.MT88.4 R180, [R221+0x2d00] ;  /* 0x002d0000ddb4783b */ /* 0x000fe60000004200 */
[----:B------:R-:W-:Y:S04]  /*89f0*/  F2FP.BF16.PACK_AB R101, R170, R168 ;  /* 0x000000a8aa65723e */ /* 0x000fe800000010ff */
[----:B------:R-:W-:Y:S07]  /*8a00*/  HMMA.16816.F32.BF16 R96, R176, R102, R96 ;  /* 0x00000066b060723c */ /* 0x000fee0000041860 */
[----:B----4-:R-:W-:Y:S02]  /*8a10*/  F2FP.BF16.PACK_AB R102, R252, R171 ;  /* 0x000000abfc66723e */ /* 0x010fe400000010ff */
[----:B---3--:R-:W-:Y:S03]  /*8a20*/  F2FP.BF16.PACK_AB R103, R250, R251 ;  /* 0x000000fbfa67723e */ /* 0x008fe600000010ff */
[--C-:B-1----:R-:W-:Y:S01]  /*8a30*/  FFMA.FTZ R2, R194, c[0x0][0x2d0], -R184.reuse ;  /* 0x0000b400c2027a23 */ /* 0x102fe200000108b8 */
[----:B--2---:R-:W-:Y:S03]  /*8a40*/  F2FP.BF16.PACK_AB R108, R248, R249 ;  /* 0x000000f9f86c723e */ /* 0x004fe600000010ff */
[-C--:B------:R-:W-:Y:S01]  /*8a50*/  HMMA.16816.F32.BF16 R4, R100, R104.reuse, R4 ;  /* 0x000000686404723c */ /* 0x080fe20000041804 */
        /* <DEDUP_REMOVED lines=20> */
[----:B-1----:R-:W-:Y:S04]  /*8ba0*/  FFMA.FTZ R2, R205, c[0x0][0x2d0], -R150 ;  /* 0x0000b400cd027a23 */ /* 0x002fe80000010896 */
        /* <DEDUP_REMOVED lines=13> */
[----:B------:R4:W1:Y:S01]  /*8c80*/  MUFU.EX2 R211, R2 ;  /* 0x0000000200d37308 */ /* 0x0008620000000800 */
[----:B------:R-:W3:Y:S06]  /*8c90*/  LDSM.16.MT88.4 R116, [R222+0x2500] ;  /* 0x00250000de74783b */ /* 0x000eec0000004200 */
[-C--:B--2---:R-:W-:Y:S08]  /*8ca0*/  HMMA.16816.F32.BF16 R52, R100, R104.reuse, R52 ;  /* 0x000000686434723c */ /* 0x084ff00000041834 */
[C---:B------:R-:W-:Y:S07]  /*8cb0*/  HMMA.16816.F32.BF16 R56, R108.reuse, R104, R56 ;  /* 0x000000686c38723c */ /* 0x040fee0000041838 */
[----:B------:R-:W-:Y:S01]  /*8cc0*/  FFMA.FTZ R104, R204, c[0x0][0x2d0], -R184 ;  /* 0x0000b400cc687a23 */ /* 0x000fe200000108b8 */
[-C--:B------:R-:W-:Y:S01]  /*8cd0*/  HMMA.16816.F32.BF16 R60, R108, R106.reuse, R60 ;  /* 0x0000006a6c3c723c */ /* 0x080fe2000004183c */
[----:B----4-:R-:W-:Y:S02]  /*8ce0*/  FFMA.FTZ R2, R208, c[0x0][0x2d0], -R150 ;  /* 0x0000b400d0027a23 */ /* 0x010fe40000010896 */
[----:B------:R2:W-:Y:S05]  /*8cf0*/  MUFU.EX2 R204, R104 ;  /* 0x0000006800cc7308 */ /* 0x0005ea0000000800 */
[C---:B------:R-:W-:Y:S05]  /*8d00*/  HMMA.16816.F32.BF16 R64, R100.reuse, R106, R64 ;  /* 0x0000006a6440723c */ /* 0x040fea0000041840 */
[----:B------:R4:W3:Y:S03]  /*8d10*/  MUFU.EX2 R208, R2 ;  /* 0x0000000200d07308 */ /* 0x0008e60000000800 */
[-C--:B-1----:R-:W-:Y:S08]  /*8d20*/  HMMA.16816.F32.BF16 R68, R100, R112.reuse, R68 ;  /* 0x000000706444723c */ /* 0x082ff00000041844 */
[C---:B------:R-:W-:Y:S01]  /*8d30*/  HMMA.16816.F32.BF16 R72, R108.reuse, R112, R72 ;  /* 0x000000706c48723c */ /* 0x040fe20000041848 */
[----:B--2---:R-:W1:Y:S07]  /*8d40*/  LDSM.16.MT88.4 R104, [R221+0x900] ;  /* 0x00090000dd68783b */ /* 0x004e6e0000004200 */
[-C--:B------:R-:W-:Y:S01]  /*8d50*/  HMMA.16816.F32.BF16 R76, R108, R114.reuse, R76 ;  /* 0x000000726c4c723c */ /* 0x080fe2000004184c */
[--C-:B----4-:R-:W-:Y:S03]  /*8d60*/  FFMA.FTZ R2, R244, c[0x0][0x2d0], -R151.reuse ;  /* 0x0000b400f4027a23 */ /* 0x110fe60000010897 */
[----:B------:R-:W-:Y:S04]  /*8d70*/  MOV R244, R171 ;  /* 0x000000ab00f47202 */ /* 0x000fe80000000f00 */
[C---:B------:R-:W-:Y:S01]  /*8d80*/  HMMA.16816.F32.BF16 R80, R100.reuse, R114, R80 ;  /* 0x000000726450723c */ /* 0x040fe20000041850 */
[----:B------:R2:W-:Y:S01]  /*8d90*/  MUFU.EX2 R207, R2 ;  /* 0x0000000200cf7308 */ /* 0x0005e20000000800 */
[----:B------:R-:W4:Y:S02]  /*8da0*/  LDSM.16.MT88.4 R112, [R222+0x900] ;  /* 0x00090000de70783b */ /* 0x000f240000004200 */
[----:B------:R-:W-:Y:S04]  /*8db0*/  MOV R171, R152 ;  /* 0x0000009800ab7202 */ /* 0x000fe80000000f00 */
[-C--:B---3--:R-:W-:Y:S08]  /*8dc0*/  HMMA.16816.F32.BF16 R84, R100, R116.reuse, R84 ;  /* 0x000000746454723c */ /* 0x088ff00000041854 */
[C---:B------:R-:W-:Y:S08]  /*8dd0*/  HMMA.16816.F32.BF16 R88, R108.reuse, R116, R88 ;  /* 0x000000746c58723c */ /* 0x040ff00000041858 */
[-C--:B------:R-:W-:Y:S01]  /*8de0*/  HMMA.16816.F32.BF16 R92, R108, R118.reuse, R92 ;  /* 0x000000766c5c723c */ /* 0x080fe2000004185c */
[----:B--2---:R-:W-:Y:S03]  /*8df0*/  FFMA.FTZ R2, R245, c[0x0][0x2d0], -R151 ;  /* 0x0000b400f5027a23 */ /* 0x004fe60000010897 */
[----:B------:R-:W-:Y:S01]  /*8e00*/  IMAD.MOV.U32 R245, RZ, RZ, R170 ;  /* 0x000000fffff57224 */ /* 0x000fe200078e00aa */
[----:B------:R2:W3:Y:S01]  /*8e10*/  MUFU.EX2 R206, R2 ;  /* 0x0000000200ce7308 */ /* 0x0004e20000000800 */
[----:B------:R-:W-:Y:S02]  /*8e20*/  IMAD.MOV.U32 R170, RZ, RZ, R148 ;  /* 0x000000ffffaa7224 */ /* 0x000fe400078e0094 */
[----:B------:R-:W-:Y:S01]  /*8e30*/  HMMA.16816.F32.BF16 R96, R100, R118, R96 ;  /* 0x000000766460723c */ /* 0x000fe20000041860 */
[----:B------:R-:W4:Y:S06]  /*8e40*/  LDSM.16.MT88.4 R116, [R221+0x1900] ;  /* 0x00190000dd74783b */ /* 0x000f2c0000004200 */
[----:B------:R-:W-:Y:S02]  /*8e50*/  F2FP.BF16.PACK_AB R100, R213, R212 ;  /* 0x000000d4d564723e */ /* 0x000fe400000010ff */
[----:B------:R-:W-:Y:S03]  /*8e60*/  F2FP.BF16.PACK_AB R101, R211, R209 ;  /* 0x000000d1d365723e */ /* 0x000fe600000010ff */
[----:B------:R-:W-:Y:S01]  /*8e70*/  F2FP.BF16.PACK_AB R102, R210, R208 ;  /* 0x000000d0d266723e */ /* 0x000fe200000010ff */
[----:B--2---:R-:W-:Y:S01]  /*8e80*/  FFMA.FTZ R2, R202, c[0x0][0x2d0], -R184 ;  /* 0x0000b400ca027a23 */ /* 0x004fe200000108b8 */
[----:B---3--:R-:W-:Y:S03]  /*8e90*/  F2FP.BF16.PACK_AB R103, R206, R207 ;  /* 0x000000cfce67723e */ /* 0x008fe600000010ff */
[----:B------:R2:W3:Y:S04]  /*8ea0*/  MUFU.EX2 R205, R2 ;  /* 0x0000000200cd7308 */ /* 0x0004e80000000800 */
[-C--:B-1----:R-:W-:Y:S01]  /*8eb0*/  HMMA.16816.F32.BF16 R4, R100, R104.reuse, R4 ;  /* 0x000000686404723c */ /* 0x082fe20000041804 */
[--C-:B--2---:R-:W-:Y:S01]  /*8ec0*/  FFMA.FTZ R2, R216, c[0x0][0x2d0], -R185.reuse ;  /* 0x0000b400d8027a23 */ /* 0x104fe200000108b9 */
[----:B---3--:R-:W-:Y:S02]  /*8ed0*/  F2FP.BF16.PACK_AB R108, R204, R205 ;  /* 0x000000cdcc6c723e */ /* 0x008fe400000010ff */
[----:B------:R-:W-:Y:S02]  /*8ee0*/  MOV R216, R169 ;  /* 0x000000a900d87202 */ /* 0x000fe40000000f00 */
[----:B------:R1:W-:Y:S01]  /*8ef0*/  MUFU.EX2 R203, R2 ;  /* 0x0000000200cb7308 */ /* 0x0003e20000000800 */
[----:B------:R-:W-:Y:S01]  /*8f00*/  MOV R169, R143 ;  /* 0x0000008f00a97202 */ /* 0x000fe20000000f00 */
[----:B-1----:R-:W-:Y:S04]  /*8f10*/  FFMA.FTZ R2, R218, c[0x0][0x2d0], -R185 ;  /* 0x0000b400da027a23 */ /* 0x002fe800000108b9 */
[----:B------:R-:W-:Y:S04]  /*8f20*/  IMAD.MOV.U32 R218, RZ, RZ, R168 ;  /* 0x000000ffffda7224 */ /* 0x000fe800078e00a8 */
[----:B------:R1:W2:Y:S01]  /*8f30*/  MUFU.EX2 R201, R2 ;  /* 0x0000000200c97308 */ /* 0x0002a20000000800 */
[----:B------:R-:W-:Y:S02]  /*8f40*/  IMAD.MOV.U32 R168, RZ, RZ, R155 ;  /* 0x000000ffffa87224 */ /* 0x000fe400078e009b */
[--C-:B-1----:R-:W-:Y:S01]  /*8f50*/  FFMA.FTZ R2, R217, c[0x0][0x2d0], -R184.reuse ;  /* 0x0000b400d9027a23 */ /* 0x102fe200000108b8 */
[----:B--2---:R-:W-:Y:S02]  /*8f60*/  F2FP.BF16.PACK_AB R109, R201, R203 ;  /* 0x000000cbc96d723e */ /* 0x004fe400000010ff */
[----:B------:R-:W-:Y:S04]  /*8f70*/  MOV R217, R123 ;  /* 0x0000007b00d97202 */ /* 0x000fe80000000f00 */
[----:B------:R1:W-:Y:S01]  /*8f80*/  MUFU.EX2 R202, R2 ;  /* 0x0000000200ca7308 */ /* 0x0003e20000000800 */
[----:B------:R-:W-:Y:S02]  /*8f90*/  MOV R123, R160 ;  /* 0x000000a0007b7202 */ /* 0x000fe40000000f00 */
[----:B------:R-:W-:Y:S01]  /*8fa0*/  MOV R160, R156 ;  /* 0x0000009c00a07202 */ /* 0x000fe20000000f00 */
[----:B-1----:R-:W-:Y:S06]  /*8fb0*/  FFMA.FTZ R2, R241, c[0x0][0x2d0], -R184 ;  /* 0x0000b400f1027a23 */ /* 0x002fec00000108b8 */
[----:B------:R1:W2:Y:S02]  /*8fc0*/  MUFU.EX2 R200, R2 ;  /* 0x0000000200c87308 */ /* 0x0002a40000000800 */
[--C-:B-1----:R-:W-:Y:S01]  /*8fd0*/  FFMA.FTZ R2, R239, c[0x0][0x2d0], -R185.reuse ;  /* 0x0000b400ef027a23 */ /* 0x102fe200000108b9 */
[----:B--2---:R-:W-:Y:S07]  /*8fe0*/  F2FP.BF16.PACK_AB R110, R200, R202 ;  /* 0x000000cac86e723e */ /* 0x004fee00000010ff */
[----:B------:R1:W-:Y:S02]  /*8ff0*/  MUFU.EX2 R199, R2 ;  /* 0x0000000200c77308 */ /* 0x0003e40000000800 */
[----:B-1----:R-:W-:Y:S02]  /*9000*/  FFMA.FTZ R2, R243, c[0x0][0x2d0], -R185 ;  /* 0x0000b400f3027a23 */ /* 0x002fe400000108b9 */
[----:B------:R-:W-:Y:S06]  /*9010*/  IMAD.MOV.U32 R243, RZ, RZ, R163 ;  /* 0x000000fffff37224 */ /* 0x000fec00078e00a3 */
[----:B------:R1:W2:Y:S01]  /*9020*/  MUFU.EX2 R198, R2 ;  /* 0x0000000200c67308 */ /* 0x0002a20000000800 */
[----:B------:R-:W-:Y:S02]  /*9030*/  IMAD.MOV.U32 R163, RZ, RZ, R159 ;  /* 0x000000ffffa37224 */ /* 0x000fe400078e009f */
[--C-:B-1----:R-:W-:Y:S01]  /*9040*/  FFMA.FTZ R2, R193, c[0x0][0x2d0], -R150.reuse ;  /* 0x0000b400c1027a23 */ /* 0x102fe20000010896 */
[----:B--2---:R-:W-:Y:S06]  /*9050*/  F2FP.BF16.PACK_AB R111, R198, R199 ;  /* 0x000000c7c66f723e */ /* 0x004fec00000010ff */
[----:B------:R1:W-:Y:S01]  /*9060*/  MUFU.EX2 R197, R2 ;  /* 0x0000000200c57308 */ /* 0x0003e20000000800 */
[C---:B------:R-:W-:Y:S08]  /*9070*/  HMMA.16816.F32.BF16 R8, R108.reuse, R104, R8 ;  /* 0x000000686c08723c */ /* 0x040ff00000041808 */
[-C--:B------:R-:W-:Y:S08]  /*9080*/  HMMA.16816.F32.BF16 R12, R108, R106.reuse, R12 ;  /* 0x0000006a6c0c723c */ /* 0x080ff0000004180c */
[C---:B------:R-:W-:Y:S01]  /*9090*/  HMMA.16816.F32.BF16 R16, R100.reuse, R106, R16 ;  /* 0x0000006a6410723c */ /* 0x040fe20000041810 */
[----:B------:R-:W2:Y:S03]  /*90a0*/  LDSM.16.MT88.4 R104, [R222+0x1900] ;  /* 0x00190000de68783b */ /* 0x000ea60000004200 */
[--C-:B-1----:R-:W-:Y:S04]  /*90b0*/  FFMA.FTZ R2, R192, c[0x0][0x2d0], -R150.reuse ;  /* 0x0000b400c0027a23 */ /* 0x102fe80000010896 */
[-C--:B----4-:R-:W-:Y:S01]  /*90c0*/  HMMA.16816.F32.BF16 R20, R100, R112.reuse, R20 ;  /* 0x000000706414723c */ /* 0x090fe20000041814 */
        /* <DEDUP_REMOVED lines=11> */
[----:B---3--:R-:W-:Y:S07]  /*9180*/  FFMA.FTZ R2, R126, c[0x0][0x2d0], -R151 ;  /* 0x0000b4007e027a23 */ /* 0x008fee0000010897 */
[C---:B------:R-:W-:Y:S01]  /*9190*/  HMMA.16816.F32.BF16 R48, R100.reuse, R118, R48 ;  /* 0x000000766430723c */ /* 0x040fe20000041830 */
[----:B------:R3:W-:Y:S01]  /*91a0*/  MUFU.EX2 R193, R2 ;  /* 0x0000000200c17308 */ /* 0x0007e20000000800 */
[----:B------:R-:W4:Y:S06]  /*91b0*/  LDSM.16.MT88.4 R116, [R222+0x2900] ;  /* 0x00290000de74783b */ /* 0x000f2c0000004200 */
[-C--:B--2---:R-:W-:Y:S08]  /*91c0*/  HMMA.16816.F32.BF16 R52, R100, R104.reuse, R52 ;  /* 0x000000686434723c */ /* 0x084ff00000041834 */
[C---:B------:R-:W-:Y:S08]  /*91d0*/  HMMA.16816.F32.BF16 R56, R108.reuse, R104, R56 ;  /* 0x000000686c38723c */ /* 0x040ff00000041838 */
[-C--:B------:R-:W-:Y:S01]  /*91e0*/  HMMA.16816.F32.BF16 R60, R108, R106.reuse, R60 ;  /* 0x0000006a6c3c723c */ /* 0x080fe2000004183c */
[--C-:B---3--:R-:W-:Y:S03]  /*91f0*/  FFMA.FTZ R2, R125, c[0x0][0x2d0], -R150.reuse ;  /* 0x0000b4007d027a23 */ /* 0x108fe60000010896 */
[----:B------:R-:W-:Y:S01]  /*9200*/  FFMA.FTZ R150, R124, c[0x0][0x2d0], -R150 ;  /* 0x0000b4007c967a23 */ /* 0x000fe20000010896 */
[----:B------:R2:W-:Y:S01]  /*9210*/  MUFU.EX2 R194, R2 ;  /* 0x0000000200c27308 */ /* 0x0005e20000000800 */
[----:B------:R-:W-:Y:S02]  /*9220*/  IMAD.MOV.U32 R124, RZ, RZ, R121 ;  /* 0x000000ffff7c7224 */ /* 0x000fe400078e0079 */
[C---:B------:R-:W-:Y:S01]  /*9230*/  HMMA.16816.F32.BF16 R64, R100.reuse, R106, R64 ;  /* 0x0000006a6440723c */ /* 0x040fe20000041840 */
[----:B------:R-:W-:Y:S05]  /*9240*/  IMAD.MOV.U32 R121, RZ, RZ, R166 ;  /* 0x000000ffff797224 */ /* 0x000fea00078e00a6 */
[----:B------:R-:W-:Y:S01]  /*9250*/  MOV R239, R121 ;  /* 0x0000007900ef7202 */ /* 0x000fe20000000f00 */
[----:B------:R-:W3:Y:S01]  /*9260*/  MUFU.EX2 R192, R150 ;  /* 0x0000009600c07308 */ /* 0x000ee20000000800 */
[-C--:B-1----:R-:W-:Y:S01]  /*9270*/  HMMA.16816.F32.BF16 R68, R100, R112.reuse, R68 ;  /* 0x000000706444723c */ /* 0x082fe20000041844 */
[----:B------:R-:W-:Y:S03]  /*9280*/  MOV R121, R162 ;  /* 0x000000a200797202 */ /* 0x000fe60000000f00 */
[----:B------:R-:W-:Y:S04]  /*9290*/  MOV R162, R158 ;  /* 0x0000009e00a27202 */ /* 0x000fe80000000f00 */
[C---:B------:R-:W-:Y:S01]  /*92a0*/  HMMA.16816.F32.BF16 R72, R108.reuse, R112, R72 ;  /* 0x000000706c48723c */ /* 0x040fe20000041848 */
[--C-:B--2---:R-:W-:Y:S03]  /*92b0*/  FFMA.FTZ R2, R189, c[0x0][0x2d0], -R151.reuse ;  /* 0x0000b400bd027a23 */ /* 0x104fe60000010897 */
[----:B------:R-:W-:Y:S04]  /*92c0*/  FFMA.FTZ R151, R188, c[0x0][0x2d0], -R151 ;  /* 0x0000b400bc977a23 */ /* 0x000fe80000010897 */
[-C--:B------:R-:W-:Y:S01]  /*92d0*/  HMMA.16816.F32.BF16 R76, R108, R114.reuse, R76 ;  /* 0x000000726c4c723c */ /* 0x080fe2000004184c */
[----:B------:R1:W-:Y:S03]  /*92e0*/  MUFU.EX2 R191, R2 ;  /* 0x0000000200bf7308 */ /* 0x0003e60000000800 */
[----:B---3--:R-:W-:Y:S04]  /*92f0*/  F2FP.BF16.PACK_AB R150, R192, R194 ;  /* 0x000000c2c096723e */ /* 0x008fe800000010ff */
[C---:B------:R-:W-:Y:S01]  /*9300*/  HMMA.16816.F32.BF16 R80, R100.reuse, R114, R80 ;  /* 0x000000726450723c */ /* 0x040fe20000041850 */
[----:B------:R-:W-:Y:S02]  /*9310*/  LDSM.16.MT88.4 R112, [R222+0xd00] ;  /* 0x000d0000de70783b */ /* 0x000fe40000004200 */
[----:B------:R-:W2:Y:S05]  /*9320*/  MUFU.EX2 R190, R151 ;  /* 0x0000009700be7308 */ /* 0x000eaa0000000800 */
[-C--:B----4-:R-:W-:Y:S08]  /*9330*/  HMMA.16816.F32.BF16 R84, R100, R116.reuse, R84 ;  /* 0x000000746454723c */ /* 0x090ff00000041854 */
[C---:B------:R-:W-:Y:S01]  /*9340*/  HMMA.16816.F32.BF16 R88, R108.reuse, R116, R88 ;  /* 0x000000746c58723c */ /* 0x040fe20000041858 */
[----:B-1----:R-:W-:Y:S03]  /*9350*/  FFMA.FTZ R2, R122, c[0x0][0x2d0], -R184 ;  /* 0x0000b4007a027a23 */ /* 0x002fe600000108b8 */
[----:B------:R-:W-:Y:S01]  /*9360*/  MOV R122, R167 ;  /* 0x000000a7007a7202 */ /* 0x000fe20000000f00 */
[----:B------:R1:W-:Y:S03]  /*9370*/  MUFU.EX2 R189, R2 ;  /* 0x0000000200bd7308 */ /* 0x0003e60000000800 */
[-C--:B------:R-:W-:Y:S01]  /*9380*/  HMMA.16816.F32.BF16 R92, R108, R118.reuse, R92 ;  /* 0x000000766c5c723c */ /* 0x080fe2000004185c */
[----:B------:R-:W-:Y:S03]  /*9390*/  IMAD.MOV.U32 R241, RZ, RZ, R122 ;  /* 0x000000fffff17224 */ /* 0x000fe600078e007a */
[----:B--2---:R-:W-:Y:S01]  /*93a0*/  F2FP.BF16.PACK_AB R151, R190, R191 ;  /* 0x000000bfbe97723e */ /* 0x004fe200000010ff */
[----:B------:R-:W-:Y:S02]  /*93b0*/  IMAD.MOV.U32 R122, RZ, RZ, R161 ;  /* 0x000000ffff7a7224 */ /* 0x000fe400078e00a1 */
[----:B------:R-:W-:Y:S01]  /*93c0*/  IMAD.MOV.U32 R161, RZ, RZ, R157 ;  /* 0x000000ffffa17224 */ /* 0x000fe200078e009d */
[----:B------:R-:W-:Y:S01]  /*93d0*/  HMMA.16816.F32.BF16 R96, R100, R118, R96 ;  /* 0x000000766460723c */ /* 0x000fe20000041860 */
[--C-:B-1----:R-:W-:Y:S04]  /*93e0*/  FFMA.FTZ R2, R187, c[0x0][0x2d0], -R184.reuse ;  /* 0x0000b400bb027a23 */ /* 0x102fe800000108b8 */
[----:B------:R1:W2:Y:S02]  /*93f0*/  MUFU.EX2 R188, R2 ;  /* 0x0000000200bc7308 */ /* 0x0002a40000000800 */
[--C-:B-1----:R-:W-:Y:S01]  /*9400*/  FFMA.FTZ R2, R186, c[0x0][0x2d0], -R185.reuse ;  /* 0x0000b400ba027a23 */ /* 0x102fe200000108b9 */
[----:B--2---:R-:W-:Y:S07]  /*9410*/  F2FP.BF16.PACK_AB R176, R188, R189 ;  /* 0x000000bdbcb0723e */ /* 0x004fee00000010ff */
[----:B------:R1:W-:Y:S02]  /*9420*/  MUFU.EX2 R186, R2 ;  /* 0x0000000200ba7308 */ /* 0x0003e40000000800 */
[--C-:B-1----:R-:W-:Y:S08]  /*9430*/  FFMA.FTZ R2, R165, c[0x0][0x2d0], -R185.reuse ;  /* 0x0000b400a5027a23 */ /* 0x102ff000000108b9 */
[----:B------:R1:W2:Y:S02]  /*9440*/  MUFU.EX2 R187, R2 ;  /* 0x0000000200bb7308 */ /* 0x0002a40000000800 */
[--C-:B-1----:R-:W-:Y:S01]  /*9450*/  FFMA.FTZ R2, R147, c[0x0][0x2d0], -R184.reuse ;  /* 0x0000b40093027a23 */ /* 0x102fe200000108b8 */
[----:B--2---:R-:W-:Y:S01]  /*9460*/  F2FP.BF16.PACK_AB R177, R187, R186 ;  /* 0x000000babbb1723e */ /* 0x004fe200000010ff */
[----:B------:R-:W-:Y:S06]  /*9470*/  FFMA.FTZ R184, R164, c[0x0][0x2d0], -R184 ;  /* 0x0000b400a4b87a23 */ /* 0x000fec00000108b8 */
[----:B------:R1:W-:Y:S01]  /*9480*/  MUFU.EX2 R147, R2 ;  /* 0x0000000200937308 */ /* 0x0003e20000000800 */
[----:B------:R-:W2:Y:S09]  /*9490*/  LDSM.16.MT88.4 R164, [R221+0xd00] ;  /* 0x000d0000dda4783b */ /* 0x000eb20000004200 */
[----:B------:R-:W3:Y:S01]  /*94a0*/  MUFU.EX2 R184, R184 ;  /* 0x000000b800b87308 */ /* 0x000ee20000000800 */
[--C-:B-1----:R-:W-:Y:S02]  /*94b0*/  FFMA.FTZ R2, R124, c[0x0][0x2d0], -R185.reuse ;  /* 0x0000b4007c027a23 */ /* 0x102fe400000108b9 */
[----:B------:R-:W-:Y:S01]  /*94c0*/  FFMA.FTZ R185, R149, c[0x0][0x2d0], -R185 ;  /* 0x0000b40095b97a23 */ /* 0x000fe200000108b9 */
[----:B------:R-:W-:Y:S06]  /*94d0*/  F2FP.BF16.PACK_AB R149, R193, R195 ;  /* 0x000000c3c195723e */ /* 0x000fec00000010ff */
[----:B------:R-:W-:Y:S01]  /*94e0*/  MUFU.EX2 R143, R2 ;  /* 0x00000002008f7308 */ /* 0x000fe20000000800 */
[----:B------:R-:W1:Y:S01]  /*94f0*/  LDSM.16.MT88.4 R124, [R221+0x1d00] ;  /* 0x001d0000dd7c783b */ /* 0x000e620000004200 */
[----:B---3--:R-:W-:Y:S08]  /*9500*/  F2FP.BF16.PACK_AB R178, R184, R147 ;  /* 0x00000093b8b2723e */ /* 0x008ff000000010ff */
[----:B------:R-:W3:Y:S01]  /*9510*/  MUFU.EX2 R185, R185 ;  /* 0x000000b900b97308 */ /* 0x000ee20000000800 */
[-C--:B--2---:R-:W-:Y:S01]  /*9520*/  HMMA.16816.F32.BF16 R152, R148, R164.reuse, R4 ;  /* 0x000000a49498723c */ /* 0x084fe20000041804 */
[----:B------:R-:W2:Y:S01]  /*9530*/  LDSM.16.MT88.4 R4, [R222+0x2d00] ;  /* 0x002d0000de04783b */ /* 0x000ea20000004200 */
[----:B---3--:R-:W-:Y:S07]  /*9540*/  F2FP.BF16.PACK_AB R179, R185, R143 ;  /* 0x0000008fb9b3723e */ /* 0x008fee00000010ff */
[C---:B------:R-:W-:Y:S07]  /*9550*/  HMMA.16816.F32.BF16 R156, R176.reuse, R164, R8 ;  /* 0x000000a4b09c723c */ /* 0x040fee0000041808 */
[----:B------:R-:W-:Y:S01]  /*9560*/  IMAD.MOV.U32 R8, RZ, RZ, R163 ;  /* 0x000000ffff087224 */ /* 0x000fe200078e00a3 */
[----:B------:R-:W-:Y:S01]  /*9570*/  MOV R10, R162 ;  /* 0x000000a2000a7202 */ /* 0x000fe20000000f00 */
[----:B------:R-:W-:Y:S03]  /*9580*/  IMAD.MOV.U32 R9, RZ, RZ, R161 ;  /* 0x000000ffff097224 */ /* 0x000fe600078e00a1 */
[----:B------:R-:W-:Y:S02]  /*9590*/  MOV R11, R160 ;  /* 0x000000a0000b7202 */ /* 0x000fe40000000f00 */
[-C--:B------:R-:W-:Y:S07]  /*95a0*/  HMMA.16816.F32.BF16 R160, R176, R166.reuse, R12 ;  /* 0x000000a6b0a0723c */ /* 0x080fee000004180c */
[----:B------:R-:W-:Y:S01]  /*95b0*/  IMAD.MOV.U32 R14, RZ, RZ, R171 ;  /* 0x000000ffff0e7224 */ /* 0x000fe200078e00ab */
[C---:B------:R-:W-:Y:S01]  /*95c0*/  HMMA.16816.F32.BF16 R164, R148.reuse, R166, R16 ;  /* 0x000000a694a4723c */ /* 0x040fe20000041810 */
[----:B------:R-:W3:Y:S03]  /*95d0*/  LDL.LU R16, [R1+0x2c] ;  /* 0x00002c0001107983 */ /* 0x000ee60000300800 */
[----:B------:R-:W-:Y:S01]  /*95e0*/  MOV R15, R170 ;  /* 0x000000aa000f7202 */ /* 0x000fe20000000f00 */
[----:B------:R-:W4:Y:S01]  /*95f0*/  LDL.LU R2, [R1+0x30] ;  /* 0x0000300001027983 */ /* 0x000f220000300800 */
[----:B------:R-:W-:Y:S01]  /*9600*/  MOV R13, R128 ;  /* 0x00000080000d7202 */ /* 0x000fe20000000f00 */
[----:B------:R-:W-:Y:S01]  /*9610*/  IMAD.MOV.U32 R19, RZ, RZ, R123 ;  /* 0x000000ffff137224 */ /* 0x000fe200078e007b */
[-C--:B------:R-:W-:Y:S01]  /*9620*/  HMMA.16816.F32.BF16 R100, R148, R112.reuse, R20 ;  /* 0x000000709464723c */ /* 0x080fe20000041814 */
[----:B------:R-:W4:Y:S03]  /*9630*/  LDL.LU R21, [R1+0x24] ;  /* 0x0000240001157983 */ /* 0x000f260000300800 */
[----:B------:R-:W-:Y:S01]  /*9640*/  IMAD.MOV.U32 R17, RZ, RZ, R169 ;  /* 0x000000ffff117224 */ /* 0x000fe200078e00a9 */
[----:B------:R-:W4:Y:S01]  /*9650*/  LDL.LU R23, [R1+0x28] ;  /* 0x0000280001177983 */ /* 0x000f220000300800 */
[----:B------:R-:W-:Y:S01]  /*9660*/  MOV R18, R168 ;  /* 0x000000a800127202 */ /* 0x000fe20000000f00 */
[----:B------:R-:W-:Y:S01]  /*9670*/  IMAD.MOV.U32 R12, RZ, RZ, R129 ;  /* 0x000000ffff0c7224 */ /* 0x000fe200078e0081 */
[C---:B------:R-:W-:Y:S01]  /*9680*/  HMMA.16816.F32.BF16 R104, R176.reuse, R112, R24 ;  /* 0x00000070b068723c */ /* 0x040fe20000041818 */
[----:B------:R-:W-:Y:S03]  /*9690*/  MOV R20, R122 ;  /* 0x0000007a00147202 */ /* 0x000fe60000000f00 */
[----:B------:R-:W-:Y:S04]  /*96a0*/  IMAD.MOV.U32 R22, RZ, RZ, R121 ;  /* 0x000000ffff167224 */ /* 0x000fe800078e0079 */
        /* <DEDUP_REMOVED lines=17> */
[----:B------:R-:W-:Y:S07]  /*97c0*/  HMMA.16816.F32.BF16 R96, R148, R6, R96 ;  /* 0x000000069460723c */ /* 0x000fee0000041860 */
[----:B------:R-:W-:Y:S02]  /*97d0*/  IMAD.MOV.U32 R148, RZ, RZ, R142 ;  /* 0x000000ffff947224 */ /* 0x000fe400078e008e */
[----:B---3--:R-:W-:Y:S03]  /*97e0*/  FFMA.FTZ R3, R3, R16, R17 ;  /* 0x0000001003037223 */ /* 0x008fe60000010011 */
[----:B----4-:R-:W-:Y:S02]  /*97f0*/  FFMA.FTZ R2, R0, R2, R18 ;  /* 0x0000000200027223 */ /* 0x010fe40000010012 */
[----:B------:R-:W-:Y:S02]  /*9800*/  FADD.FTZ R3, R13, R3 ;  /* 0x000000030d037221 */ /* 0x000fe40000010000 */
[----:B------:R-:W-:Y:S02]  /*9810*/  FFMA.FTZ R141, R141, R21, R20 ;  /* 0x000000158d8d7223 */ /* 0x000fe40000010014 */
[----:B------:R-:W-:Y:S02]  /*9820*/  FADD.FTZ R2, R14, R2 ;  /* 0x000000020e027221 */ /* 0x000fe40000010000 */
[----:B------:R-:W-:Y:S02]  /*9830*/  FFMA.FTZ R140, R140, R23, R22 ;  /* 0x000000178c8c7223 */ /* 0x000fe40000010016 */
        /* <DEDUP_REMOVED lines=57> */
[----:B------:R-:W-:Y:S01]  /*9bd0*/  FADD.FTZ R0, R187, R5 ;  /* 0x00000005bb007221 */ /* 0x000fe20000010000 */
[----:B------:R-:W-:Y:S01]  /*9be0*/  MOV R147, R144 ;  /* 0x0000009000937202 */ /* 0x000fe20000000f00 */
[----:B------:R-:W-:Y:S01]  /*9bf0*/  FADD.FTZ R2, R184, R2 ;  /* 0x00000002b8027221 */ /* 0x000fe20000010000 */
[----:B------:R1:W-:Y:S01]  /*9c00*/  STL [R1+0x28], R3 ;  /* 0x0000280301007387 */ /* 0x0003e20000100800 */
[----:B------:R-:W-:Y:S01]  /*9c10*/  FADD.FTZ R0, R143, R0 ;  /* 0x000000008f007221 */ /* 0x000fe20000010000 */
[----:B------:R-:W-:Y:S01]  /*9c20*/  MOV R143, R145 ;  /* 0x00000091008f7202 */ /* 0x000fe20000000f00 */
[----:B------:R-:W-:Y:S01]  /*9c30*/  IMAD.MOV.U32 R140, RZ, RZ, R146 ;  /* 0x000000ffff8c7224 */ /* 0x000fe200078e0092 */
[----:B------:R1:W-:Y:S01]  /*9c40*/  STL [R1+0x2c], R2 ;  /* 0x00002c0201007387 */ /* 0x0003e20000100800 */
[----:B------:R-:W-:Y:S05]  /*9c50*/  FADD.FTZ R0, R185, R0 ;  /* 0x00000000b9007221 */ /* 0x000fea0000010000 */
[----:B------:R1:W-:Y:S01]  /*9c60*/  STL [R1+0x30], R0 ;  /* 0x0000300001007387 */ /* 0x0003e20000100800 */
[----:B------:R-:W-:-:S05]  /*9c70*/  @P0 BRA `(.L_x_717) ;  /* 0xffffbfb000000947 */ /* 0x000fca000383ffff */
.L_x_714:
[----:B------:R-:W-:-:S13]  /*9c80*/  ISETP.GE.AND P0, PT, R216, RZ, PT ;  /* 0x000000ffd800720c */ /* 0x000fda0003f06270 */
[----:B------:R-:W-:Y:S05]  /*9c90*/  @!P0 BRA `(.L_x_718) ;  /* 0x0000324000008947 */ /* 0x000fea0003800000 */
[----:B------:R-:W2:Y:S01]  /*9ca0*/  LDL.LU R6, [R1+0x44] ;  /* 0x0000440001067983 */ /* 0x000ea20000300800 */
[----:B-1----:R-:W-:Y:S01]  /*9cb0*/  IMAD.MOV.U32 R3, RZ, RZ, R145 ;  /* 0x000000ffff037224 */ /* 0x002fe200078e0091 */
[----:B------:R-:W-:Y:S01]  /*9cc0*/  MOV R147, R142 ;  /* 0x0000008e00937202 */ /* 0x000fe20000000f00 */
[----:B------:R-:W-:Y:S01]  /*9cd0*/  IMAD.MOV.U32 R140, RZ, RZ, R144 ;  /* 0x000000ffff8c7224 */ /* 0x000fe200078e0090 */
[----:B------:R-:W2:Y:S04]  /*9ce0*/  LDL.LU R5, [R1+0x3c] ;  /* 0x00003c0001057983 */ /* 0x000ea80000300800 */
[----:B------:R-:W3:Y:S04]  /*9cf0*/  LDL.LU R4, [R1+0x48] ;  /* 0x0000480001047983 */ /* 0x000ee80000300800 */
[----:B------:R-:W3:Y:S04]  /*9d00*/  LDL.LU R2, [R1+0x40] ;  /* 0x0000400001027983 */ /* 0x000ee80000300800 */
[----:B------:R-:W1:Y:S02]  /*9d10*/  S2R R0, SR_TID.X ;  /* 0x0000000000007919 */ /* 0x000e640000002100 */
[----:B-1----:R-:W-:-:S04]  /*9d20*/  SHF.R.S32.HI R240, RZ, 0x1f, R0 ;  /* 0x0000001ffff07819 */ /* 0x002fc80000011400 */
[----:B------:R-:W-:-:S04]  /*9d30*/  LEA.HI R240, R240, R0, RZ, 0x2 ;  /* 0x00000000f0f07211 */ /* 0x000fc800078f10ff */
[----:B------:R-:W-:-:S05]  /*9d40*/  LOP3.LUT R240, R240, 0xfffffffc, RZ, 0xc0, !PT ;  /* 0xfffffffcf0f07812 */ /* 0x000fca00078ec0ff */
[----:B------:R-:W-:Y:S02]  /*9d50*/  IMAD.IADD R240, R0, 0x1, -R240 ;  /* 0x0000000100f07824 */ /* 0x000fe400078e0af0 */
[----:B------:R-:W-:Y:S02]  /*9d60*/  IMAD.MOV.U32 R0, RZ, RZ, R146 ;  /* 0x000000ffff007224 */ /* 0x000fe400078e0092 */
[----:B------:R-:W-:-:S05]  /*9d70*/  IMAD.SHL.U32 R240, R240, 0x8, RZ ;  /* 0x00000008f0f07824 */ /* 0x000fca00078e00ff */
[----:B------:R-:W-:-:S04]  /*9d80*/  SHF.R.S32.HI R241, RZ, 0x1f, R240 ;  /* 0x0000001ffff17819 */ /* 0x000fc800000114f0 */
[C---:B------:R-:W-:Y:S01]  /*9d90*/  SHF.L.U64.HI R241, R240.reuse, 0x1, R241 ;  /* 0x00000001f0f17819 */ /* 0x040fe200000102f1 */
[----:B------:R-:W-:Y:S01]  /*9da0*/  IMAD.SHL.U32 R240, R240, 0x2, RZ ;  /* 0x00000002f0f07824 */ /* 0x000fe200078e00ff */
[C---:B--2---:R-:W-:Y:S02]  /*9db0*/  SHF.L.U64.HI R239, R5.reuse, 0x1, R6 ;  /* 0x0000000105ef7819 */ /* 0x044fe40000010206 */
[----:B------:R-:W-:Y:S02]  /*9dc0*/  SHF.L.U32 R219, R5, 0x1, RZ ;  /* 0x0000000105db7819 */ /* 0x000fe400000006ff */
[C---:B---3--:R-:W-:Y:S01]  /*9dd0*/  SHF.L.U64.HI R218, R2.reuse, 0x1, R4 ;  /* 0x0000000102da7819 */ /* 0x048fe20000010204 */
[----:B------:R-:W-:Y:S01]  /*9de0*/  IMAD.SHL.U32 R217, R2, 0x2, RZ ;  /* 0x0000000202d97824 */ /* 0x000fe200078e00ff */
[----:B------:R-:W-:Y:S05]  /*9df0*/  BRA `(.L_x_719) ;  /* 0x0000033000007947 */ /* 0x000fea0003800000 */
.L_x_721:
[----:B------:R-:W2:Y:S01]  /*9e00*/  LDL R2, [R1+0x20] ;  /* 0x0000200001027983 */ /* 0x000ea20000100800 */
[----:B------:R-:W-:Y:S01]  /*9e10*/  LEA R141, R216, UR11, 0x6 ;  /* 0x0000000bd88d7c11 */ /* 0x000fe2000f8e30ff */
[----:B------:R-:W-:Y:S02]  /*9e20*/  IMAD.MOV.U32 R237, RZ, RZ, RZ ;  /* 0x000000ffffed7224 */ /* 0x000fe400078e00ff */
[----:B------:R-:W3:Y:S01]  /*9e30*/  LDL R146, [R1] ;  /* 0x0000000001927983 */ /* 0x000ee20000100800 */
[----:B--2---:R-:W-:Y:S05]  /*9e40*/  IADD3 R141, R141, -0x40, R2 ;  /* 0xffffffc08d8d7810 */ /* 0x004fea0007ffe002 */
        /* <DEDUP_REMOVED lines=22> */
[----:B------:R-:W-:Y:S01]  /*9fb0*/  LEA.HI.X R141, R2, c[0x0][0x1cc], R141, 0x1, P0 ;  /* 0x00007300028d7a11 */ /* 0x000fe200000f0c8d */
[----:B------:R-:W1:Y:S04]  /*9fc0*/  SHFL.IDX PT, R142, R144, RZ, 0x1c1f ;  /* 0x001c1fff908e7589 */ /* 0x000e6800000e0000 */
[----:B------:R2:W-:Y:S04]  /*9fd0*/  SHFL.IDX PT, R2, R144, 0x1, 0x1c1f ;  /* 0x003c1f0090027f89 */ /* 0x0005e800000e0000 */
[----:B------:R-:W4:Y:S04]  /*9fe0*/  SHFL.IDX PT, R143, R141, RZ, 0x1c1f ;  /* 0x001c1fff8d8f7589 */ /* 0x000f2800000e0000 */
[----:B------:R-:W5:Y:S01]  /*9ff0*/  SHFL.IDX PT, R141, R141, 0x1, 0x1c1f ;  /* 0x003c1f008d8d7f89 */ /* 0x000f6200000e0000 */
[C---:B-1----:R-:W-:Y:S02]  /*a000*/  IADD3 R176, P0, R142.reuse, R219, RZ ;  /* 0x000000db8eb07210 */ /* 0x042fe40007f1e0ff */
[CC--:B--2---:R-:W-:Y:S05]  /*a010*/  IADD3 R144, P1, R142.reuse, R240.reuse, RZ ;  /* 0x000000f08e907210 */ /* 0x0c4fea0007f3e0ff */
[C---:B----4-:R-:W-:Y:S01]  /*a020*/  IMAD.X R145, R143.reuse, 0x1, R241, P1 ;  /* 0x000000018f917824 */ /* 0x050fe200008e06f1 */
[-C--:B------:R-:W-:Y:S01]  /*a030*/  IADD3 R150, P1, R142, R217.reuse, RZ ;  /* 0x000000d98e967210 */ /* 0x080fe20007f3e0ff */
[C---:B------:R-:W-:Y:S01]  /*a040*/  IMAD.X R177, R143.reuse, 0x1, R239, P0 ;  /* 0x000000018fb17824 */ /* 0x040fe200000e06ef */
[C---:B------:R-:W-:Y:S02]  /*a050*/  IADD3 R148, P0, R2.reuse, R240, RZ ;  /* 0x000000f002947210 */ /* 0x040fe40007f1e0ff */
[----:B---3--:R1:W-:Y:S01]  /*a060*/  LDGSTS.E.BYPASS.LTC128B.128 [R146+0x3100], [R144.64], !P6 ;  /* 0x0310000090927fae */ /* 0x0083e2000f101d4e */
[--C-:B------:R-:W-:Y:S02]  /*a070*/  IMAD.X R151, R143, 0x1, R218.reuse, P1 ;  /* 0x000000018f977824 */ /* 0x100fe400008e06da */
[C---:B-----5:R-:W-:Y:S01]  /*a080*/  IMAD.X R149, R141.reuse, 0x1, R241, P0 ;  /* 0x000000018d957824 */ /* 0x060fe200000e06f1 */
[----:B------:R2:W-:Y:S01]  /*a090*/  LDGSTS.E.BYPASS.LTC128B.128 [R146+0x4100], [R176.64], !P5 ;  /* 0x04100000b0927fae */ /* 0x0005e2000e901d4e */
[C---:B------:R-:W-:Y:S03]  /*a0a0*/  IADD3 R142, P0, R2.reuse, R217, RZ ;  /* 0x000000d9028e7210 */ /* 0x040fe60007f1e0ff */
[----:B------:R2:W-:Y:S02]  /*a0b0*/  LDGSTS.E.BYPASS.LTC128B.128 [R146+0x5100], [R150.64], !P4 ;  /* 0x0510000096927fae */ /* 0x0005e4000e101d4e */
[C---:B------:R-:W-:Y:S02]  /*a0c0*/  IMAD.X R143, R141.reuse, 0x1, R218, P0 ;  /* 0x000000018d8f7824 */ /* 0x040fe400000e06da */
[----:B------:R2:W-:Y:S01]  /*a0d0*/  LDGSTS.E.BYPASS.LTC128B.128 [R146+0x3900], [R148.64], !P6 ;  /* 0x0390000094927fae */ /* 0x0005e2000f101d4e */
[----:B-1----:R-:W-:Y:S05]  /*a0e0*/  IADD3 R144, P1, R2, R219, RZ ;  /* 0x000000db02907210 */ /* 0x002fea0007f3e0ff */
[----:B------:R-:W-:Y:S05]  /*a0f0*/  IMAD.X R145, R141, 0x1, R239, P1 ;  /* 0x000000018d917824 */ /* 0x000fea00008e06ef */
[----:B------:R2:W-:Y:S04]  /*a100*/  LDGSTS.E.BYPASS.LTC128B.128 [R146+0x4900], [R144.64], !P5 ;  /* 0x0490000090927fae */ /* 0x0005e8000e901d4e */
[----:B------:R2:W-:Y:S01]  /*a110*/  LDGSTS.E.BYPASS.LTC128B.128 [R146+0x5900], [R142.64], !P4 ;  /* 0x059000008e927fae */ /* 0x0005e2000e101d4e */
[----:B------:R-:W-:-:S05]  /*a120*/  BRA `(.L_x_720) ;  /* 0x00000b2000007947 */ /* 0x000fca0003800000 */
.L_x_719:
[----:B------:R-:W2:Y:S01]  /*a130*/  LDL R146, [R1+0x4] ;  /* 0x0000040001927983 */ /* 0x000ea20000100800 */
[----:B------:R-:W-:Y:S04]  /*a140*/  DEPBAR.LE SB0, 0x0 ;  /* 0x000080000000791a */ /* 0x000fe80000000000 */
[----:B------:R-:W-:Y:S01]  /*a150*/  IMAD.WIDE.U32 R28, R238, c[0x0][0x208], RZ ;  /* 0x00008200ee1c7a25 */ /* 0x000fe200078e00ff */
[----:B------:R-:W-:Y:S01]  /*a160*/  BAR.SYNC.DEFER_BLOCKING 0x0 ;  /* 0x0000000000007b1d */ /* 0x000fe20000010000 */
[----:B------:R-:W-:Y:S05]  /*a170*/  SHF.R.S32.HI R2, RZ, 0x1f, R238 ;  /* 0x0000001fff027819 */ /* 0x000fea00000114ee */
[----:B------:R-:W-:Y:S04]  /*a180*/  IMAD R2, R2, c[0x0][0x208], RZ ;  /* 0x0000820002027a24 */ /* 0x000fe800078e02ff */
[----:B------:R-:W-:Y:S04]  /*a190*/  IMAD R2, R238, c[0x0][0x20c], R2 ;  /* 0x00008300ee027a24 */ /* 0x000fe800078e0202 */
[----:B------:R-:W-:Y:S01]  /*a1a0*/  IMAD.IADD R29, R29, 0x1, R2 ;  /* 0x000000011d1d7824 */ /* 0x000fe200078e0202 */
[----:B------:R-:W-:Y:S03]  /*a1b0*/  SHF.R.S32.HI R2, RZ, 0x1f, R237 ;  /* 0x0000001fff027819 */ /* 0x000fe600000114ed */
[C---:B------:R-:W-:Y:S04]  /*a1c0*/  IMAD.WIDE.U32 R36, R237.reuse, c[0x0][0x218], R28 ;  /* 0x00008600ed247a25 */ /* 0x040fe800078e001c */
[----:B------:R-:W-:Y:S01]  /*a1d0*/  IMAD R2, R2, c[0x0][0x218], RZ ;  /* 0x0000860002027a24 */ /* 0x000fe200078e02ff */
[----:B------:R-:W-:Y:S03]  /*a1e0*/  LDSM.16.M88.4 R64, [R223+0x6100] ;  /* 0x00610000df40783b */ /* 0x000fe60000000200 */
[----:B------:R-:W-:Y:S01]  /*a1f0*/  IMAD R38, R237, c[0x0][0x21c], R2 ;  /* 0x00008700ed267a24 */ /* 0x000fe200078e0202 */
[----:B------:R-:W-:Y:S02]  /*a200*/  IADD3 R2, P0, R36, UR22, RZ ;  /* 0x0000001624027c10 */ /* 0x000fe4000ff1e0ff */
[----:B------:R-:W1:Y:S02]  /*a210*/  LDSM.16.M88.4 R16, [R220+0x3100] ;  /* 0x00310000dc10783b */ /* 0x000e640000000200 */
[----:B------:R-:W-:Y:S02]  /*a220*/  IADD3.X R40, R37, UR17, R38, P0, !PT ;  /* 0x0000001125287c10 */ /* 0x000fe400087fe426 */
[C---:B------:R-:W-:Y:S02]  /*a230*/  LEA R141, P0, R2.reuse, c[0x0][0x1f8], 0x1 ;  /* 0x00007e00028d7a11 */ /* 0x040fe400078008ff */
[----:B------:R-:W3:Y:S02]  /*a240*/  LDSM.16.M88.4 R60, [R223+0x7100] ;  /* 0x00710000df3c783b */ /* 0x000ee40000000200 */
[----:B------:R-:W-:Y:S04]  /*a250*/  LEA.HI.X R2, R2, c[0x0][0x1fc], R40, 0x1, P0 ;  /* 0x00007f0002027a11 */ /* 0x000fe800000f0c28 */
[----:B------:R-:W4:Y:S06]  /*a260*/  LDSM.16.M88.4 R32, [R220+0x3500] ;  /* 0x00350000dc20783b */ /* 0x000f2c0000000200 */
[----:B------:R-:W-:Y:S06]  /*a270*/  LDSM.16.M88.4 R48, [R220+0x3900] ;  /* 0x00390000dc30783b */ /* 0x000fec0000000200 */
[----:B------:R-:W-:Y:S06]  /*a280*/  LDSM.16.M88.4 R148, [R220+0x3d00] ;  /* 0x003d0000dc94783b */ /* 0x000fec0000000200 */
[----:B------:R-:W-:Y:S06]  /*a290*/  LDSM.16.M88.4 R176, [R224+0x6100] ;  /* 0x00610000e0b0783b */ /* 0x000fec0000000200 */
[----:B------:R-:W-:Y:S01]  /*a2a0*/  LDSM.16.M88.4 R180, [R225] ;  /* 0x00000000e1b4783b */ /* 0x000fe20000000200 */
[-C--:B-1----:R-:W-:Y:S05]  /*a2b0*/  HMMA.16816.F32.BF16 R4, R64, R16.reuse, RZ ;  /* 0x000000104004723c */ /* 0x082fea00000418ff */
[----:B------:R-:W-:Y:S03]  /*a2c0*/  LDSM.16.M88.4 R184, [R224+0x7100] ;  /* 0x00710000e0b8783b */ /* 0x000fe60000000200 */
[C---:B---3--:R-:W-:Y:S03]  /*a2d0*/  HMMA.16816.F32.BF16 R8, R60.reuse, R16, RZ ;  /* 0x000000103c08723c */ /* 0x048fe600000418ff */
[----:B------:R-:W-:Y:S06]  /*a2e0*/  LDSM.16.M88.4 R188, [R235] ;  /* 0x00000000ebbc783b */ /* 0x000fec0000000200 */
[----:B------:R-:W-:Y:S01]  /*a2f0*/  LDSM.16.M88.4 R192, [R234] ;  /* 0x00000000eac0783b */ /* 0x000fe20000000200 */
[-C--:B------:R-:W-:Y:S05]  /*a300*/  HMMA.16816.F32.BF16 R12, R60, R18.reuse, RZ ;  /* 0x000000123c0c723c */ /* 0x080fea00000418ff */
[----:B------:R-:W1:Y:S03]  /*a310*/  SHFL.IDX PT, R143, R141, RZ, 0x1c1f ;  /* 0x001c1fff8d8f7589 */ /* 0x000e6600000e0000 */
[C---:B------:R-:W-:Y:S03]  /*a320*/  HMMA.16816.F32.BF16 R16, R64.reuse, R18, RZ ;  /* 0x000000124010723c */ /* 0x040fe600000418ff */
[----:B------:R-:W3:Y:S05]  /*a330*/  SHFL.IDX PT, R142, R2, RZ, 0x1c1f ;  /* 0x001c1fff028e7589 */ /* 0x000eea00000e0000 */
[-C--:B----4-:R-:W-:Y:S01]  /*a340*/  HMMA.16816.F32.BF16 R20, R64, R32.reuse, RZ ;  /* 0x000000204014723c */ /* 0x090fe200000418ff */
[----:B------:R-:W-:Y:S06]  /*a350*/  SHFL.IDX PT, R141, R141, 0x1, 0x1c1f ;  /* 0x003c1f008d8d7f89 */ /* 0x000fec00000e0000 */
[----:B------:R-:W-:Y:S01]  /*a360*/  SHFL.IDX PT, R2, R2, 0x1, 0x1c1f ;  /* 0x003c1f0002027f89 */ /* 0x000fe200000e0000 */
[C---:B------:R-:W-:Y:S04]  /*a370*/  HMMA.16816.F32.BF16 R24, R60.reuse, R32, RZ ;  /* 0x000000203c18723c */ /* 0x040fe800000418ff */
[CC--:B-1----:R-:W-:Y:S02]  /*a380*/  IADD3 R196, P1, R143.reuse, R240.reuse, RZ ;  /* 0x000000f08fc47210 */ /* 0x0c2fe40007f3e0ff */
[C---:B------:R-:W-:Y:S02]  /*a390*/  IADD3 R144, P0, R143.reuse, R219, RZ ;  /* 0x000000db8f907210 */ /* 0x040fe40007f1e0ff */
[-C--:B------:R-:W-:Y:S01]  /*a3a0*/  HMMA.16816.F32.BF16 R28, R60, R34.reuse, RZ ;  /* 0x000000223c1c723c */ /* 0x080fe200000418ff */
[C---:B---3--:R-:W-:Y:S03]  /*a3b0*/  IMAD.X R197, R142.reuse, 0x1, R241, P1 ;  /* 0x000000018ec57824 */ /* 0x048fe600008e06f1 */
[C---:B------:R-:W-:Y:S04]  /*a3c0*/  IMAD.X R145, R142.reuse, 0x1, R239, P0 ;  /* 0x000000018e917824 */ /* 0x040fe800000e06ef */
        /* <DEDUP_REMOVED lines=10> */
[-C--:B------:R-:W-:Y:S08]  /*a470*/  HMMA.16816.F32.BF16 R4, R176, R180.reuse, R4 ;  /* 0x000000b4b004723c */ /* 0x080ff00000041804 */
        /* <DEDUP_REMOVED lines=10> */
[C---:B------:R-:W-:Y:S01]  /*a520*/  HMMA.16816.F32.BF16 R48, R176.reuse, R190, R48 ;  /* 0x000000beb030723c */ /* 0x040fe20000041830 */
[----:B------:R-:W-:Y:S01]  /*a530*/  @!PT LDS RZ, [RZ] ;  /* 0x00000000fffff984 */ /* 0x000fe20000000800 */
[----:B------:R-:W-:Y:S01]  /*a540*/  @!PT LDS RZ, [RZ] ;  /* 0x00000000fffff984 */ /* 0x000fe20000000800 */
[----:B------:R-:W-:Y:S01]  /*a550*/  @!PT LDS RZ, [RZ] ;  /* 0x00000000fffff984 */ /* 0x000fe20000000800 */
[----:B--2---:R1:W-:Y:S07]  /*a560*/  LDGSTS.E.BYPASS.LTC128B.128 [R146], [R196.64], !P6 ;  /* 0x00000000c4927fae */ /* 0x0043ee000f101d4e */
[-C--:B------:R-:W-:Y:S01]  /*a570*/  HMMA.16816.F32.BF16 R52, R176, R192.reuse, R52 ;  /* 0x000000c0b034723c */ /* 0x080fe20000041834 */
[----:B------:R2:W-:Y:S07]  /*a580*/  LDGSTS.E.BYPASS.LTC128B.128 [R146+0x1000], [R144.64], !P5 ;  /* 0x0100000090927fae */ /* 0x0005ee000e901d4e */
[C---:B------:R-:W-:Y:S08]  /*a590*/  HMMA.16816.F32.BF16 R56, R184.reuse, R192, R56 ;  /* 0x000000c0b838723c */ /* 0x040ff00000041838 */
[-C--:B------:R-:W-:Y:S08]  /*a5a0*/  HMMA.16816.F32.BF16 R60, R184, R194.reuse, R60 ;  /* 0x000000c2b83c723c */ /* 0x080ff0000004183c */
[----:B------:R-:W-:Y:S04]  /*a5b0*/  HMMA.16816.F32.BF16 R64, R176, R194, R64 ;  /* 0x000000c2b040723c */ /* 0x000fe80000041840 */
[----:B-1----:R-:W-:Y:S02]  /*a5c0*/  IADD3 R196, P1, R143, R217, RZ ;  /* 0x000000d98fc47210 */ /* 0x002fe40007f3e0ff */
[C---:B--2---:R-:W-:Y:S03]  /*a5d0*/  IADD3 R144, P0, R141.reuse, R240, RZ ;  /* 0x000000f08d907210 */ /* 0x044fe60007f1e0ff */
[--C-:B------:R-:W-:Y:S03]  /*a5e0*/  IMAD.X R197, R142, 0x1, R218.reuse, P1 ;  /* 0x000000018ec57824 */ /* 0x100fe600008e06da */
[C---:B------:R-:W-:Y:S01]  /*a5f0*/  IADD3 R198, P1, R141.reuse, R219, RZ ;  /* 0x000000db8dc67210 */ /* 0x040fe20007f3e0ff */
[C---:B------:R-:W-:Y:S01]  /*a600*/  IMAD.X R145, R2.reuse, 0x1, R241, P0 ;  /* 0x0000000102917824 */ /* 0x040fe200000e06f1 */
[----:B------:R1:W-:Y:S01]  /*a610*/  LDGSTS.E.BYPASS.LTC128B.128 [R146+0x2000], [R196.64], !P4 ;  /* 0x02000000c4927fae */ /* 0x0003e2000e101d4e */
[----:B------:R-:W-:Y:S02]  /*a620*/  IADD3 R142, P0, R141, R217, RZ ;  /* 0x000000d98d8e7210 */ /* 0x000fe40007f1e0ff */
[C---:B------:R-:W-:Y:S03]  /*a630*/  IMAD.X R199, R2.reuse, 0x1, R239, P1 ;  /* 0x0000000102c77824 */ /* 0x040fe600008e06ef */
[----:B------:R2:W-:Y:S01]  /*a640*/  LDGSTS.E.BYPASS.LTC128B.128 [R146+0x800], [R144.64], !P6 ;  /* 0x0080000090927fae */ /* 0x0005e2000f101d4e */
[----:B------:R-:W-:Y:S01]  /*a650*/  IMAD.X R143, R2, 0x1, R218, P0 ;  /* 0x00000001028f7824 */ /* 0x000fe200000e06da */
[----:B------:R-:W-:Y:S04]  /*a660*/  ISETP.GE.AND P0, PT, R216, 0x1, PT ;  /* 0x00000001d800780c */ /* 0x000fe80003f06270 */
[----:B------:R1:W-:Y:S06]  /*a670*/  LDGSTS.E.BYPASS.LTC128B.128 [R146+0x1800], [R198.64], !P5 ;  /* 0x01800000c6927fae */ /* 0x0003ec000e901d4e */
[----:B------:R2:W-:Y:S06]  /*a680*/  LDGSTS.E.BYPASS.LTC128B.128 [R146+0x2800], [R142.64], !P4 ;  /* 0x028000008e927fae */ /* 0x0005ec000e101d4e */
[----:B------:R-:W-:Y:S06]  /*a690*/  LDSM.16.M88.4 R200, [R220+0x4100] ;  /* 0x00410000dcc8783b */ /* 0x000fec0000000200 */
[----:B------:R-:W-:Y:S06]  /*a6a0*/  LDSM.16.M88.4 R204, [R223+0x9100] ;  /* 0x00910000dfcc783b */ /* 0x000fec0000000200 */
[----:B------:R-:W-:Y:S06]  /*a6b0*/  LDSM.16.M88.4 R180, [R220+0x4500] ;  /* 0x00450000dcb4783b */ /* 0x000fec0000000200 */
[----:B-1----:R-:W1:Y:S06]  /*a6c0*/  LDSM.16.M88.4 R196, [R223+0x8100] ;  /* 0x00810000dfc4783b */ /* 0x002e6c0000000200 */
[----:B------:R-:W0:Y:S06]  /*a6d0*/  LDGDEPBAR ;  /* 0x00000000000079af */ /* 0x000e2c0000000000 */
[----:B------:R-:W3:Y:S06]  /*a6e0*/  LDSM.16.M88.4 R148, [R220+0x4900] ;  /* 0x00490000dc94783b */ /* 0x000eec0000000200 */
[----:B------:R-:W4:Y:S06]  /*a6f0*/  LDSM.16.M88.4 R184, [R220+0x4d00] ;  /* 0x004d0000dcb8783b */ /* 0x000f2c0000000200 */
[----:B------:R-:W-:Y:S06]  /*a700*/  LDSM.16.M88.4 R176, [R224+0x8100] ;  /* 0x00810000e0b0783b */ /* 0x000fec0000000200 */
[----:B------:R-:W5:Y:S06]  /*a710*/  LDSM.16.M88.4 R188, [R233] ;  /* 0x00000000e9bc783b */ /* 0x000f6c0000000200 */
[----:B------:R-:W2:Y:S01]  /*a720*/  LDSM.16.M88.4 R192, [R224+0x9100] ;  /* 0x00910000e0c0783b */ /* 0x000ea20000000200 */
[-C--:B-1----:R-:W-:Y:S05]  /*a730*/  HMMA.16816.F32.BF16 R4, R196, R200.reuse, R4 ;  /* 0x000000c8c404723c */ /* 0x082fea0000041804 */
[----:B------:R-:W-:Y:S03]  /*a740*/  LDSM.16.M88.4 R208, [R231] ;  /* 0x00000000e7d0783b */ /* 0x000fe60000000200 */
[C---:B------:R-:W-:Y:S03]  /*a750*/  HMMA.16816.F32.BF16 R8, R204.reuse, R200, R8 ;  /* 0x000000c8cc08723c */ /* 0x040fe60000041808 */
[----:B------:R-:W-:Y:S05]  /*a760*/  LDSM.16.M88.4 R212, [R230] ;  /* 0x00000000e6d4783b */ /* 0x000fea0000000200 */
[-C--:B------:R-:W-:Y:S08]  /*a770*/  HMMA.16816.F32.BF16 R12, R204, R202.reuse, R12 ;  /* 0x000000cacc0c723c */ /* 0x080ff0000004180c */
[C---:B------:R-:W-:Y:S01]  /*a780*/  HMMA.16816.F32.BF16 R16, R196.reuse, R202, R16 ;  /* 0x000000cac410723c */ /* 0x040fe20000041810 */
[----:B------:R-:W1:Y:S07]  /*a790*/  LDSM.16.M88.4 R200, [R232] ;  /* 0x00000000e8c8783b */ /* 0x000e6e0000000200 */
        /* <DEDUP_REMOVED lines=9> */
[----:B------:R-:W3:Y:S07]  /*a830*/  LDSM.16.M88.4 R148, [R223+0xa100] ;  /* 0x00a10000df94783b */ /* 0x000eee0000000200 */
[-C--:B----4-:R-:W-:Y:S08]  /*a840*/  HMMA.16816.F32.BF16 R52, R196, R184.reuse, R52 ;  /* 0x000000b8c434723c */ /* 0x090ff00000041834 */
[C---:B------:R-:W-:Y:S08]  /*a850*/  HMMA.16816.F32.BF16 R56, R204.reuse, R184, R56 ;  /* 0x000000b8cc38723c */ /* 0x040ff00000041838 */
[-C--:B------:R-:W-:Y:S01]  /*a860*/  HMMA.16816.F32.BF16 R60, R204, R186.reuse, R60 ;  /* 0x000000bacc3c723c */ /* 0x080fe2000004183c */
[----:B------:R-:W-:Y:S07]  /*a870*/  LDSM.16.M88.4 R204, [R224+0xb100] ;  /* 0x00b10000e0cc783b */ /* 0x000fee0000000200 */
[----:B------:R-:W-:Y:S01]  /*a880*/  HMMA.16816.F32.BF16 R64, R196, R186, R64 ;  /* 0x000000bac440723c */ /* 0x000fe20000041840 */
[----:B------:R-:W4:Y:S06]  /*a890*/  LDSM.16.M88.4 R184, [R223+0xb100] ;  /* 0x00b10000dfb8783b */ /* 0x000f2c0000000200 */
[----:B------:R-:W-:Y:S01]  /*a8a0*/  LDSM.16.M88.4 R196, [R220+0x5d00] ;  /* 0x005d0000dcc4783b */ /* 0x000fe20000000200 */
[-C--:B-----5:R-:W-:Y:S08]  /*a8b0*/  HMMA.16816.F32.BF16 R4, R176, R188.reuse, R4 ;  /* 0x000000bcb004723c */ /* 0x0a0ff00000041804 */
[C---:B--2---:R-:W-:Y:S08]  /*a8c0*/  HMMA.16816.F32.BF16 R8, R192.reuse, R188, R8 ;  /* 0x000000bcc008723c */ /* 0x044ff00000041808 */
[-C--:B------:R-:W-:Y:S08]  /*a8d0*/  HMMA.16816.F32.BF16 R12, R192, R190.reuse, R12 ;  /* 0x000000bec00c723c */ /* 0x080ff0000004180c */
[C---:B------:R-:W-:Y:S01]  /*a8e0*/  HMMA.16816.F32.BF16 R16, R176.reuse, R190, R16 ;  /* 0x000000beb010723c */ /* 0x040fe20000041810 */
[----:B------:R-:W2:Y:S07]  /*a8f0*/  LDSM.16.M88.4 R188, [R220+0x5500] ;  /* 0x00550000dcbc783b */ /* 0x000eae0000000200 */
[-C--:B-1----:R-:W-:Y:S08]  /*a900*/  HMMA.16816.F32.BF16 R20, R176, R200.reuse, R20 ;  /* 0x000000c8b014723c */ /* 0x082ff00000041814 */
        /* <DEDUP_REMOVED lines=12> */
[----:B------:R-:W1:Y:S07]  /*a9d0*/  LDSM.16.M88.4 R192, [R220+0x5900] ;  /* 0x00590000dcc0783b */ /* 0x000e6e0000000200 */
[----:B------:R-:W-:Y:S01]  /*a9e0*/  HMMA.16816.F32.BF16 R64, R176, R214, R64 ;  /* 0x000000d6b040723c */ /* 0x000fe20000041840 */
[----:B------:R-:W5:Y:S06]  /*a9f0*/  LDSM.16.M88.4 R176, [R224+0xa100] ;  /* 0x00a10000e0b0783b */ /* 0x000f6c0000000200 */
[----:B------:R-:W1:Y:S01]  /*aa00*/  LDSM.16.M88.4 R212, [R227] ;  /* 0x00000000e3d4783b */ /* 0x000e620000000200 */
[-C--:B---3--:R-:W-:Y:S08]  /*aa10*/  HMMA.16816.F32.BF16 R4, R148, R180.reuse, R4 ;  /* 0x000000b49404723c */ /* 0x088ff00000041804 */
[C---:B----4-:R-:W-:Y:S08]  /*aa20*/  HMMA.16816.F32.BF16 R8, R184.reuse, R180, R8 ;  /* 0x000000b4b808723c */ /* 0x050ff00000041808 */
[-C--:B------:R-:W-:Y:S08]  /*aa30*/  HMMA.16816.F32.BF16 R12, R184, R182.reuse, R12 ;  /* 0x000000b6b80c723c */ /* 0x080ff0000004180c */
[C---:B------:R-:W-:Y:S01]  /*aa40*/  HMMA.16816.F32.BF16 R16, R148.reuse, R182, R16 ;  /* 0x000000b69410723c */ /* 0x040fe20000041810 */
[----:B------:R-:W3:Y:S01]  /*aa50*/  LDSM.16.M88.4 R180, [R226] ;  /* 0x00000000e2b4783b */ /* 0x000ee20000000200 */
[----:B------:R-:W-:Y:S05]  /*aa60*/  DEPBAR.LE SB0, 0x0 ;  /* 0x000080000000791a */ /* 0x000fea0000000000 */
[----:B------:R-:W-:Y:S01]  /*aa70*/  BAR.SYNC.DEFER_BLOCKING 0x0 ;  /* 0x0000000000007b1d */ /* 0x000fe20000010000 */
[-C--:B--2---:R-:W-:Y:S08]  /*aa80*/  HMMA.16816.F32.BF16 R20, R148, R188.reuse, R20 ;  /* 0x000000bc9414723c */ /* 0x084ff00000041814 */
        /* <DEDUP_REMOVED lines=26> */
[----:B------:R-:W-:Y:S01]  /*ac30*/  HMMA.16816.F32.BF16 R64, R176, R182, R64 ;  /* 0x000000b6b040723c */ /* 0x000fe20000041840 */
[----:B------:R-:W-:-:S07]  /*ac40*/  @P0 BRA `(.L_x_721) ;  /* 0xfffff1b000000947 */ /* 0x000fce000383ffff */
.L_x_720:
[----:B------:R-:W-:Y:S01]  /*ac50*/  FMNMX.FTZ R2, R4, R0, !PT ;  /* 0x0000000004027209 */ /* 0x000fe20007810000 */
[----:B--2---:R-:W-:Y:S01]  /*ac60*/  LDSM.16.MT88.4 R176, [R221+0x100] ;  /* 0x00010000ddb0783b */ /* 0x004fe20000004200 */
        /* <DEDUP_REMOVED lines=63> */
[----:B------:R-:W-:Y:S01]  /*b060*/  ISETP.GT.AND P0, PT, R216, RZ, PT ;  /* 0x000000ffd800720c */ /* 0x000fe20003f04270 */
[----:B------:R-:W1:Y:S01]  /*b070*/  SHFL.BFLY PT, R148, R141, 0x2, 0x1f ;  /* 0x0c401f008d947f89 */ /* 0x000e6200000e0000 */
[----:B------:R-:W-:Y:S04]  /*b080*/  FMNMX.FTZ R143, R42, R143, !PT ;  /* 0x0000008f2a8f7209 */ /* 0x000fe80007810000 */
[----:B------:R-:W-:Y:S04]  /*b090*/  FMNMX.FTZ R143, R43, R143, !PT ;  /* 0x0000008f2b8f7209 */ /* 0x000fe80007810000 */
[----:B------:R-:W-:Y:S02]  /*b0a0*/  FMNMX.FTZ R143, R46, R143, !PT ;  /* 0x0000008f2e8f7209 */ /* 0x000fe40007810000 */
[----:B-1----:R-:W-:Y:S02]  /*b0b0*/  FMNMX.FTZ R2, R2, R145, !PT ;  /* 0x0000009102027209 */ /* 0x002fe40007810000 */
[----:B------:R-:W-:Y:S03]  /*b0c0*/  FMNMX.FTZ R142, R142, R144, !PT ;  /* 0x000000908e8e7209 */ /* 0x000fe60007810000 */
[----:B------:R-:W1:Y:S08]  /*b0d0*/  SHFL.BFLY PT, R146, R2, 0x1, 0x1f ;  /* 0x0c201f0002927f89 */ /* 0x000e7000000e0000 */
[----:B------:R-:W1:Y:S01]  /*b0e0*/  SHFL.BFLY PT, R145, R142, 0x1, 0x1f ;  /* 0x0c201f008e917f89 */ /* 0x000e6200000e0000 */
[----:B------:R-:W-:Y:S07]  /*b0f0*/  FMNMX.FTZ R141, R141, R148, !PT ;  /* 0x000000948d8d7209 */ /* 0x000fee0007810000 */
[----:B------:R-:W1:Y:S02]  /*b100*/  SHFL.BFLY PT, R144, R141, 0x1, 0x1f ;  /* 0x0c201f008d907f89 */ /* 0x000e6400000e0000 */
[----:B-1----:R-:W-:Y:S02]  /*b110*/  FMNMX.FTZ R146, R2, R146, !PT ;  /* 0x0000009202927209 */ /* 0x002fe40007810000 */
[----:B------:R-:W-:Y:S03]  /*b120*/  FMNMX.FTZ R2, R47, R143, !PT ;  /* 0x0000008f2f027209 */ /* 0x000fe60007810000 */
[----:B------:R-:W-:Y:S01]  /*b130*/  FADD.FTZ R0, -R146, R0 ;  /* 0x0000000092007221 */ /* 0x000fe20000010100 */
[----:B------:R-:W-:Y:S01]  /*b140*/  FMNMX.FTZ R143, R58, R2, !PT ;  /* 0x000000023a8f7209 */ /* 0x000fe20007810000 */
[----:B------:R-:W-:Y:S01]  /*b150*/  FMUL.FTZ R184, R146, c[0x0][0x2d0] ;  /* 0x0000b40092b87a20 */ /* 0x000fe20000410000 */
[----:B------:R-:W-:Y:S01]  /*b160*/  FMNMX.FTZ R145, R142, R145, !PT ;  /* 0x000000918e917209 */ /* 0x000fe20007810000 */
[----:B------:R-:W-:Y:S01]  /*b170*/  FMUL.FTZ R2, R0, c[0x0][0x2d0] ;  /* 0x0000b40000027a20 */ /* 0x000fe20000410000 */
[----:B------:R-:W-:Y:S01]  /*b180*/  FMNMX.FTZ R0, R59, R143, !PT ;  /* 0x0000008f3b007209 */ /* 0x000fe20007810000 */
[--C-:B------:R-:W-:Y:S02]  /*b190*/  FFMA.FTZ R16, R16, c[0x0][0x2d0], -R184.reuse ;  /* 0x0000b40010107a23 */ /* 0x100fe400000108b8 */
[----:B------:R1:W1:Y:S01]  /*b1a0*/  MUFU.EX2 R143, R2 ;  /* 0x00000002008f7308 */ /* 0x0002620000000800 */
[----:B------:R-:W-:Y:S01]  /*b1b0*/  FMNMX.FTZ R0, R62, R0, !PT ;  /* 0x000000003e007209 */ /* 0x000fe20007810000 */
[----:B------:R-:W-:Y:S01]  /*b1c0*/  FMUL.FTZ R185, R145, c[0x0][0x2d0] ;  /* 0x0000b40091b97a20 */ /* 0x000fe20000410000 */
[----:B------:R-:W-:Y:S01]  /*b1d0*/  FMNMX.FTZ R144, R141, R144, !PT ;  /* 0x000000908d907209 */ /* 0x000fe20007810000 */
[--C-:B------:R-:W-:Y:S01]  /*b1e0*/  FFMA.FTZ R17, R17, c[0x0][0x2d0], -R184.reuse ;  /* 0x0000b40011117a23 */ /* 0x100fe200000108b8 */
[----:B------:R-:W-:Y:S01]  /*b1f0*/  FMNMX.FTZ R0, R63, R0, !PT ;  /* 0x000000003f007209 */ /* 0x000fe20007810000 */
[--C-:B------:R-:W-:Y:S02]  /*b200*/  FFMA.FTZ R18, R18, c[0x0][0x2d0], -R185.reuse ;  /* 0x0000b40012127a23 */ /* 0x100fe400000108b9 */
[--C-:B------:R-:W-:Y:S02]  /*b210*/  FFMA.FTZ R19, R19, c[0x0][0x2d0], -R185.reuse ;  /* 0x0000b40013137a23 */ /* 0x100fe400000108b9 */
        /* <DEDUP_REMOVED lines=8> */
[----:B------:R-:W-:Y:S02]  /*b2a0*/  FFMA.FTZ R38, R38, c[0x0][0x2d0], -R185 ;  /* 0x0000b40026267a23 */ /* 0x000fe400000108b9 */
[----:B-1----:R-:W-:Y:S02]  /*b2b0*/  FADD.FTZ R2, -R145, R3 ;  /* 0x0000000391027221 */ /* 0x002fe40000010100 */
[----:B------:R-:W1:Y:S01]  /*b2c0*/  SHFL.BFLY PT, R3, R0, 0x2, 0x1f ;  /* 0x0c401f0000037f89 */ /* 0x000e6200000e0000 */
[C---:B------:R-:W-:Y:S02]  /*b2d0*/  FMUL.FTZ R100, R143.reuse, R100 ;  /* 0x000000648f647220 */ /* 0x040fe40000410000 */
[----:B------:R-:W-:Y:S02]  /*b2e0*/  FMUL.FTZ R2, R2, c[0x0][0x2d0] ;  /* 0x0000b40002027a20 */ /* 0x000fe40000410000 */
[----:B------:R-:W1:Y:S01]  /*b2f0*/  MUFU.EX2 R247, R5 ;  /* 0x0000000500f77308 */ /* 0x000e620000000800 */
[----:B------:R-:W-:Y:S02]  /*b300*/  FMUL.FTZ R101, R143, R101 ;  /* 0x000000658f657220 */ /* 0x000fe40000410000 */
[--C-:B------:R-:W-:Y:S02]  /*b310*/  FFMA.FTZ R39, R39, c[0x0][0x2d0], -R185.reuse ;  /* 0x0000b40027277a23 */ /* 0x100fe400000108b9 */
[----:B------:R-:W-:Y:S02]  /*b320*/  FMUL.FTZ R16, R143, R164 ;  /* 0x000000a48f107220 */ /* 0x000fe40000410000 */
[--C-:B------:R-:W-:Y:S02]  /*b330*/  FFMA.FTZ R48, R48, c[0x0][0x2d0], -R184.reuse ;  /* 0x0000b40030307a23 */ /* 0x100fe400000108b8 */
[----:B------:R-:W-:Y:S01]  /*b340*/  FFMA.FTZ R49, R49, c[0x0][0x2d0], -R184 ;  /* 0x0000b40031317a23 */ /* 0x000fe200000108b8 */
[----:B------:R1:W1:Y:S01]  /*b350*/  MUFU.EX2 R141, R2 ;  /* 0x00000002008d7308 */ /* 0x0002620000000800 */
[--C-:B------:R-:W-:Y:S02]  /*b360*/  FFMA.FTZ R50, R50, c[0x0][0x2d0], -R185.reuse ;  /* 0x0000b40032327a23 */ /* 0x100fe400000108b9 */
[----:B------:R-:W-:Y:S02]  /*b370*/  FFMA.FTZ R51, R51, c[0x0][0x2d0], -R185 ;  /* 0x0000b40033337a23 */ /* 0x000fe400000108b9 */
[C---:B------:R-:W-:Y:S02]  /*b380*/  FMUL.FTZ R4, R143.reuse, R152 ;  /* 0x000000988f047220 */ /* 0x040fe40000410000 */
[C---:B------:R-:W-:Y:S01]  /*b390*/  FMUL.FTZ R112, R143.reuse, R112 ;  /* 0x000000708f707220 */ /* 0x040fe20000410000 */
[----:B-1----:R-:W-:Y:S02]  /*b3a0*/  FMNMX.FTZ R0, R0, R3, !PT ;  /* 0x0000000300007209 */ /* 0x002fe40007810000 */
[----:B------:R-:W1:Y:S01]  /*b3b0*/  MUFU.EX2 R248, R17 ;  /* 0x0000001100f87308 */ /* 0x000e620000000800 */
[C---:B------:R-:W-:Y:S02]  /*b3c0*/  FMUL.FTZ R113, R143.reuse, R113 ;  /* 0x000000718f717220 */ /* 0x040fe40000410000 */
[----:B------:R-:W-:Y:S01]  /*b3d0*/  FMUL.FTZ R116, R143, R116 ;  /* 0x000000748f747220 */ /* 0x000fe20000410000 */
[----:B------:R-:W-:Y:S01]  /*b3e0*/  F2FP.BF16.PACK_AB R148, R247, R245 ;  /* 0x000000f5f794723e */ /* 0x000fe200000010ff */
[C---:B------:R-:W-:Y:S02]  /*b3f0*/  FMUL.FTZ R5, R143.reuse, R153 ;  /* 0x000000998f057220 */ /* 0x040fe40000410000 */
[C---:B------:R-:W-:Y:S02]  /*b400*/  FMUL.FTZ R117, R143.reuse, R117 ;  /* 0x000000758f757220 */ /* 0x040fe40000410000 */
[C---:B------:R-:W-:Y:S01]  /*b410*/  FMUL.FTZ R124, R143.reuse, R124 ;  /* 0x0000007c8f7c7220 */ /* 0x040fe20000410000 */
[----:B------:R1:W-:Y:S01]  /*b420*/  MUFU.EX2 R215, R6 ;  /* 0x0000000600d77308 */ /* 0x0003e20000000800 */
[C---:B------:R-:W-:Y:S02]  /*b430*/  FMUL.FTZ R125, R143.reuse, R125 ;  /* 0x0000007d8f7d7220 */ /* 0x040fe40000410000 */
[----:B------:R-:W-:Y:S02]  /*b440*/  FMUL.FTZ R128, R143, R128 ;  /* 0x000000808f807220 */ /* 0x000fe40000410000 */
[----:B------:R-:W-:Y:S02]  /*b450*/  FADD.FTZ R2, -R144, R140 ;  /* 0x0000008c90027221 */ /* 0x000fe40000010100 */
[C---:B------:R-:W-:Y:S02]  /*b460*/  FMUL.FTZ R102, R141.reuse, R102 ;  /* 0x000000668d667220 */ /* 0x040fe40000410000 */
[----:B------:R-:W-:Y:S01]  /*b470*/  FMUL.FTZ R2, R2, c[0x0][0x2d0] ;  /* 0x0000b40002027a20 */ /* 0x000fe20000410000 */
[----:B------:R-:W1:Y:S01]  /*b480*/  MUFU.EX2 R242, R7 ;  /* 0x0000000700f27308 */ /* 0x000e620000000800 */
[C---:B------:R-:W-:Y:S02]  /*b490*/  FMUL.FTZ R103, R141.reuse, R103 ;  /* 0x000000678d677220 */ /* 0x040fe40000410000 */
[----:B------:R-:W-:Y:S01]  /*b4a0*/  FMUL.FTZ R114, R141, R114 ;  /* 0x000000728d727220 */ /* 0x000fe20000410000 */
[----:B-1----:R-:W-:Y:S01]  /*b4b0*/  F2FP.BF16.PACK_AB R150, R248, R246 ;  /* 0x000000f6f896723e */ /* 0x002fe200000010ff */
[----:B------:R-:W-:Y:S02]  /*b4c0*/  FMUL.FTZ R17, R143, R165 ;  /* 0x000000a58f117220 */ /* 0x000fe40000410000 */
[C---:B------:R-:W-:Y:S02]  /*b4d0*/  FMUL.FTZ R115, R141.reuse, R115 ;  /* 0x000000738d737220 */ /* 0x040fe40000410000 */
[C---:B------:R-:W-:Y:S01]  /*b4e0*/  FMUL.FTZ R118, R141.reuse, R118 ;  /* 0x000000768d767220 */ /* 0x040fe20000410000 */
[----:B------:R1:W1:Y:S01]  /*b4f0*/  MUFU.EX2 R140, R2 ;  /* 0x00000002008c7308 */ /* 0x0002620000000800 */
[C---:B------:R-:W-:Y:S02]  /*b500*/  FMUL.FTZ R119, R141.reuse, R119 ;  /* 0x000000778d777220 */ /* 0x040fe40000410000 */
[C---:B------:R-:W-:Y:S02]  /*b510*/  FMUL.FTZ R126, R141.reuse, R126 ;  /* 0x0000007e8d7e7220 */ /* 0x040fe40000410000 */
[C---:B------:R-:W-:Y:S02]  /*b520*/  FMUL.FTZ R6, R141.reuse, R154 ;  /* 0x0000009a8d067220 */ /* 0x040fe40000410000 */
[----:B------:R-:W-:Y:S02]  /*b530*/  FMUL.FTZ R127, R141, R127 ;  /* 0x0000007f8d7f7220 */ /* 0x000fe40000410000 */
[----:B------:R-:W-:Y:S01]  /*b540*/  FMUL.FTZ R129, R143, R129 ;  /* 0x000000818f817220 */ /* 0x000fe20000410000 */
[----:B------:R1:W-:Y:S01]  /*b550*/  MUFU.EX2 R244, R18 ;  /* 0x0000001200f47308 */ /* 0x0003e20000000800 */
[C---:B------:R-:W-:Y:S02]  /*b560*/  FMUL.FTZ R130, R141.reuse, R130 ;  /* 0x000000828d827220 */ /* 0x040fe40000410000 */
[C---:B------:R-:W-:Y:S01]  /*b570*/  FMUL.FTZ R131, R141.reuse, R131 ;  /* 0x000000838d837220 */ /* 0x040fe20000410000 */
[----:B------:R-:W-:Y:S01]  /*b580*/  F2FP.BF16.PACK_AB R149, R242, R215 ;  /* 0x000000d7f295723e */ /* 0x000fe200000010ff */
[----:B------:R-:W-:Y:S02]  /*b590*/  FMUL.FTZ R7, R141, R155 ;  /* 0x0000009b8d077220 */ /* 0x000fe40000410000 */
[C---:B------:R-:W-:Y:S02]  /*b5a0*/  FMUL.FTZ R136, R143.reuse, R136 ;  /* 0x000000888f887220 */ /* 0x040fe40000410000 */
[----:B------:R-:W-:Y:S01]  /*b5b0*/  FMUL.FTZ R137, R143, R137 ;  /* 0x000000898f897220 */ /* 0x000fe20000410000 */
[----:B------:R-:W1:Y:S01]  /*b5c0*/  MUFU.EX2 R243, R19 ;  /* 0x0000001300f37308 */ /* 0x000e620000000800 */
[C---:B------:R-:W-:Y:S02]  /*b5d0*/  FMUL.FTZ R138, R141.reuse, R138 ;  /* 0x0000008a8d8a7220 */ /* 0x040fe40000410000 */
[C---:B------:R-:W-:Y:S01]  /*b5e0*/  FMUL.FTZ R139, R141.reuse, R139 ;  /* 0x0000008b8d8b7220 */ /* 0x040fe20000410000 */
[----:B-1----:R-:W1:Y:S01]  /*b5f0*/  SHFL.BFLY PT, R2, R0, 0x1, 0x1f ;  /* 0x0c201f0000027f89 */ /* 0x002e6200000e0000 */
[C---:B------:R-:W-:Y:S02]  /*b600*/  FMUL.FTZ R104, R140.reuse, R104 ;  /* 0x000000688c687220 */ /* 0x040fe40000410000 */
[C---:B------:R-:W-:Y:S02]  /*b610*/  FMUL.FTZ R105, R140.reuse, R105 ;  /* 0x000000698c697220 */ /* 0x040fe40000410000 */
[C---:B------:R-:W-:Y:S01]  /*b620*/  FMUL.FTZ R108, R140.reuse, R108 ;  /* 0x0000006c8c6c7220 */ /* 0x040fe20000410000 */
[----:B------:R-:W-:Y:S01]  /*b630*/  MUFU.EX2 R189, R36 ;  /* 0x0000002400bd7308 */ /* 0x000fe20000000800 */
[C---:B------:R-:W-:Y:S02]  /*b640*/  FMUL.FTZ R109, R140.reuse, R109 ;  /* 0x0000006d8c6d7220 */ /* 0x040fe40000410000 */
[C---:B------:R-:W-:Y:S02]  /*b650*/  FMUL.FTZ R120, R140.reuse, R120 ;  /* 0x000000788c787220 */ /* 0x040fe40000410000 */
[----:B------:R-:W-:Y:S02]  /*b660*/  FMUL.FTZ R18, R141, R166 ;  /* 0x000000a68d127220 */ /* 0x000fe40000410000 */
[C---:B------:R-:W-:Y:S02]  /*b670*/  FMUL.FTZ R121, R140.reuse, R121 ;  /* 0x000000798c797220 */ /* 0x040fe40000410000 */
[C---:B------:R-:W-:Y:S01]  /*b680*/  FMUL.FTZ R132, R140.reuse, R132 ;  /* 0x000000848c847220 */ /* 0x040fe20000410000 */
[----:B------:R-:W-:Y:S01]  /*b690*/  MUFU.EX2 R190, R37 ;  /* 0x0000002500be7308 */ /* 0x000fe20000000800 */
[----:B------:R-:W-:Y:S02]  /*b6a0*/  FMUL.FTZ R133, R140, R133 ;  /* 0x000000858c857220 */ /* 0x000fe40000410000 */
[----:B------:R-:W-:Y:S01]  /*b6b0*/  FMUL.FTZ R68, R143, R68 ;  /* 0x000000448f447220 */ /* 0x000fe20000410000 */
[----:B------:R-:W-:Y:S01]  /*b6c0*/  F2FP.BF16.PACK_AB R151, R243, R244 ;  /* 0x000000f4f397723e */ /* 0x000fe200000010ff */
[----:B------:R-:W-:Y:S02]  /*b6d0*/  FMUL.FTZ R19, R141, R167 ;  /* 0x000000a78d137220 */ /* 0x000fe40000410000 */
[----:B------:R-:W-:Y:S01]  /*b6e0*/  LDSM.16.MT88.4 R164, [R222+0x500] ;  /* 0x00050000dea4783b */ /* 0x000fe20000004200 */
[----:B-1----:R-:W-:Y:S01]  /*b6f0*/  FMNMX.FTZ R142, R2, R0, !PT ;  /* 0x00000000028e7209 */ /* 0x002fe20007810000 */
[----:B------:R-:W-:Y:S01]  /*b700*/  FMUL.FTZ R69, R143, R69 ;  /* 0x000000458f457220 */ /* 0x000fe20000410000 */
[----:B------:R-:W-:Y:S01]  /*b710*/  MUFU.EX2 R187, R38 ;  /* 0x0000002600bb7308 */ /* 0x000fe20000000800 */
[-C--:B------:R-:W-:Y:S05]  /*b720*/  HMMA.16816.F32.BF16 R4, R148, R176.reuse, R4 ;  /* 0x000000b09404723c */ /* 0x080fea0000041804 */
[----:B------:R-:W-:Y:S02]  /*b730*/  FADD.FTZ R0, -R142, R147 ;  /* 0x000000938e007221 */ /* 0x000fe40000010100 */
[----:B------:R-:W-:Y:S02]  /*b740*/  FMUL.FTZ R147, R144, c[0x0][0x2d0] ;  /* 0x0000b40090937a20 */ /* 0x000fe40000410000 */
[----:B------:R-:W-:Y:S01]  /*b750*/  FMUL.FTZ R2, R142, c[0x0][0x2d0] ;  /* 0x0000b4008e027a20 */ /* 0x000fe20000410000 */
[----:B------:R1:W-:Y:S02]  /*b760*/  MUFU.EX2 R188, R39 ;  /* 0x0000002700bc7308 */ /* 0x0003e40000000800 */
[----:B------:R-:W-:Y:S02]  /*b770*/  FMUL.FTZ R0, R0, c[0x0][0x2d0] ;  /* 0x0000b40000007a20 */ /* 0x000fe40000410000 */
[--C-:B------:R-:W-:Y:S02]  /*b780*/  FFMA.FTZ R8, R8, c[0x0][0x2d0], -R147.reuse ;  /* 0x0000b40008087a23 */ /* 0x100fe40000010893 */
[--C-:B------:R-:W-:Y:S02]  /*b790*/  FFMA.FTZ R9, R9, c[0x0][0x2d0], -R147.reuse ;  /* 0x0000b40009097a23 */ /* 0x100fe40000010893 */
[--C-:B------:R-:W-:Y:S02]  /*b7a0*/  FFMA.FTZ R12, R12, c[0x0][0x2d0], -R147.reuse ;  /* 0x0000b4000c0c7a23 */ /* 0x100fe40000010893 */
[----:B------:R-:W-:Y:S01]  /*b7b0*/  FFMA.FTZ R13, R13, c[0x0][0x2d0], -R147 ;  /* 0x0000b4000d0d7a23 */ /* 0x000fe20000010893 */
[----:B------:R-:W2:Y:S01]  /*b7c0*/  MUFU.EX2 R0, R0 ;  /* 0x0000000000007308 */ /* 0x000ea20000000800 */
[--C-:B------:R-:W-:Y:S02]  /*b7d0*/  FFMA.FTZ R10, R10, c[0x0][0x2d0], -R2.reuse ;  /* 0x0000b4000a0a7a23 */ /* 0x100fe40000010802 */
[--C-:B------:R-:W-:Y:S02]  /*b7e0*/  FFMA.FTZ R11, R11, c[0x0][0x2d0], -R2.reuse ;  /* 0x0000b4000b0b7a23 */ /* 0x100fe40000010802 */
[--C-:B------:R-:W-:Y:S02]  /*b7f0*/  FFMA.FTZ R14, R14, c[0x0][0x2d0], -R2.reuse ;  /* 0x0000b4000e0e7a23 */ /* 0x100fe40000010802 */
[----:B------:R-:W-:Y:S02]  /*b800*/  FFMA.FTZ R15, R15, c[0x0][0x2d0], -R2 ;  /* 0x0000b4000f0f7a23 */ /* 0x000fe40000010802 */
[--C-:B------:R-:W-:Y:S01]  /*b810*/  FFMA.FTZ R20, R20, c[0x0][0x2d0], -R184.reuse ;  /* 0x0000b40014147a23 */ /* 0x100fe200000108b8 */
[----:B------:R3:W-:Y:S01]  /*b820*/  MUFU.EX2 R211, R8 ;  /* 0x0000000800d37308 */ /* 0x0007e20000000800 */
[----:B------:R-:W-:Y:S02]  /*b830*/  FFMA.FTZ R21, R21, c[0x0][0x2d0], -R184 ;  /* 0x0000b40015157a23 */ /* 0x000fe400000108b8 */
[----:B------:R-:W-:Y:S01]  /*b840*/  FFMA.FTZ R22, R22, c[0x0][0x2d0], -R185 ;  /* 0x0000b40016167a23 */ /* 0x000fe200000108b9 */
[----:B-1----:R-:W-:Y:S01]  /*b850*/  LDSM.16.MT88.4 R36, [R221+0x2500] ;  /* 0x00250000dd24783b */ /* 0x002fe20000004200 */
[--C-:B------:R-:W-:Y:S02]  /*b860*/  FFMA.FTZ R40, R40, c[0x0][0x2d0], -R147.reuse ;  /* 0x0000b40028287a23 */ /* 0x100fe40000010893 */
[--C-:B------:R-:W-:Y:S02]  /*b870*/  FFMA.FTZ R41, R41, c[0x0][0x2d0], -R147.reuse ;  /* 0x0000b40029297a23 */ /* 0x100fe40000010893 */
[--C-:B------:R-:W-:Y:S01]  /*b880*/  FFMA.FTZ R42, R42, c[0x0][0x2d0], -R2.reuse ;  /* 0x0000b4002a2a7a23 */ /* 0x100fe20000010802 */
[----:B------:R-:W1:Y:S01]  /*b890*/  MUFU.EX2 R212, R9 ;  /* 0x0000000900d47308 */ /* 0x000e620000000800 */
[--C-:B------:R-:W-:Y:S02]  /*b8a0*/  FFMA.FTZ R43, R43, c[0x0][0x2d0], -R2.reuse ;  /* 0x0000b4002b2b7a23 */ /* 0x100fe40000010802 */
[--C-:B------:R-:W-:Y:S02]  /*b8b0*/  FFMA.FTZ R44, R44, c[0x0][0x2d0], -R147.reuse ;  /* 0x0000b4002c2c7a23 */ /* 0x100fe40000010893 */
[C---:B--2---:R-:W-:Y:S02]  /*b8c0*/  FMUL.FTZ R106, R0.reuse, R106 ;  /* 0x0000006a006a7220 */ /* 0x044fe40000410000 */
[C---:B------:R-:W-:Y:S02]  /*b8d0*/  FMUL.FTZ R107, R0.reuse, R107 ;  /* 0x0000006b006b7220 */ /* 0x040fe40000410000 */
[C---:B------:R-:W-:Y:S01]  /*b8e0*/  FMUL.FTZ R110, R0.reuse, R110 ;  /* 0x0000006e006e7220 */ /* 0x040fe20000410000 */
[----:B------:R2:W-:Y:S01]  /*b8f0*/  MUFU.EX2 R213, R12 ;  /* 0x0000000c00d57308 */ /* 0x0005e20000000800 */
[----:B------:R-:W-:Y:S02]  /*b900*/  FMUL.FTZ R111, R0, R111 ;  /* 0x0000006f006f7220 */ /* 0x000fe40000410000 */
[----:B------:R-:W-:Y:S02]  /*b910*/  FFMA.FTZ R45, R45, c[0x0][0x2d0], -R147 ;  /* 0x0000b4002d2d7a23 */ /* 0x000fe40000010893 */
[----:B---3--:R-:W-:Y:S02]  /*b920*/  FMUL.FTZ R8, R140, R156 ;  /* 0x0000009c8c087220 */ /* 0x008fe40000410000 */
[--C-:B------:R-:W-:Y:S02]  /*b930*/  FFMA.FTZ R46, R46, c[0x0][0x2d0], -R2.reuse ;  /* 0x0000b4002e2e7a23 */ /* 0x100fe40000010802 */
[----:B------:R-:W-:Y:S01]  /*b940*/  FFMA.FTZ R47, R47, c[0x0][0x2d0], -R2 ;  /* 0x0000b4002f2f7a23 */ /* 0x000fe20000010802 */
[----:B------:R-:W3:Y:S01]  /*b950*/  MUFU.EX2 R214, R13 ;  /* 0x0000000d00d67308 */ /* 0x000ee20000000800 */
[C---:B------:R-:W-:Y:S02]  /*b960*/  FMUL.FTZ R122, R0.reuse, R122 ;  /* 0x0000007a007a7220 */ /* 0x040fe40000410000 */
[----:B------:R-:W-:Y:S01]  /*b970*/  FMUL.FTZ R123, R0, R123 ;  /* 0x0000007b007b7220 */ /* 0x000fe20000410000 */
[----:B-1----:R-:W-:Y:S01]  /*b980*/  F2FP.BF16.PACK_AB R152, R212, R211 ;  /* 0x000000d3d498723e */ /* 0x002fe200000010ff */
[----:B------:R-:W-:Y:S02]  /*b990*/  FMUL.FTZ R9, R140, R157 ;  /* 0x0000009d8c097220 */ /* 0x000fe40000410000 */
[C---:B------:R-:W-:Y:S02]  /*b9a0*/  FMUL.FTZ R134, R0.reuse, R134 ;  /* 0x0000008600867220 */ /* 0x040fe40000410000 */
[----:B------:R-:W-:Y:S01]  /*b9b0*/  FMUL.FTZ R135, R0, R135 ;  /* 0x0000008700877220 */ /* 0x000fe20000410000 */
[----:B------:R1:W-:Y:S01]  /*b9c0*/  MUFU.EX2 R207, R10 ;  /* 0x0000000a00cf7308 */ /* 0x0003e20000000800 */
[C---:B------:R-:W-:Y:S02]  /*b9d0*/  FMUL.FTZ R70, R141.reuse, R70 ;  /* 0x000000468d467220 */ /* 0x040fe40000410000 */
[----:B------:R-:W-:Y:S02]  /*b9e0*/  FMUL.FTZ R71, R141, R71 ;  /* 0x000000478d477220 */ /* 0x000fe40000410000 */
[C---:B--2---:R-:W-:Y:S02]  /*b9f0*/  FMUL.FTZ R12, R140.reuse, R160 ;  /* 0x000000a08c0c7220 */ /* 0x044fe40000410000 */
[C---:B------:R-:W-:Y:S02]  /*ba00*/  FMUL.FTZ R72, R140.reuse, R72 ;  /* 0x000000488c487220 */ /* 0x040fe40000410000 */
[----:B------:R-:W-:Y:S01]  /*ba10*/  FMUL.FTZ R73, R140, R73 ;  /* 0x000000498c497220 */ /* 0x000fe20000410000 */
[----:B------:R-:W2:Y:S01]  /*ba20*/  MUFU.EX2 R208, R11 ;  /* 0x0000000b00d07308 */ /* 0x000ea20000000800 */
[C---:B------:R-:W-:Y:S02]  /*ba30*/  FMUL.FTZ R74, R0.reuse, R74 ;  /* 0x0000004a004a7220 */ /* 0x040fe40000410000 */
[----:B------:R-:W-:Y:S01]  /*ba40*/  FMUL.FTZ R75, R0, R75 ;  /* 0x0000004b004b7220 */ /* 0x000fe20000410000 */
[----:B---3--:R-:W-:Y:S01]  /*ba50*/  F2FP.BF16.PACK_AB R154, R214, R213 ;  /* 0x000000d5d69a723e */ /* 0x008fe200000010ff */
[C---:B------:R-:W-:Y:S02]  /*ba60*/  FMUL.FTZ R13, R140.reuse, R161 ;  /* 0x000000a18c0d7220 */ /* 0x040fe40000410000 */
[C---:B------:R-:W-:Y:S02]  /*ba70*/  FMUL.FTZ R76, R140.reuse, R76 ;  /* 0x0000004c8c4c7220 */ /* 0x040fe40000410000 */
[----:B------:R-:W-:Y:S01]  /*ba80*/  FMUL.FTZ R77, R140, R77 ;  /* 0x0000004d8c4d7220 */ /* 0x000fe20000410000 */
[----:B------:R3:W-:Y:S01]  /*ba90*/  MUFU.EX2 R209, R14 ;  /* 0x0000000e00d17308 */ /* 0x0007e20000000800 */
[C---:B------:R-:W-:Y:S02]  /*baa0*/  FMUL.FTZ R78, R0.reuse, R78 ;  /* 0x0000004e004e7220 */ /* 0x040fe40000410000 */
[C---:B------:R-:W-:Y:S02]  /*bab0*/  FMUL.FTZ R79, R0.reuse, R79 ;  /* 0x0000004f004f7220 */ /* 0x040fe40000410000 */
[----:B-1----:R-:W-:Y:S02]  /*bac0*/  FMUL.FTZ R10, R0, R158 ;  /* 0x0000009e000a7220 */ /* 0x002fe40000410000 */
[C---:B------:R-:W-:Y:S02]  /*bad0*/  FMUL.FTZ R80, R143.reuse, R80 ;  /* 0x000000508f507220 */ /* 0x040fe40000410000 */
[----:B------:R-:W-:Y:S01]  /*bae0*/  FMUL.FTZ R81, R143, R81 ;  /* 0x000000518f517220 */ /* 0x000fe20000410000 */
[----:B------:R-:W1:Y:S01]  /*baf0*/  MUFU.EX2 R210, R15 ;  /* 0x0000000f00d27308 */ /* 0x000e620000000800 */
[C---:B------:R-:W-:Y:S02]  /*bb00*/  FMUL.FTZ R82, R141.reuse, R82 ;  /* 0x000000528d527220 */ /* 0x040fe40000410000 */
[----:B------:R-:W-:Y:S01]  /*bb10*/  FMUL.FTZ R83, R141, R83 ;  /* 0x000000538d537220 */ /* 0x000fe20000410000 */
[----:B--2---:R-:W-:Y:S01]  /*bb20*/  F2FP.BF16.PACK_AB R153, R208, R207 ;  /* 0x000000cfd099723e */ /* 0x004fe200000010ff */
[C---:B------:R-:W-:Y:S02]  /*bb30*/  FMUL.FTZ R11, R0.reuse, R159 ;  /* 0x0000009f000b7220 */ /* 0x040fe40000410000 */
[----:B------:R-:W2:Y:S01]  /*bb40*/  LDSM.16.MT88.4 R156, [R221+0x1100] ;  /* 0x00110000dd9c783b */ /* 0x000ea20000004200 */
[C---:B------:R-:W-:Y:S02]  /*bb50*/  FMUL.FTZ R84, R143.reuse, R84 ;  /* 0x000000548f547220 */ /* 0x040fe40000410000 */
[----:B------:R4:W-:Y:S01]  /*bb60*/  MUFU.EX2 R206, R20 ;  /* 0x0000001400ce7308 */ /* 0x0009e20000000800 */
[----:B------:R-:W-:Y:S02]  /*bb70*/  FMUL.FTZ R85, R143, R85 ;  /* 0x000000558f557220 */ /* 0x000fe40000410000 */
[C---:B------:R-:W-:Y:S02]  /*bb80*/  FMUL.FTZ R86, R141.reuse, R86 ;  /* 0x000000568d567220 */ /* 0x040fe40000410000 */
[----:B---3--:R-:W-:Y:S02]  /*bb90*/  FMUL.FTZ R14, R0, R162 ;  /* 0x000000a2000e7220 */ /* 0x008fe40000410000 */
[----:B------:R-:W-:Y:S02]  /*bba0*/  FMUL.FTZ R87, R141, R87 ;  /* 0x000000578d577220 */ /* 0x000fe40000410000 */
[C---:B------:R-:W-:Y:S01]  /*bbb0*/  FMUL.FTZ R88, R140.reuse, R88 ;  /* 0x000000588c587220 */ /* 0x040fe20000410000 */
[----:B------:R3:W2:Y:S01]  /*bbc0*/  MUFU.EX2 R205, R21 ;  /* 0x0000001500cd7308 */ /* 0x0006a20000000800 */
[----:B------:R-:W-:Y:S02]  /*bbd0*/  FMUL.FTZ R89, R140, R89 ;  /* 0x000000598c597220 */ /* 0x000fe40000410000 */
[----:B------:R-:W-:Y:S01]  /*bbe0*/  FMUL.FTZ R90, R0, R90 ;  /* 0x0000005a005a7220 */ /* 0x000fe20000410000 */
[----:B-1----:R-:W-:Y:S01]  /*bbf0*/  F2FP.BF16.PACK_AB R155, R210, R209 ;  /* 0x000000d1d29b723e */ /* 0x002fe200000010ff */
[C---:B------:R-:W-:Y:S02]  /*bc00*/  FMUL.FTZ R15, R0.reuse, R163 ;  /* 0x000000a3000f7220 */ /* 0x040fe40000410000 */
[----:B------:R-:W1:Y:S01]  /*bc10*/  LDSM.16.MT88.4 R160, [R222+0x1100] ;  /* 0x00110000dea0783b */ /* 0x000e620000004200 */
[----:B------:R-:W-:Y:S02]  /*bc20*/  FMUL.FTZ R91, R0, R91 ;  /* 0x0000005b005b7220 */ /* 0x000fe40000410000 */
[----:B------:R-:W-:Y:S01]  /*bc30*/  MUFU.EX2 R186, R49 ;  /* 0x0000003100ba7308 */ /* 0x000fe20000000800 */
[C---:B------:R-:W-:Y:S04]  /*bc40*/  HMMA.16816.F32.BF16 R8, R152.reuse, R176, R8 ;  /* 0x000000b09808723c */ /* 0x040fe80000041808 */
[C---:B----4-:R-:W-:Y:S02]  /*bc50*/  FMUL.FTZ R20, R140.reuse, R168 ;  /* 0x000000a88c147220 */ /* 0x050fe40000410000 */
[C---:B------:R-:W-:Y:S02]  /*bc60*/  FMUL.FTZ R92, R140.reuse, R92 ;  /* 0x0000005c8c5c7220 */ /* 0x040fe40000410000 */
[-C--:B------:R-:W-:Y:S01]  /*bc70*/  HMMA.16816.F32.BF16 R12, R152, R178.reuse, R12 ;  /* 0x000000b2980c723c */ /* 0x080fe2000004180c */
[----:B------:R-:W-:Y:S03]  /*bc80*/  MUFU.EX2 R177, R43 ;  /* 0x0000002b00b17308 */ /* 0x000fe60000000800 */
[C---:B------:R-:W-:Y:S02]  /*bc90*/  FMUL.FTZ R93, R140.reuse, R93 ;  /* 0x0000005d8c5d7220 */ /* 0x040fe40000410000 */
[----:B---3--:R-:W-:Y:S02]  /*bca0*/  FMUL.FTZ R21, R140, R169 ;  /* 0x000000a98c157220 */ /* 0x008fe40000410000 */
[C---:B------:R-:W-:Y:S03]  /*bcb0*/  HMMA.16816.F32.BF16 R16, R148.reuse, R178, R16 ;  /* 0x000000b29410723c */ /* 0x040fe60000041810 */
[----:B------:R-:W-:Y:S01]  /*bcc0*/  MUFU.EX2 R179, R41 ;  /* 0x0000002900b37308 */ /* 0x000fe20000000800 */
[C---:B------:R-:W-:Y:S02]  /*bcd0*/  FMUL.FTZ R94, R0.reuse, R94 ;  /* 0x0000005e005e7220 */ /* 0x040fe40000410000 */
[C---:B------:R-:W-:Y:S02]  /*bce0*/  FMUL.FTZ R95, R0.reuse, R95 ;  /* 0x0000005f005f7220 */ /* 0x040fe40000410000 */
[-C--:B------:R-:W-:Y:S04]  /*bcf0*/  HMMA.16816.F32.BF16 R100, R148, R180.reuse, R100 ;  /* 0x000000b49464723c */ /* 0x080fe80000041864 */
[C---:B------:R-:W-:Y:S01]  /*bd00*/  FMUL.FTZ R96, R143.reuse, R96 ;  /* 0x000000608f607220 */ /* 0x040fe20000410000 */
[----:B------:R-:W-:Y:S01]  /*bd10*/  MUFU.EX2 R178, R42 ;  /* 0x0000002a00b27308 */ /* 0x000fe20000000800 */
[----:B------:R-:W-:Y:S02]  /*bd20*/  FMUL.FTZ R97, R143, R97 ;  /* 0x000000618f617220 */ /* 0x000fe40000410000 */
[C---:B------:R-:W-:Y:S04]  /*bd30*/  HMMA.16816.F32.BF16 R104, R152.reuse, R180, R104 ;  /* 0x000000b49868723c */ /* 0x040fe80000041868 */
[C---:B------:R-:W-:Y:S02]  /*bd40*/  FMUL.FTZ R98, R141.reuse, R98 ;  /* 0x000000628d627220 */ /* 0x040fe40000410000 */
[----:B------:R-:W-:Y:S01]  /*bd50*/  FMUL.FTZ R99, R141, R99 ;  /* 0x000000638d637220 */ /* 0x000fe20000410000 */
[----:B------:R-:W-:Y:S01]  /*bd60*/  MUFU.EX2 R181, R51 ;  /* 0x0000003300b57308 */ /* 0x000fe20000000800 */
[-C--:B------:R-:W-:Y:S04]  /*bd70*/  HMMA.16816.F32.BF16 R108, R152, R182.reuse, R108 ;  /* 0x000000b6986c723c */ /* 0x080fe8000004186c */
[--C-:B------:R-:W-:Y:S02]  /*bd80*/  FFMA.FTZ R3, R23, c[0x0][0x2d0], -R185.reuse ;  /* 0x0000b40017037a23 */ /* 0x100fe400000108b9 */
[----:B------:R-:W-:Y:S02]  /*bd90*/  FMUL.FTZ R23, R0, R171 ;  /* 0x000000ab00177220 */ /* 0x000fe40000410000 */
[C---:B------:R-:W-:Y:S01]  /*bda0*/  HMMA.16816.F32.BF16 R112, R148.reuse, R182, R112 ;  /* 0x000000b69470723c */ /* 0x040fe20000041870 */
[----:B------:R3:W-:Y:S03]  /*bdb0*/  MUFU.EX2 R204, R22 ;  /* 0x0000001600cc7308 */ /* 0x0007e60000000800 */
[--C-:B------:R-:W-:Y:S02]  /*bdc0*/  FFMA.FTZ R32, R32, c[0x0][0x2d0], -R184.reuse ;  /* 0x0000b40020207a23 */ /* 0x100fe400000108b8 */
[----:B------:R-:W-:Y:S02]  /*bdd0*/  FFMA.FTZ R33, R33, c[0x0][0x2d0], -R184 ;  /* 0x0000b40021217a23 */ /* 0x000fe400000108b8 */
[-C--:B--2---:R-:W-:Y:S03]  /*bde0*/  HMMA.16816.F32.BF16 R116, R148, R156.reuse, R116 ;  /* 0x0000009c9474723c */ /* 0x084fe60000041874 */
[----:B------:R-:W-:Y:S01]  /*bdf0*/  MUFU.EX2 R183, R48 ;  /* 0x0000003000b77308 */ /* 0x000fe20000000800 */
[----:B------:R-:W-:Y:S02]  /*be00*/  FFMA.FTZ R34, R34, c[0x0][0x2d0], -R185 ;  /* 0x0000b40022227a23 */ /* 0x000fe400000108b9 */
[--C-:B------:R-:W-:Y:S02]  /*be10*/  FFMA.FTZ R24, R24, c[0x0][0x2d0], -R147.reuse ;  /* 0x0000b40018187a23 */ /* 0x100fe40000010893 */
[C---:B------:R-:W-:Y:S04]  /*be20*/  HMMA.16816.F32.BF16 R120, R152.reuse, R156, R120 ;  /* 0x0000009c9878723c */ /* 0x040fe80000041878 */
[--C-:B------:R-:W-:Y:S01]  /*be30*/  FFMA.FTZ R25, R25, c[0x0][0x2d0], -R147.reuse ;  /* 0x0000b40019197a23 */ /* 0x100fe20000010893 */
[----:B------:R2:W4:Y:S01]  /*be40*/  MUFU.EX2 R203, R3 ;  /* 0x0000000300cb7308 */ /* 0x0005220000000800 */
[--C-:B------:R-:W-:Y:S02]  /*be50*/  FFMA.FTZ R26, R26, c[0x0][0x2d0], -R2.reuse ;  /* 0x0000b4001a1a7a23 */ /* 0x100fe40000010802 */
[--C-:B------:R-:W-:Y:S04]  /*be60*/  FFMA.FTZ R27, R27, c[0x0][0x2d0], -R2.reuse ;  /* 0x0000b4001b1b7a23 */ /* 0x100fe80000010802 */
[----:B---3--:R-:W-:Y:S02]  /*be70*/  FMUL.FTZ R22, R0, R170 ;  /* 0x000000aa00167220 */ /* 0x008fe40000410000 */
[--C-:B------:R-:W-:Y:S01]  /*be80*/  FFMA.FTZ R28, R28, c[0x0][0x2d0], -R147.reuse ;  /* 0x0000b4001c1c7a23 */ /* 0x100fe20000010893 */
[----:B------:R3:W-:Y:S01]  /*be90*/  MUFU.EX2 R182, R50 ;  /* 0x0000003200b67308 */ /* 0x0007e20000000800 */
[----:B------:R-:W-:Y:S02]  /*bea0*/  FFMA.FTZ R29, R29, c[0x0][0x2d0], -R147 ;  /* 0x0000b4001d1d7a23 */ /* 0x000fe40000010893 */
[--C-:B------:R-:W-:Y:S01]  /*beb0*/  FFMA.FTZ R30, R30, c[0x0][0x2d0], -R2.reuse ;  /* 0x0000b4001e1e7a23 */ /* 0x100fe20000010802 */
[-C--:B------:R-:W-:Y:S03]  /*bec0*/  HMMA.16816.F32.BF16 R20, R152, R158.reuse, R20 ;  /* 0x0000009e9814723c */ /* 0x080fe60000041814 */
[----:B------:R-:W-:Y:S02]  /*bed0*/  FFMA.FTZ R31, R31, c[0x0][0x2d0], -R2 ;  /* 0x0000b4001f1f7a23 */ /* 0x000fe40000010802 */
[--C-:B------:R-:W-:Y:S01]  /*bee0*/  FFMA.FTZ R65, R65, c[0x0][0x2d0], -R184.reuse ;  /* 0x0000b40041417a23 */ /* 0x100fe200000108b8 */
[----:B------:R4:W-:Y:S01]  /*bef0*/  MUFU.EX2 R202, R32 ;  /* 0x0000002000ca7308 */ /* 0x0009e20000000800 */
[--C-:B------:R-:W-:Y:S01]  /*bf00*/  FFMA.FTZ R67, R67, c[0x0][0x2d0], -R185.reuse ;  /* 0x0000b40043437a23 */ /* 0x100fe200000108b9 */
[C---:B------:R-:W-:Y:S01]  /*bf10*/  HMMA.16816.F32.BF16 R124, R148.reuse, R158, R124 ;  /* 0x0000009e947c723c */ /* 0x040fe2000004187c */
[----:B------:R-:W5:Y:S03]  /*bf20*/  LDSM.16.MT88.4 R156, [R221+0x2100] ;  /* 0x00210000dd9c783b */ /* 0x000f660000004200 */
[----:B--2---:R-:W-:Y:S02]  /*bf30*/  FFMA.FTZ R3, R35, c[0x0][0x2d0], -R185 ;  /* 0x0000b40023037a23 */ /* 0x004fe400000108b9 */
[----:B------:R-:W-:Y:S02]  /*bf40*/  FMUL.FTZ R35, R0, R175 ;  /* 0x000000af00237220 */ /* 0x000fe40000410000 */
[-C--:B-1----:R-:W-:Y:S01]  /*bf50*/  HMMA.16816.F32.BF16 R128, R148, R160.reuse, R128 ;  /* 0x000000a09480723c */ /* 0x082fe20000041880 */
[----:B------:R1:W2:Y:S01]  /*bf60*/  MUFU.EX2 R201, R33 ;  /* 0x0000002100c97308 */ /* 0x0002a20000000800 */
[----:B---3--:R-:W-:Y:S02]  /*bf70*/  LDSM.16.MT88.4 R48, [R222+0x2500] ;  /* 0x00250000de30783b */ /* 0x008fe40000004200 */
[--C-:B------:R-:W-:Y:S02]  /*bf80*/  FFMA.FTZ R52, R52, c[0x0][0x2d0], -R184.reuse ;  /* 0x0000b40034347a23 */ /* 0x100fe400000108b8 */
[----:B------:R-:W-:Y:S02]  /*bf90*/  FFMA.FTZ R61, R61, c[0x0][0x2d0], -R147 ;  /* 0x0000b4003d3d7a23 */ /* 0x000fe40000010893 */
[C---:B------:R-:W-:Y:S03]  /*bfa0*/  HMMA.16816.F32.BF16 R132, R152.reuse, R160, R132 ;  /* 0x000000a09884723c */ /* 0x040fe60000041884 */
[----:B------:R3:W-:Y:S01]  /*bfb0*/  MUFU.EX2 R200, R34 ;  /* 0x0000002200c87308 */ /* 0x0007e20000000800 */
[--C-:B------:R-:W-:Y:S02]  /*bfc0*/  FFMA.FTZ R53, R53, c[0x0][0x2d0], -R184.reuse ;  /* 0x0000b40035357a23 */ /* 0x100fe400000108b8 */
[----:B----4-:R-:W-:Y:S02]  /*bfd0*/  FMUL.FTZ R32, R140, R172 ;  /* 0x000000ac8c207220 */ /* 0x010fe40000410000 */
[--C-:B------:R-:W-:Y:S04]  /*bfe0*/  FFMA.FTZ R54, R54, c[0x0][0x2d0], -R185.reuse ;  /* 0x0000b40036367a23 */ /* 0x100fe800000108b9 */
[--C-:B------:R-:W-:Y:S01]  /*bff0*/  FFMA.FTZ R55, R55, c[0x0][0x2d0], -R185.reuse ;  /* 0x0000b40037377a23 */ /* 0x100fe200000108b9 */
[----:B------:R4:W-:Y:S01]  /*c000*/  MUFU.EX2 R180, R40 ;  /* 0x0000002800b47308 */ /* 0x0009e20000000800 */
[----:B------:R-:W-:Y:S02]  /*c010*/  FFMA.FTZ R64, R64, c[0x0][0x2d0], -R184 ;  /* 0x0000b40040407a23 */ /* 0x000fe400000108b8 */
[----:B------:R-:W-:Y:S02]  /*c020*/  FFMA.FTZ R66, R66, c[0x0][0x2d0], -R185 ;  /* 0x0000b40042427a23 */ /* 0x000fe400000108b9 */
[----:B-1----:R-:W-:Y:S02]  /*c030*/  FMUL.FTZ R33, R140, R173 ;  /* 0x000000ad8c217220 */ /* 0x002fe40000410000 */
[--C-:B------:R-:W-:Y:S02]  /*c040*/  FFMA.FTZ R58, R58, c[0x0][0x2d0], -R2.reuse ;  /* 0x0000b4003a3a7a23 */ /* 0x100fe40000010802 */
[--C-:B------:R-:W-:Y:S01]  /*c050*/  FFMA.FTZ R59, R59, c[0x0][0x2d0], -R2.reuse ;  /* 0x0000b4003b3b7a23 */ /* 0x100fe20000010802 */
[----:B------:R-:W-:Y:S01]  /*c060*/  MUFU.EX2 R176, R44 ;  /* 0x0000002c00b07308 */ /* 0x000fe20000000800 */
[--C-:B------:R-:W-:Y:S02]  /*c070*/  FFMA.FTZ R60, R60, c[0x0][0x2d0], -R147.reuse ;  /* 0x0000b4003c3c7a23 */ /* 0x100fe40000010893 */
[--C-:B------:R-:W-:Y:S02]  /*c080*/  FFMA.FTZ R62, R62, c[0x0][0x2d0], -R2.reuse ;  /* 0x0000b4003e3e7a23 */ /* 0x100fe40000010802 */
[----:B---3--:R-:W-:Y:S02]  /*c090*/  FMUL.FTZ R34, R0, R174 ;  /* 0x000000ae00227220 */ /* 0x008fe40000410000 */
[----:B------:R-:W-:Y:S02]  /*c0a0*/  FFMA.FTZ R2, R63, c[0x0][0x2d0], -R2 ;  /* 0x0000b4003f027a23 */ /* 0x000fe40000010802 */
[--C-:B------:R-:W-:Y:S01]  /*c0b0*/  FFMA.FTZ R57, R57, c[0x0][0x2d0], -R147.reuse ;  /* 0x0000b40039397a23 */ /* 0x100fe20000010893 */
[----:B------:R-:W-:Y:S01]  /*c0c0*/  MUFU.EX2 R65, R65 ;  /* 0x0000004100417308 */ /* 0x000fe20000000800 */
[----:B------:R-:W-:Y:S01]  /*c0d0*/  FFMA.FTZ R56, R56, c[0x0][0x2d0], -R147 ;  /* 0x0000b40038387a23 */ /* 0x000fe20000010893 */
[-C--:B------:R-:W-:Y:S01]  /*c0e0*/  HMMA.16816.F32.BF16 R32, R152, R162.reuse, R32 ;  /* 0x000000a29820723c */ /* 0x080fe20000041820 */
[----:B----4-:R-:W-:Y:S02]  /*c0f0*/  LDSM.16.MT88.4 R40, [R221+0x900] ;  /* 0x00090000dd28783b */ /* 0x010fe40000004200 */
[----:B-----5:R-:W-:Y:S01]  /*c100*/  FFMA.FTZ R0, R0, R249, R207 ;  /* 0x000000f900007223 */ /* 0x020fe200000100cf */
[----:B------:R-:W-:Y:S01]  /*c110*/  MOV R147, R142 ;  /* 0x0000008e00937202 */ /* 0x000fe20000000f00 */
[----:B------:R-:W-:Y:S02]  /*c120*/  FFMA.FTZ R143, R143, R252, R245 ;  /* 0x000000fc8f8f7223 */ /* 0x000fe400000100f5 */
[----:B------:R-:W-:Y:S01]  /*c130*/  FADD.FTZ R0, R208, R0 ;  /* 0x00000000d0007221 */ /* 0x000fe20000010000 */
[C---:B------:R-:W-:Y:S01]  /*c140*/  HMMA.16816.F32.BF16 R136, R148.reuse, R162, R136 ;  /* 0x000000a29488723c */ /* 0x040fe20000041888 */
[----:B------:R-:W-:Y:S01]  /*c150*/  MUFU.EX2 R67, R67 ;  /* 0x0000004300437308 */ /* 0x000fe20000000800 */
[----:B------:R-:W1:Y:S02]  /*c160*/  LDSM.16.MT88.4 R160, [R222+0x2100] ;  /* 0x00210000dea0783b */ /* 0x000e640000004200 */
[----:B------:R-:W-:Y:S02]  /*c170*/  FADD.FTZ R0, R209, R0 ;  /* 0x00000000d1007221 */ /* 0x000fe40000010000 */
[----:B------:R-:W-:Y:S02]  /*c180*/  FFMA.FTZ R141, R141, R251, R215 ;  /* 0x000000fb8d8d7223 */ /* 0x000fe400000100d7 */
[-C--:B------:R-:W-:Y:S03]  /*c190*/  HMMA.16816.F32.BF16 R68, R148, R156.reuse, R68 ;  /* 0x0000009c9444723c */ /* 0x080fe60000041844 */
[----:B------:R-:W-:Y:S01]  /*c1a0*/  MUFU.EX2 R61, R61 ;  /* 0x0000003d003d7308 */ /* 0x000fe20000000800 */
[----:B------:R-:W-:Y:S02]  /*c1b0*/  FADD.FTZ R0, R210, R0 ;  /* 0x00000000d2007221 */ /* 0x000fe40000010000 */
[----:B------:R-:W-:Y:S02]  /*c1c0*/  FFMA.FTZ R140, R140, R250, R211 ;  /* 0x000000fa8c8c7223 */ /* 0x000fe400000100d3 */
[C---:B------:R-:W-:Y:S05]  /*c1d0*/  HMMA.16816.F32.BF16 R72, R152.reuse, R156, R72 ;  /* 0x0000009c9848723c */ /* 0x040fea0000041848 */
[----:B------:R3:W4:Y:S03]  /*c1e0*/  MUFU.EX2 R199, R3 ;  /* 0x0000000300c77308 */ /* 0x0007260000000800 */
[-C--:B------:R-:W-:Y:S07]  /*c1f0*/  HMMA.16816.F32.BF16 R76, R152, R158.reuse, R76 ;  /* 0x0000009e984c723c */ /* 0x080fee000004184c */
[----:B------:R5:W-:Y:S01]  /*c200*/  MUFU.EX2 R198, R24 ;  /* 0x0000001800c67308 */ /* 0x000be20000000800 */
[C---:B------:R-:W-:Y:S01]  /*c210*/  HMMA.16816.F32.BF16 R80, R148.reuse, R158, R80 ;  /* 0x0000009e9450723c */ /* 0x040fe20000041850 */
[----:B------:R-:W2:Y:S08]  /*c220*/  LDSM.16.MT88.4 R156, [R221+0x500] ;  /* 0x00050000dd9c783b */ /* 0x000eb00000004200 */
[----:B------:R4:W2:Y:S01]  /*c230*/  MUFU.EX2 R197, R25 ;  /* 0x0000001900c57308 */ /* 0x0008a20000000800 */
[-C--:B-1----:R-:W-:Y:S03]  /*c240*/  HMMA.16816.F32.BF16 R84, R148, R160.reuse, R84 ;  /* 0x000000a09454723c */ /* 0x082fe60000041854 */
[----:B---3--:R-:W-:Y:S04]  /*c250*/  FADD.FTZ R3, R247, R143 ;  /* 0x0000008ff7037221 */ /* 0x008fe80000010000 */
[----:B------:R-:W-:Y:S01]  /*c260*/  FADD.FTZ R3, R246, R3 ;  /* 0x00000003f6037221 */ /* 0x000fe20000010000 */
[C---:B------:R-:W-:Y:S01]  /*c270*/  HMMA.16816.F32.BF16 R88, R152.reuse, R160, R88 ;  /* 0x000000a09858723c */ /* 0x040fe20000041858 */
[----:B------:R2:W-:Y:S03]  /*c280*/  MUFU.EX2 R196, R26 ;  /* 0x0000001a00c47308 */ /* 0x0005e60000000800 */
[----:B------:R-:W-:Y:S01]  /*c290*/  FADD.FTZ R3, R248, R3 ;  /* 0x00000003f8037221 */ /* 0x000fe20000010000 */
[----:B-----5:R-:W-:Y:S03]  /*c2a0*/  F2FP.BF16.PACK_AB R24, R205, R206 ;  /* 0x000000cecd18723e */ /* 0x020fe600000010ff */
[-C--:B------:R-:W-:Y:S01]  /*c2b0*/  HMMA.16816.F32.BF16 R92, R152, R162.reuse, R92 ;  /* 0x000000a2985c723c */ /* 0x080fe2000004185c */
[----:B------:R-:W-:Y:S02]  /*c2c0*/  LDSM.16.MT88.4 R152, [R222+0x1500] ;  /* 0x00150000de98783b */ /* 0x000fe40000004200 */
[----:B------:R1:W3:Y:S01]  /*c2d0*/  MUFU.EX2 R195, R27 ;  /* 0x0000001b00c37308 */ /* 0x0002e20000000800 */
[----:B------:R-:W-:Y:S01]  /*c2e0*/  FADD.FTZ R3, R206, R3 ;  /* 0x00000003ce037221 */ /* 0x000fe20000010000 */
[----:B----4-:R-:W-:Y:S03]  /*c2f0*/  F2FP.BF16.PACK_AB R25, R203, R204 ;  /* 0x000000cccb19723e */ /* 0x010fe600000010ff */
[----:B------:R-:W-:Y:S01]  /*c300*/  HMMA.16816.F32.BF16 R96, R148, R162, R96 ;  /* 0x000000a29460723c */ /* 0x000fe20000041860 */
[----:B------:R-:W4:Y:S03]  /*c310*/  LDSM.16.MT88.4 R148, [R221+0x1500] ;  /* 0x00150000dd94783b */ /* 0x000f260000004200 */
[----:B------:R-:W-:Y:S01]  /*c320*/  FADD.FTZ R3, R205, R3 ;  /* 0x00000003cd037221 */ /* 0x000fe20000010000 */
[----:B------:R5:W-:Y:S01]  /*c330*/  MUFU.EX2 R194, R28 ;  /* 0x0000001c00c27308 */ /* 0x000be20000000800 */
[----:B--2---:R-:W-:Y:S09]  /*c340*/  F2FP.BF16.PACK_AB R26, R201, R202 ;  /* 0x000000cac91a723e */ /* 0x004ff200000010ff */
[----:B------:R3:W2:Y:S01]  /*c350*/  MUFU.EX2 R193, R29 ;  /* 0x0000001d00c17308 */ /* 0x0006a20000000800 */
[----:B-1----:R-:W-:Y:S09]  /*c360*/  F2FP.BF16.PACK_AB R27, R199, R200 ;  /* 0x000000c8c71b723e */ /* 0x002ff200000010ff */
[----:B------:R2:W-:Y:S01]  /*c370*/  MUFU.EX2 R192, R30 ;  /* 0x0000001e00c07308 */ /* 0x0005e20000000800 */
[-C--:B------:R-:W-:Y:S05]  /*c380*/  HMMA.16816.F32.BF16 R4, R24, R156.reuse, R4 ;  /* 0x0000009c1804723c */ /* 0x080fea0000041804 */
[----:B-----5:R-:W-:Y:S04]  /*c390*/  F2FP.BF16.PACK_AB R28, R197, R198 ;  /* 0x000000c6c51c723e */ /* 0x020fe800000010ff */
[----:B------:R-:W1:Y:S03]  /*c3a0*/  MUFU.EX2 R191, R31 ;  /* 0x0000001f00bf7308 */ /* 0x000e660000000800 */
[----:B---3--:R-:W-:Y:S07]  /*c3b0*/  F2FP.BF16.PACK_AB R29, R195, R196 ;  /* 0x000000c4c31d723e */ /* 0x008fee00000010ff */
[----:B------:R-:W-:Y:S01]  /*c3c0*/  MUFU.EX2 R53, R53 ;  /* 0x0000003500357308 */ /* 0x000fe20000000800 */
[----:B--2---:R-:W-:Y:S09]  /*c3d0*/  F2FP.BF16.PACK_AB R30, R193, R194 ;  /* 0x000000c2c11e723e */ /* 0x004ff200000010ff */
[----:B------:R-:W-:Y:S01]  /*c3e0*/  MUFU.EX2 R54, R54 ;  /* 0x0000003600367308 */ /* 0x000fe20000000800 */
[----:B-1----:R-:W-:Y:S09]  /*c3f0*/  F2FP.BF16.PACK_AB R31, R191, R192 ;  /* 0x000000c0bf1f723e */ /* 0x002ff200000010ff */
[----:B------:R-:W-:Y:S01]  /*c400*/  MUFU.EX2 R55, R55 ;  /* 0x0000003700377308 */ /* 0x000fe20000000800 */
[C---:B------:R-:W-:Y:S08]  /*c410*/  HMMA.16816.F32.BF16 R8, R28.reuse, R156, R8 ;  /* 0x0000009c1c08723c */ /* 0x040ff00000041808 */
[-C--:B------:R-:W-:Y:S01]  /*c420*/  HMMA.16816.F32.BF16 R12, R28, R158.reuse, R12 ;  /* 0x0000009e1c0c723c */ /* 0x080fe2000004180c */
[----:B------:R-:W-:Y:S07]  /*c430*/  MUFU.EX2 R64, R64 ;  /* 0x0000004000407308 */ /* 0x000fee0000000800 */
[C---:B------:R-:W-:Y:S03]  /*c440*/  HMMA.16816.F32.BF16 R16, R24.reuse, R158, R16 ;  /* 0x0000009e1810723c */ /* 0x040fe60000041810 */
[----:B------:R-:W-:Y:S05]  /*c450*/  MUFU.EX2 R66, R66 ;  /* 0x0000004200427308 */ /* 0x000fea0000000800 */
[-C--:B------:R-:W-:Y:S05]  /*c460*/  HMMA.16816.F32.BF16 R100, R24, R164.reuse, R100 ;  /* 0x000000a41864723c */ /* 0x080fea0000041864 */
[----:B------:R-:W-:Y:S03]  /*c470*/  MUFU.EX2 R60, R60 ;  /* 0x0000003c003c7308 */ /* 0x000fe60000000800 */
[C---:B------:R-:W-:Y:S07]  /*c480*/  HMMA.16816.F32.BF16 R104, R28.reuse, R164, R104 ;  /* 0x000000a41c68723c */ /* 0x040fee0000041868 */
[----:B------:R-:W-:Y:S01]  /*c490*/  MUFU.EX2 R62, R62 ;  /* 0x0000003e003e7308 */ /* 0x000fe20000000800 */
[-C--:B------:R-:W-:Y:S08]  /*c4a0*/  HMMA.16816.F32.BF16 R108, R28, R166.reuse, R108 ;  /* 0x000000a61c6c723c */ /* 0x080ff0000004186c */
[C---:B------:R-:W-:Y:S01]  /*c4b0*/  HMMA.16816.F32.BF16 R112, R24.reuse, R166, R112 ;  /* 0x000000a61870723c */ /* 0x040fe20000041870 */
[----:B------:R-:W-:Y:S01]  /*c4c0*/  LDSM.16.MT88.4 R164, [R221+0xd00] ;  /* 0x000d0000dda4783b */ /* 0x000fe20000004200 */
[----:B------:R-:W-:Y:S06]  /*c4d0*/  MUFU.EX2 R57, R57 ;  /* 0x0000003900397308 */ /* 0x000fec0000000800 */
[-C--:B----4-:R-:W-:Y:S04]  /*c4e0*/  HMMA.16816.F32.BF16 R116, R24, R148.reuse, R116 ;  /* 0x000000941874723c */ /* 0x090fe80000041874 */
[----:B------:R-:W-:Y:S04]  /*c4f0*/  MUFU.EX2 R58, R58 ;  /* 0x0000003a003a7308 */ /* 0x000fe80000000800 */
[C---:B------:R-:W-:Y:S06]  /*c500*/  HMMA.16816.F32.BF16 R120, R28.reuse, R148, R120 ;  /* 0x000000941c78723c */ /* 0x040fec0000041878 */
[----:B------:R-:W-:Y:S02]  /*c510*/  MUFU.EX2 R149, R47 ;  /* 0x0000002f00957308 */ /* 0x000fe40000000800 */
[-C--:B------:R-:W-:Y:S08]  /*c520*/  HMMA.16816.F32.BF16 R20, R28, R150.reuse, R20 ;  /* 0x000000961c14723c */ /* 0x080ff00000041814 */
[C---:B------:R-:W-:Y:S01]  /*c530*/  HMMA.16816.F32.BF16 R124, R24.reuse, R150, R124 ;  /* 0x00000096187c723c */ /* 0x040fe2000004187c */
[----:B------:R-:W1:Y:S07]  /*c540*/  MUFU.EX2 R151, R45 ;  /* 0x0000002d00977308 */ /* 0x000e6e0000000800 */
[-C--:B------:R-:W-:Y:S03]  /*c550*/  HMMA.16816.F32.BF16 R128, R24, R152.reuse, R128 ;  /* 0x000000981880723c */ /* 0x080fe60000041880 */
[----:B------:R2:W3:Y:S05]  /*c560*/  MUFU.EX2 R150, R46 ;  /* 0x0000002e00967308 */ /* 0x0004ea0000000800 */
[C---:B------:R-:W-:Y:S05]  /*c570*/  HMMA.16816.F32.BF16 R132, R28.reuse, R152, R132 ;  /* 0x000000981c84723c */ /* 0x040fea0000041884 */
[----:B------:R-:W-:Y:S03]  /*c580*/  MUFU.EX2 R148, R52 ;  /* 0x0000003400947308 */ /* 0x000fe60000000800 */
[-C--:B------:R-:W-:Y:S07]  /*c590*/  HMMA.16816.F32.BF16 R32, R28, R154.reuse, R32 ;  /* 0x0000009a1c20723c */ /* 0x080fee0000041820 */
[----:B------:R4:W-:Y:S01]  /*c5a0*/  MUFU.EX2 R52, R2 ;  /* 0x0000000200347308 */ /* 0x0009e20000000800 */
[C---:B------:R-:W-:Y:S01]  /*c5b0*/  HMMA.16816.F32.BF16 R136, R24.reuse, R154, R136 ;  /* 0x0000009a1888723c */ /* 0x040fe20000041888 */
[----:B--2---:R-:W-:Y:S07]  /*c5c0*/  LDSM.16.MT88.4 R44, [R221+0x1900] ;  /* 0x00190000dd2c783b */ /* 0x004fee0000004200 */
[-C--:B------:R-:W-:Y:S01]  /*c5d0*/  HMMA.16816.F32.BF16 R68, R24, R36.reuse, R68 ;  /* 0x000000241844723c */ /* 0x080fe20000041844 */
[----:B------:R-:W-:Y:S07]  /*c5e0*/  MUFU.EX2 R59, R59 ;  /* 0x0000003b003b7308 */ /* 0x000fee0000000800 */
[C---:B------:R-:W-:Y:S03]  /*c5f0*/  HMMA.16816.F32.BF16 R72, R28.reuse, R36, R72 ;  /* 0x000000241c48723c */ /* 0x040fe60000041848 */
[----:B------:R-:W2:Y:S01]  /*c600*/  MUFU.EX2 R56, R56 ;  /* 0x0000003800387308 */ /* 0x000ea20000000800 */
[----:B----4-:R-:W-:Y:S04]  /*c610*/  FADD.FTZ R2, R242, R141 ;  /* 0x0000008df2027221 */ /* 0x010fe80000010000 */
[-C--:B------:R-:W-:Y:S04]  /*c620*/  HMMA.16816.F32.BF16 R76, R28, R38.reuse, R76 ;  /* 0x000000261c4c723c */ /* 0x080fe8000004184c */
[----:B------:R-:W-:Y:S04]  /*c630*/  FADD.FTZ R2, R244, R2 ;  /* 0x00000002f4027221 */ /* 0x000fe80000010000 */
[C---:B------:R-:W-:Y:S01]  /*c640*/  HMMA.16816.F32.BF16 R80, R24.reuse, R38, R80 ;  /* 0x000000261850723c */ /* 0x040fe20000041850 */
[----:B------:R-:W4:Y:S03]  /*c650*/  LDSM.16.MT88.4 R36, [R222+0x900] ;  /* 0x00090000de24783b */ /* 0x000f260000004200 */
[----:B------:R-:W-:Y:S04]  /*c660*/  FADD.FTZ R2, R243, R2 ;  /* 0x00000002f3027221 */ /* 0x000fe80000010000 */
[-C--:B------:R-:W-:Y:S04]  /*c670*/  HMMA.16816.F32.BF16 R84, R24, R48.reuse, R84 ;  /* 0x000000301854723c */ /* 0x080fe80000041854 */
[----:B------:R-:W-:Y:S04]  /*c680*/  FADD.FTZ R2, R204, R2 ;  /* 0x00000002cc027221 */ /* 0x000fe80000010000 */
[C---:B------:R-:W-:Y:S04]  /*c690*/  HMMA.16816.F32.BF16 R88, R28.reuse, R48, R88 ;  /* 0x000000301c58723c */ /* 0x040fe80000041858 */
[----:B------:R-:W-:Y:S04]  /*c6a0*/  FADD.FTZ R2, R203, R2 ;  /* 0x00000002cb027221 */ /* 0x000fe80000010000 */
[-C--:B------:R-:W-:Y:S07]  /*c6b0*/  HMMA.16816.F32.BF16 R92, R28, R50.reuse, R92 ;  /* 0x000000321c5c723c */ /* 0x080fee000004185c */
[----:B------:R-:W-:Y:S01]  /*c6c0*/  F2FP.BF16.PACK_AB R28, R179, R180 ;  /* 0x000000b4b31c723e */ /* 0x000fe200000010ff */
[----:B------:R-:W-:Y:S01]  /*c6d0*/  HMMA.16816.F32.BF16 R96, R24, R50, R96 ;  /* 0x000000321860723c */ /* 0x000fe20000041860 */
[----:B------:R-:W-:Y:S03]  /*c6e0*/  LDSM.16.MT88.4 R48, [R222+0x1d00] ;  /* 0x001d0000de30783b */ /* 0x000fe60000004200 */
[----:B------:R-:W-:Y:S02]  /*c6f0*/  F2FP.BF16.PACK_AB R29, R177, R178 ;  /* 0x000000b2b11d723e */ /* 0x000fe400000010ff */
[----:B-1----:R-:W-:Y:S02]  /*c700*/  F2FP.BF16.PACK_AB R30, R151, R176 ;  /* 0x000000b0971e723e */ /* 0x002fe400000010ff */
[----:B------:R-:W-:Y:S04]  /*c710*/  F2FP.BF16.PACK_AB R24, R190, R189 ;  /* 0x000000bdbe18723e */ /* 0x000fe800000010ff */
[----:B------:R-:W-:Y:S02]  /*c720*/  F2FP.BF16.PACK_AB R25, R188, R187 ;  /* 0x000000bbbc19723e */ /* 0x000fe400000010ff */
[----:B------:R-:W-:Y:S02]  /*c730*/  F2FP.BF16.PACK_AB R26, R186, R183 ;  /* 0x000000b7ba1a723e */ /* 0x000fe400000010ff */
[----:B------:R-:W-:Y:S02]  /*c740*/  F2FP.BF16.PACK_AB R27, R181, R182 ;  /* 0x000000b6b51b723e */ /* 0x000fe400000010ff */
[----:B---3--:R-:W-:Y:S05]  /*c750*/  F2FP.BF16.PACK_AB R31, R149, R150 ;  /* 0x00000096951f723e */ /* 0x008fea00000010ff */
[-C--:B------:R-:W-:Y:S08]  /*c760*/  HMMA.16816.F32.BF16 R4, R24, R40.reuse, R4 ;  /* 0x000000281804723c */ /* 0x080ff00000041804 */
[C---:B------:R-:W-:Y:S08]  /*c770*/  HMMA.16816.F32.BF16 R8, R28.reuse, R40, R8 ;  /* 0x000000281c08723c */ /* 0x040ff00000041808 */
[-C--:B------:R-:W-:Y:S08]  /*c780*/  HMMA.16816.F32.BF16 R12, R28, R42.reuse, R12 ;  /* 0x0000002a1c0c723c */ /* 0x080ff0000004180c */
[C---:B------:R-:W-:Y:S01]  /*c790*/  HMMA.16816.F32.BF16 R16, R24.reuse, R42, R16 ;  /* 0x0000002a1810723c */ /* 0x040fe20000041810 */
[----:B------:R-:W1:Y:S07]  /*c7a0*/  LDSM.16.MT88.4 R40, [R222+0x1900] ;  /* 0x00190000de28783b */ /* 0x000e6e0000004200 */
[-C--:B----4-:R-:W-:Y:S08]  /*c7b0*/  HMMA.16816.F32.BF16 R100, R24, R36.reuse, R100 ;  /* 0x000000241864723c */ /* 0x090ff00000041864 */
[C---:B------:R-:W-:Y:S08]  /*c7c0*/  HMMA.16816.F32.BF16 R104, R28.reuse, R36, R104 ;  /* 0x000000241c68723c */ /* 0x040ff00000041868 */
[-C--:B------:R-:W-:Y:S08]  /*c7d0*/  HMMA.16816.F32.BF16 R108, R28, R38.reuse, R108 ;  /* 0x000000261c6c723c */ /* 0x080ff0000004186c */
[C---:B------:R-:W-:Y:S01]  /*c7e0*/  HMMA.16816.F32.BF16 R112, R24.reuse, R38, R112 ;  /* 0x000000261870723c */ /* 0x040fe20000041870 */
[----:B------:R-:W3:Y:S07]  /*c7f0*/  LDSM.16.MT88.4 R36, [R221+0x2900] ;  /* 0x00290000dd24783b */ /* 0x000eee0000004200 */
[-C--:B------:R-:W-:Y:S08]  /*c800*/  HMMA.16816.F32.BF16 R116, R24, R44.reuse, R116 ;  /* 0x0000002c1874723c */ /* 0x080ff00000041874 */
[C---:B------:R-:W-:Y:S08]  /*c810*/  HMMA.16816.F32.BF16 R120, R28.reuse, R44, R120 ;  /* 0x0000002c1c78723c */ /* 0x040ff00000041878 */
[-C--:B------:R-:W-:Y:S08]  /*c820*/  HMMA.16816.F32.BF16 R20, R28, R46.reuse, R20 ;  /* 0x0000002e1c14723c */ /* 0x080ff00000041814 */
[C---:B------:R-:W-:Y:S01]  /*c830*/  HMMA.16816.F32.BF16 R124, R24.reuse, R46, R124 ;  /* 0x0000002e187c723c */ /* 0x040fe2000004187c */
[----:B------:R-:W4:Y:S07]  /*c840*/  LDSM.16.MT88.4 R44, [R222+0x2900] ;  /* 0x00290000de2c783b */ /* 0x000f2e0000004200 */
[-C--:B-1----:R-:W-:Y:S08]  /*c850*/  HMMA.16816.F32.BF16 R128, R24, R40.reuse, R128 ;  /* 0x000000281880723c */ /* 0x082ff00000041880 */
[C---:B------:R-:W-:Y:S08]  /*c860*/  HMMA.16816.F32.BF16 R132, R28.reuse, R40, R132 ;  /* 0x000000281c84723c */ /* 0x040ff00000041884 */
[-C--:B------:R-:W-:Y:S08]  /*c870*/  HMMA.16816.F32.BF16 R32, R28, R42.reuse, R32 ;  /* 0x0000002a1c20723c */ /* 0x080ff00000041820 */
[C---:B------:R-:W-:Y:S01]  /*c880*/  HMMA.16816.F32.BF16 R136, R24.reuse, R42, R136 ;  /* 0x0000002a1888723c */ /* 0x040fe20000041888 */
[----:B------:R-:W-:Y:S07]  /*c890*/  LDSM.16.MT88.4 R40, [R221+0x1d00] ;  /* 0x001d0000dd28783b */ /* 0x000fee0000004200 */
[-C--:B---3--:R-:W-:Y:S08]  /*c8a0*/  HMMA.16816.F32.BF16 R68, R24, R36.reuse, R68 ;  /* 0x000000241844723c */ /* 0x088ff00000041844 */
[C---:B------:R-:W-:Y:S08]  /*c8b0*/  HMMA.16816.F32.BF16 R72, R28.reuse, R36, R72 ;  /* 0x000000241c48723c */ /* 0x040ff00000041848 */
[-C--:B------:R-:W-:Y:S08]  /*c8c0*/  HMMA.16816.F32.BF16 R76, R28, R38.reuse, R76 ;  /* 0x000000261c4c723c */ /* 0x080ff0000004184c */
[C---:B------:R-:W-:Y:S01]  /*c8d0*/  HMMA.16816.F32.BF16 R80, R24.reuse, R38, R80 ;  /* 0x000000261850723c */ /* 0x040fe20000041850 */
[----:B------:R-:W1:Y:S07]  /*c8e0*/  LDSM.16.MT88.4 R36, [R222+0xd00] ;  /* 0x000d0000de24783b */ /* 0x000e6e0000004200 */
[-C--:B----4-:R-:W-:Y:S08]  /*c8f0*/  HMMA.16816.F32.BF16 R84, R24, R44.reuse, R84 ;  /* 0x0000002c1854723c */ /* 0x090ff00000041854 */
[C---:B------:R-:W-:Y:S08]  /*c900*/  HMMA.16816.F32.BF16 R88, R28.reuse, R44, R88 ;  /* 0x0000002c1c58723c */ /* 0x040ff00000041858 */
[-C--:B------:R-:W-:Y:S07]  /*c910*/  HMMA.16816.F32.BF16 R92, R28, R46.reuse, R92 ;  /* 0x0000002e1c5c723c */ /* 0x080fee000004185c */
[----:B--2---:R-:W-:Y:S01]  /*c920*/  F2FP.BF16.PACK_AB R28, R57, R56 ;  /* 0x00000038391c723e */ /* 0x004fe200000010ff */
        /* <DEDUP_REMOVED lines=15> */
[----:B------:R-:W-:Y:S01]  /*ca20*/  FADD.FTZ R9, R212, R140 ;  /* 0x0000008cd4097221 */ /* 0x000fe20000010000 */
[----:B------:R-:W-:Y:S01]  /*ca30*/  MOV R140, R144 ;  /* 0x00000090008c7202 */ /* 0x000fe20000000f00 */
[C---:B------:R-:W-:Y:S04]  /*ca40*/  HMMA.16816.F32.BF16 R164, R24.reuse, R166, R16 ;  /* 0x000000a618a4723c */ /* 0x040fe80000041810 */
[----:B------:R-:W-:Y:S02]  /*ca50*/  FADD.FTZ R11, R195, R8 ;  /* 0x00000008c30b7221 */ /* 0x000fe40000010000 */
[----:B------:R-:W-:Y:S02]  /*ca60*/  FADD.FTZ R9, R213, R9 ;  /* 0x00000009d5097221 */ /* 0x000fe40000010000 */
[-C--:B-1----:R-:W-:Y:S04]  /*ca70*/  HMMA.16816.F32.BF16 R100, R24, R36.reuse, R100 ;  /* 0x000000241864723c */ /* 0x082fe80000041864 */
[----:B------:R-:W-:Y:S02]  /*ca80*/  FADD.FTZ R3, R192, R11 ;  /* 0x0000000bc0037221 */ /* 0x000fe40000010000 */
[----:B------:R-:W-:Y:S02]  /*ca90*/  FADD.FTZ R9, R214, R9 ;  /* 0x00000009d6097221 */ /* 0x000fe40000010000 */
        /* <DEDUP_REMOVED lines=36> */
[----:B------:R-:W-:Y:S04]  /*cce0*/  FADD.FTZ R3, R53, R3 ;  /* 0x0000000335037221 */ /* 0x000fe80000010000 */
[-C--:B------:R-:W-:Y:S04]  /*ccf0*/  HMMA.16816.F32.BF16 R76, R28, R46.reuse, R76 ;  /* 0x0000002e1c4c723c */ /* 0x080fe8000004184c */
[----:B------:R-:W-:Y:S04]  /*cd00*/  FADD.FTZ R3, R64, R3 ;  /* 0x0000000340037221 */ /* 0x000fe80000010000 */
[C---:B------:R-:W-:Y:S04]  /*cd10*/  HMMA.16816.F32.BF16 R80, R24.reuse, R46, R80 ;  /* 0x0000002e1850723c */ /* 0x040fe80000041850 */
[----:B------:R-:W-:Y:S04]  /*cd20*/  FADD.FTZ R3, R65, R3 ;  /* 0x0000000341037221 */ /* 0x000fe80000010000 */
[-C--:B---3--:R-:W-:Y:S01]  /*cd30*/  HMMA.16816.F32.BF16 R84, R24, R4.reuse, R84 ;  /* 0x000000041854723c */ /* 0x088fe20000041854 */
[----:B------:R1:W-:Y:S07]  /*cd40*/  STL [R1+0x24], R3 ;  /* 0x0000240301007387 */ /* 0x0003ee0000100800 */
        /* <DEDUP_REMOVED lines=14> */
[----:B-1----:R-:W-:Y:S02]  /*ce30*/  FADD.FTZ R3, R61, R4 ;  /* 0x000000043d037221 */ /* 0x002fe40000010000 */
[----:B------:R-:W-:Y:S01]  /*ce40*/  FADD.FTZ R2, R62, R0 ;  /* 0x000000003e027221 */ /* 0x000fe20000010000 */
[----:B------:R-:W-:Y:S01]  /*ce50*/  STL [R1+0x28], R5 ;  /* 0x0000280501007387 */ /* 0x000fe20000100800 */
[----:B------:R-:W-:Y:S02]  /*ce60*/  IADD3 R0, R216, -0x1, RZ ;  /* 0xffffffffd8007810 */ /* 0x000fe40007ffe0ff */
[----:B------:R-:W-:Y:S01]  /*ce70*/  FADD.FTZ R2, R52, R2 ;  /* 0x0000000234027221 */ /* 0x000fe20000010000 */
[----:B------:R1:W-:Y:S01]  /*ce80*/  STL [R1+0x2c], R3 ;  /* 0x00002c0301007387 */ /* 0x0003e20000100800 */
[----:B------:R-:W-:Y:S02]  /*ce90*/  MOV R216, R0 ;  /* 0x0000000000d87202 */ /* 0x000fe40000000f00 */
[----:B------:R-:W-:Y:S01]  /*cea0*/  MOV R0, R146 ;  /* 0x0000009200007202 */ /* 0x000fe20000000f00 */
[----:B------:R2:W-:Y:S01]  /*ceb0*/  STL [R1+0x30], R2 ;  /* 0x0000300201007387 */ /* 0x0005e20000100800 */
[----:B-1----:R-:W-:Y:S01]  /*cec0*/  MOV R3, R145 ;  /* 0x0000009100037202 */ /* 0x002fe20000000f00 */
[----:B--2---:R-:W-:-:S05]  /*ced0*/  @P0 BRA `(.L_x_719) ;  /* 0xffffd25000000947 */ /* 0x004fca000383ffff */
.L_x_718:
[----:B-1----:R-:W2:Y:S04]  /*cee0*/  LDL.LU R5, [R1+0x24] ;  /* 0x0000240001057983 */ /* 0x002ea80000300800 */
[----:B------:R-:W3:Y:S04]  /*cef0*/  LDL.LU R9, [R1+0x28] ;  /* 0x0000280001097983 */ /* 0x000ee80000300800 */
        /* <DEDUP_REMOVED lines=9> */
[----:B----4-:R-:W3:Y:S01]  /*cf90*/  SHFL.BFLY PT, R6, R7, 0x2, 0x1f ;  /* 0x0c401f0007067f89 */ /* 0x010ee200000e0000 */
[----:B-1----:R-:W-:-:S03]  /*cfa0*/  FADD.FTZ R4, R4, R5 ;  /* 0x0000000504047221 */ /* 0x002fc60000010000 */
[----:B-----5:R-:W1:Y:S01]  /*cfb0*/  SHFL.BFLY PT, R5, R2, 0x2, 0x1f ;  /* 0x0c401f0002057f89 */ /* 0x020e6200000e0000 */
[----:B--2---:R-:W-:-:S03]  /*cfc0*/  FADD.FTZ R8, R8, R9 ;  /* 0x0000000908087221 */ /* 0x004fc60000010000 */
[----:B------:R-:W2:Y:S01]  /*cfd0*/  SHFL.BFLY PT, R0, R4, 0x1, 0x1f ;  /* 0x0c201f0004007f89 */ /* 0x000ea200000e0000 */
[----:B---3--:R-:W-:-:S03]  /*cfe0*/  FADD.FTZ R6, R6, R7 ;  /* 0x0000000706067221 */ /* 0x008fc60000010000 */
[----:B------:R-:W3:Y:S01]  /*cff0*/  SHFL.BFLY PT, R3, R8, 0x1, 0x1f ;  /* 0x0c201f0008037f89 */ /* 0x000ee200000e0000 */
[----:B-1----:R-:W-:-:S03]  /*d000*/  FADD.FTZ R5, R5, R2 ;  /* 0x0000000205057221 */ /* 0x002fc60000010000 */
[----:B------:R-:W1:Y:S01]  /*d010*/  SHFL.BFLY PT, R2, R6, 0x1, 0x1f ;  /* 0x0c201f0006027f89 */ /* 0x000e6200000e0000 */
[----:B--2---:R-:W-:Y:S01]  /*d020*/  FADD.FTZ R4, R4, R0 ;  /* 0x0000000004047221 */ /* 0x004fe20000010000 */
[----:B------:R-:W-:Y:S02]  /*d030*/  MOV R0, RZ ;  /* 0x000000ff00007202 */ /* 0x000fe40000000f00 */
[----:B------:R-:W2:Y:S01]  /*d040*/  SHFL.BFLY PT, R7, R5, 0x1, 0x1f ;  /* 0x0c201f0005077f89 */ /* 0x000ea200000e0000 */
[----:B---3--:R-:W-:Y:S01]  /*d050*/  FADD.FTZ R8, R8, R3 ;  /* 0x0000000308087221 */ /* 0x008fe20000010000 */
[----:B------:R-:W-:Y:S02]  /*d060*/  FSETP.NE.FTZ.AND P3, PT, R4, RZ, PT ;  /* 0x000000ff0400720b */ /* 0x000fe40003f75000 */
[----:B------:R-:W-:Y:S02]  /*d070*/  MOV R3, RZ ;  /* 0x000000ff00037202 */ /* 0x000fe40000000f00 */
[----:B------:R-:W-:-:S09]  /*d080*/  FSETP.NE.FTZ.AND P2, PT, R8, RZ, PT ;  /* 0x000000ff0800720b */ /* 0x000fd20003f55000 */
[----:B------:R-:W3:Y:S01]  /*d090*/  @P3 MUFU.RCP R0, R4 ;  /* 0x0000000400003308 */ /* 0x000ee20000001000 */
[----:B-1----:R-:W-:Y:S01]  /*d0a0*/  FADD.FTZ R6, R6, R2 ;  /* 0x0000000206067221 */ /* 0x002fe20000010000 */
[----:B------:R-:W-:Y:S01]  /*d0b0*/  MOV R2, RZ ;  /* 0x000000ff00027202 */ /* 0x000fe20000000f00 */
[----:B--2---:R-:W-:-:S03]  /*d0c0*/  FADD.FTZ R5, R7, R5 ;  /* 0x0000000507057221 */ /* 0x004fc60000010000 */
[----:B------:R-:W-:Y:S02]  /*d0d0*/  FSETP.NE.FTZ.AND P1, PT, R6, RZ, PT ;  /* 0x000000ff0600720b */ /* 0x000fe40003f35000 */
[----:B------:R-:W-:Y:S01]  /*d0e0*/  @P2 MUFU.RCP R3, R8 ;  /* 0x0000000800032308 */ /* 0x000fe20000001000 */
[----:B------:R-:W-:Y:S01]  /*d0f0*/  FSETP.NE.FTZ.AND P0, PT, R5, RZ, PT ;  /* 0x000000ff0500720b */ /* 0x000fe20003f15000 */
[C---:B---3--:R-:W-:Y:S02]  /*d100*/  FMUL.FTZ R152, R0.reuse, R152 ;  /* 0x0000009800987220 */ /* 0x048fe40000410000 */
[----:B------:R-:W-:-:S04]  /*d110*/  FMUL.FTZ R45, R0, R153 ;  /* 0x00000099002d7220 */ /* 0x000fc80000410000 */
[----:B------:R-:W-:Y:S01]  /*d120*/  @P3 MUFU.LG2 R10, R4 ;  /* 0x00000004000a3308 */ /* 0x000fe20000000c00 */
[C---:B------:R-:W-:Y:S02]  /*d130*/  FMUL.FTZ R164, R0.reuse, R164 ;  /* 0x000000a400a47220 */ /* 0x040fe40000410000 */
[C---:B------:R-:W-:Y:S02]  /*d140*/  FMUL.FTZ R43, R0.reuse, R165 ;  /* 0x000000a5002b7220 */ /* 0x040fe40000410000 */
[C---:B------:R-:W-:Y:S02]  /*d150*/  FMUL.FTZ R100, R0.reuse, R100 ;  /* 0x0000006400647220 */ /* 0x040fe40000410000 */
[C---:B------:R-:W-:Y:S01]  /*d160*/  FMUL.FTZ R41, R0.reuse, R101 ;  /* 0x0000006500297220 */ /* 0x040fe20000410000 */
[----:B------:R-:W1:Y:S01]  /*d170*/  @P1 MUFU.RCP R2, R6 ;  /* 0x0000000600021308 */ /* 0x000e620000001000 */
[C---:B------:R-:W-:Y:S01]  /*d180*/  FMUL.FTZ R112, R0.reuse, R112 ;  /* 0x0000007000707220 */ /* 0x040fe20000410000 */
[----:B------:R-:W-:Y:S01]  /*d190*/  @P0 MOV R7, 0x3f317218 ;  /* 0x3f31721800070802 */ /* 0x000fe20000000f00 */
        /* <DEDUP_REMOVED lines=109> */
.L_x_706:
[----:B------:R-:W-:Y:S01]  /*d870*/  USHF.R.S32.HI UR8, URZ, 0x1f, UR9 ;  /* 0x0000001f3f087899 */ /* 0x000fe20008011409 */
[----:B------:R-:W-:Y:S05]  /*d880*/  @P4 BRA `(.L_x_722) ;  /* 0x000018a000004947 */ /* 0x000fea0003800000 */
[----:B------:R-:W1:Y:S01]  /*d890*/  S2R R55, SR_TID.X ;  /* 0x0000000000377919 */ /* 0x000e620000002100 */
[----:B------:R-:W-:Y:S01]  /*d8a0*/  F2FP.BF16.PACK_AB R45, R45, R152 ;  /* 0x000000982d2d723e */ /* 0x000fe200000010ff */
[----:B------:R-:W-:Y:S01]  /*d8b0*/  ULDC.64 UR4, c[0x0][0x500] ;  /* 0x0001400000047ab9 */ /* 0x000fe20000000a00 */
[----:B------:R-:W-:Y:S01]  /*d8c0*/  F2FP.BF16.PACK_AB R44, R44, R154 ;  /* 0x0000009a2c2c723e */ /* 0x000fe200000010ff */
[----:B------:R-:W-:Y:S01]  /*d8d0*/  UISETP.NE.U32.AND UP1, UPT, URZ, UR4, UPT ;  /* 0x000000043f00728c */ /* 0x000fe2000bf25070 */
[----:B------:R-:W-:Y:S01]  /*d8e0*/  F2FP.BF16.PACK_AB R43, R43, R164 ;  /* 0x000000a42b2b723e */ /* 0x000fe200000010ff */
[----:B------:R-:W-:Y:S01]  /*d8f0*/  UMOV UR6, 0x4 ;  /* 0x0000000400067882 */ /* 0x000fe20000000000 */
[----:B------:R-:W-:Y:S01]  /*d900*/  F2FP.BF16.PACK_AB R42, R42, R166 ;  /* 0x000000a62a2a723e */ /* 0x000fe200000010ff */
[----:B------:R-:W-:Y:S01]  /*d910*/  UISETP.NE.AND.EX UP1, UPT, URZ, UR5, UPT, UP1 ;  /* 0x000000053f00728c */ /* 0x000fe2000bf25310 */
[----:B------:R-:W-:-:S02]  /*d920*/  F2FP.BF16.PACK_AB R48, R48, R156 ;  /* 0x0000009c3030723e */ /* 0x000fc400000010ff */
[----:B------:R-:W-:Y:S01]  /*d930*/  F2FP.BF16.PACK_AB R158, R159, R158 ;  /* 0x0000009e9f9e723e */ /* 0x000fe200000010ff */
[----:B------:R-:W-:Y:S01]  /*d940*/  ULDC.64 UR4, c[0x0][0x500] ;  /* 0x0001400000047ab9 */ /* 0x000fe20000000a00 */
[----:B------:R-:W-:Y:S01]  /*d950*/  F2FP.BF16.PACK_AB R47, R47, R160 ;  /* 0x000000a02f2f723e */ /* 0x000fe200000010ff */
[----:B------:R-:W-:Y:S01]  /*d960*/  UIMAD.WIDE UR4, UR13, UR6, UR4 ;  /* 0x000000060d0472a5 */ /* 0x000fe2000f8e0204 */
[----:B------:R-:W-:Y:S02]  /*d970*/  F2FP.BF16.PACK_AB R162, R163, R162 ;  /* 0x000000a2a3a2723e */ /* 0x000fe400000010ff */
[----:B------:R-:W-:Y:S02]  /*d980*/  F2FP.BF16.PACK_AB R41, R41, R100 ;  /* 0x000000642929723e */ /* 0x000fe400000010ff */
[----:B------:R-:W-:Y:S02]  /*d990*/  F2FP.BF16.PACK_AB R40, R40, R102 ;  /* 0x000000662828723e */ /* 0x000fe400000010ff */
[----:B------:R-:W-:-:S02]  /*d9a0*/  F2FP.BF16.PACK_AB R38, R38, R112 ;  /* 0x000000702626723e */ /* 0x000fc400000010ff */
[----:B------:R-:W-:Y:S02]  /*d9b0*/  F2FP.BF16.PACK_AB R37, R37, R114 ;  /* 0x000000722525723e */ /* 0x000fe400000010ff */
[----:B-1----:R-:W-:Y:S02]  /*d9c0*/  SHF.R.S32.HI R56, RZ, 0x1f, R55 ;  /* 0x0000001fff387819 */ /* 0x002fe40000011437 */
[----:B------:R-:W-:Y:S02]  /*d9d0*/  F2FP.BF16.PACK_AB R39, R39, R104 ;  /* 0x000000682727723e */ /* 0x000fe400000010ff */
[CC--:B------:R-:W-:Y:S02]  /*d9e0*/  LEA.HI R3, R56.reuse, R55.reuse, RZ, 0x2 ;  /* 0x0000003738037211 */ /* 0x0c0fe400078f10ff */
[----:B------:R-:W-:Y:S02]  /*d9f0*/  LEA.HI R49, R56, R55, RZ, 0x5 ;  /* 0x0000003738317211 */ /* 0x000fe400078f28ff */
[----:B------:R-:W-:-:S02]  /*da00*/  SHF.R.S32.HI R46, RZ, 0x2, R3 ;  /* 0x00000002ff2e7819 */ /* 0x000fc40000011403 */
[----:B------:R-:W-:Y:S02]  /*da10*/  SHF.R.S32.HI R0, RZ, 0x1f, R3 ;  /* 0x0000001fff007819 */ /* 0x000fe40000011403 */
[----:B------:R-:W-:Y:S02]  /*da20*/  LOP3.LUT R3, R3, 0xfffffffc, RZ, 0xc0, !PT ;  /* 0xfffffffc03037812 */ /* 0x000fe400078ec0ff */
[----:B------:R-:W-:Y:S02]  /*da30*/  LEA.HI R0, R0, R46, RZ, 0x3 ;  /* 0x0000002e00007211 */ /* 0x000fe400078f18ff */
[----:B------:R-:W-:Y:S01]  /*da40*/  SHF.R.S32.HI R50, RZ, 0x5, R49 ;  /* 0x00000005ff327819 */ /* 0x000fe20000011431 */
[----:B------:R-:W-:Y:S01]  /*da50*/  IMAD.IADD R19, R55, 0x1, -R3 ;  /* 0x0000000137137824 */ /* 0x000fe200078e0a03 */
[----:B------:R-:W-:Y:S02]  /*da60*/  LOP3.LUT R0, R0, 0xfffffff8, RZ, 0xc0, !PT ;  /* 0xfffffff800007812 */ /* 0x000fe400078ec0ff */
[----:B------:R-:W-:-:S02]  /*da70*/  F2FP.BF16.PACK_AB R106, R107, R106 ;  /* 0x0000006a6b6a723e */ /* 0x000fc400000010ff */
[----:B------:R-:W-:Y:S01]  /*da80*/  F2FP.BF16.PACK_AB R36, R36, R108 ;  /* 0x0000006c2424723e */ /* 0x000fe200000010ff */
[----:B------:R-:W-:Y:S01]  /*da90*/  IMAD.IADD R2, R46, 0x1, -R0 ;  /* 0x000000012e027824 */ /* 0x000fe200078e0a00 */
[----:B------:R-:W-:Y:S02]  /*daa0*/  F2FP.BF16.PACK_AB R110, R111, R110 ;  /* 0x0000006e6f6e723e */ /* 0x000fe400000010ff */
[----:B------:R-:W-:Y:S02]  /*dab0*/  F2FP.BF16.PACK_AB R35, R35, R116 ;  /* 0x000000742323723e */ /* 0x000fe400000010ff */
[----:B------:R-:W-:Y:S02]  /*dac0*/  LEA.HI R0, R2, R2, RZ, 0x1 ;  /* 0x0000000202007211 */ /* 0x000fe400078f08ff */
[----:B------:R-:W-:Y:S02]  /*dad0*/  F2FP.BF16.PACK_AB R34, R34, R118 ;  /* 0x000000762222723e */ /* 0x000fe400000010ff */
[----:B------:R-:W-:-:S02]  /*dae0*/  SHF.R.S32.HI R13, RZ, 0x1, R0 ;  /* 0x00000001ff0d7819 */ /* 0x000fc40000011400 */
[----:B------:R-:W-:Y:S02]  /*daf0*/  LOP3.LUT R0, R0, 0x3fffffe, RZ, 0xc0, !PT ;  /* 0x03fffffe00007812 */ /* 0x000fe400078ec0ff */
[C---:B------:R-:W-:Y:S01]  /*db00*/  LOP3.LUT R3, R13.reuse, 0x1, RZ, 0xc0, !PT ;  /* 0x000000010d037812 */ /* 0x040fe200078ec0ff */
[C---:B------:R-:W-:Y:S01]  /*db10*/  IMAD.SHL.U32 R4, R13.reuse, 0x40, RZ ;  /* 0x000000400d047824 */ /* 0x040fe200078e00ff */
[----:B------:R-:W-:Y:S01]  /*db20*/  LOP3.LUT P0, RZ, R13, 0x2, RZ, 0xc0, !PT ;  /* 0x000000020dff7812 */ /* 0x000fe2000780c0ff */
[----:B------:R-:W-:Y:S01]  /*db30*/  IMAD.IADD R2, R2, 0x1, -R0 ;  /* 0x0000000102027824 */ /* 0x000fe200078e0a00 */
[----:B------:R-:W-:Y:S01]  /*db40*/  ISETP.NE.U32.AND P1, PT, R3, 0x1, PT ;  /* 0x000000010300780c */ /* 0x000fe20003f25070 */
[----:B------:R-:W-:Y:S01]  /*db50*/  IMAD R0, R50, 0x100, R19 ;  /* 0x0000010032007824 */ /* 0x000fe200078e0213 */
[----:B------:R-:W-:Y:S02]  /*db60*/  LOP3.LUT R4, R4, 0xc0, RZ, 0xc0, !PT ;  /* 0x000000c004047812 */ /* 0x000fe400078ec0ff */
[----:B------:R-:W-:Y:S01]  /*db70*/  F2FP.BF16.PACK_AB R32, R32, R124 ;  /* 0x0000007c2020723e */ /* 0x000fe200000010ff */
[----:B------:R-:W-:Y:S01]  /*db80*/  IMAD R0, R2, 0x10, R0 ;  /* 0x0000001002007824 */ /* 0x000fe200078e0200 */
[----:B------:R-:W-:Y:S01]  /*db90*/  LEA.HI R2, R4, R4, RZ, 0x1d ;  /* 0x0000000404027211 */ /* 0x000fe200078fe8ff */
[----:B------:R-:W-:Y:S01]  /*dba0*/  IMAD.MOV.U32 R4, RZ, RZ, 0x20 ;  /* 0x00000020ff047424 */ /* 0x000fe200078e00ff */
[----:B------:R-:W-:-:S02]  /*dbb0*/  F2FP.BF16.PACK_AB R31, R31, R126 ;  /* 0x0000007e1f1f723e */ /* 0x000fc400000010ff */
[----:B------:R-:W-:Y:S01]  /*dbc0*/  F2FP.BF16.PACK_AB R33, R33, R120 ;  /* 0x000000782121723e */ /* 0x000fe200000010ff */
[----:B------:R-:W-:Y:S01]  /*dbd0*/  IMAD.U32 R0, R0, 0x2, R2 ;  /* 0x0000000200007824 */ /* 0x000fe200078e0002 */
[----:B------:R-:W-:Y:S02]  /*dbe0*/  SEL R4, R4, 0xffffffe0, !P0 ;  /* 0xffffffe004047807 */ /* 0x000fe40004000000 */
[----:B------:R-:W-:Y:S01]  /*dbf0*/  F2FP.BF16.PACK_AB R122, R123, R122 ;  /* 0x0000007a7b7a723e */ /* 0x000fe200000010ff */
[----:B------:R-:W-:Y:S01]  /*dc00*/  IMAD.SHL.U32 R0, R0, 0x2, RZ ;  /* 0x0000000200007824 */ /* 0x000fe200078e00ff */
[----:B------:R-:W-:Y:S01]  /*dc10*/  BAR.SYNC.DEFER_BLOCKING 0x1, 0x80 ;  /* 0x0042000000007b1d */ /* 0x000fe20000010000 */
[----:B------:R-:W-:Y:S02]  /*dc20*/  F2FP.BF16.PACK_AB R30, R30, R168 ;  /* 0x000000a81e1e723e */ /* 0x000fe400000010ff */
[----:B------:R-:W-:Y:S02]  /*dc30*/  F2FP.BF16.PACK_AB R170, R171, R170 ;  /* 0x000000aaabaa723e */ /* 0x000fe400000010ff */
[----:B------:R-:W-:-:S02]  /*dc40*/  IADD3 R3, R0, 0x80, RZ ;  /* 0x0000008000037810 */ /* 0x000fc40007ffe0ff */
[C---:B------:R-:W-:Y:S02]  /*dc50*/  IADD3 R2, R0.reuse, 0x70, RZ ;  /* 0x0000007000027810 */ /* 0x040fe40007ffe0ff */
[----:B------:R-:W-:Y:S01]  /*dc60*/  @P1 IADD3 R2, R3, 0x10, RZ ;  /* 0x0000001003021810 */ /* 0x000fe20007ffe0ff */
[----:B------:R-:W-:Y:S01]  /*dc70*/  IMAD.IADD R3, R0, 0x1, R4 ;  /* 0x0000000100037824 */ /* 0x000fe200078e0204 */
[----:B------:R-:W-:Y:S02]  /*dc80*/  F2FP.BF16.PACK_AB R29, R29, R128 ;  /* 0x000000801d1d723e */ /* 0x000fe400000010ff */
[----:B------:R-:W-:Y:S01]  /*dc90*/  F2FP.BF16.PACK_AB R28, R28, R130 ;  /* 0x000000821c1c723e */ /* 0x000fe200000010ff */
[----:B------:R-:W-:Y:S01]  /*dca0*/  IMAD.IADD R4, R4, 0x1, R2 ;  /* 0x0000000104047824 */ /* 0x000fe200078e0202 */
[----:B------:R-:W-:Y:S02]  /*dcb0*/  F2FP.BF16.PACK_AB R26, R26, R136 ;  /* 0x000000881a1a723e */ /* 0x000fe400000010ff */
[----:B------:R-:W-:-:S02]  /*dcc0*/  F2FP.BF16.PACK_AB R25, R25, R138 ;  /* 0x0000008a1919723e */ /* 0x000fc400000010ff */
        /* <DEDUP_REMOVED lines=29> */
[----:B------:R-:W-:Y:S01]  /*dea0*/  PLOP3.LUT P1, PT, PT, PT, UP1, 0x80, 0x0 ;  /* 0x000000000000781c */ /* 0x000fe20003f2f018 */
[----:B------:R-:W-:Y:S04]  /*deb0*/  STS [R3+0x280], R40 ;  /* 0x0002802803007388 */ /* 0x000fe80000000800 */
        /* <DEDUP_REMOVED lines=34> */
[----:B------:R2:W-:Y:S04]  /*e0e0*/  STS [R3+0x5080], R10 ;  /* 0x0050800a03007388 */ /* 0x0005e80000000800 */
[----:B------:R3:W-:Y:S04]  /*e0f0*/  STS [R3+0x5280], R9 ;  /* 0x0052800903007388 */ /* 0x0007e80000000800 */
[----:B------:R4:W-:Y:S04]  /*e100*/  STS [R4+0x5000], R6 ;  /* 0x0050000604007388 */ /* 0x0009e80000000800 */
[----:B------:R4:W-:Y:S01]  /*e110*/  STS [R4+0x5200], R5 ;  /* 0x0052000504007388 */ /* 0x0009e20000000800 */
[----:B-1----:R-:W-:-:S02]  /*e120*/  IMAD.U32 R11, RZ, RZ, UR5 ;  /* 0x00000005ff0b7e24 */ /* 0x002fc4000f8e00ff */
[----:B--2---:R-:W-:Y:S01]  /*e130*/  IMAD.U32 R10, RZ, RZ, UR4 ;  /* 0x00000004ff0a7e24 */ /* 0x004fe2000f8e00ff */
[----:B------:R-:W-:Y:S06]  /*e140*/  BAR.SYNC.DEFER_BLOCKING 0x1, 0x80 ;  /* 0x0042000000007b1d */ /* 0x000fec0000010000 */
[----:B------:R-:W-:Y:S02]  /*e150*/  ULDC.64 UR4, c[0x0][0x508] ;  /* 0x0001420000047ab9 */ /* 0x000fe40000000a00 */
[----:B------:R-:W-:Y:S01]  /*e160*/  UISETP.NE.U32.AND UP0, UPT, URZ, UR4, UPT ;  /* 0x000000043f00728c */ /* 0x000fe2000bf05070 */
[----:B------:R-:W2:Y:S03]  /*e170*/  @P1 LDG.E R0, [R10.64] ;  /* 0x0000000e0a001981 */ /* 0x000ea6000c1e1900 */
[----:B------:R-:W-:Y:S01]  /*e180*/  UISETP.NE.AND.EX UP0, UPT, URZ, UR5, UPT, UP0 ;  /* 0x000000053f00728c */ /* 0x000fe2000bf05300 */
[----:B------:R-:W-:-:S02]  /*e190*/  IMAD.MOV.U32 R24, RZ, RZ, c[0x0][0x388] ;  /* 0x0000e200ff187624 */ /* 0x000fc400078e00ff */
[----:B------:R-:W-:-:S03]  /*e1a0*/  ULDC.64 UR4, c[0x0][0x508] ;  /* 0x0001420000047ab9 */ /* 0x000fc60000000a00 */
[----:B------:R-:W-:-:S05]  /*e1b0*/  PLOP3.LUT P0, PT, PT, PT, UP0, 0x80, 0x0 ;  /* 0x000000000000781c */ /* 0x000fca0003f0f008 */
[----:B------:R-:W-:-:S06]  /*e1c0*/  @UP0 UIMAD.WIDE UR4, UR13, UR6, UR4 ;  /* 0x000000060d0402a5 */ /* 0x000fcc000f8e0204 */
[----:B------:R-:W-:Y:S02]  /*e1d0*/  IMAD.U32 R2, RZ, RZ, UR4 ;  /* 0x00000004ff027e24 */ /* 0x000fe4000f8e00ff */
[----:B---3--:R-:W-:-:S05]  /*e1e0*/  IMAD.U32 R3, RZ, RZ, UR5 ;  /* 0x00000005ff037e24 */ /* 0x008fca000f8e00ff */
[----:B------:R4:W5:Y:S01]  /*e1f0*/  @P0 LDG.E R24, [R2.64] ;  /* 0x0000000e02180981 */ /* 0x000962000c1e1900 */
[----:B------:R-:W-:Y:S02]  /*e200*/  UMOV UR6, URZ ;  /* 0x0000003f00067c82 */ /* 0x000fe40008000000 */
[----:B------:R-:W-:Y:S01]  /*e210*/  UMOV UR7, URZ ;  /* 0x0000003f00077c82 */ /* 0x000fe20008000000 */
[----:B--2---:R-:W1:Y:S02]  /*e220*/  @P1 R2UR UR5, R0 ;  /* 0x00000000000513c2 */ /* 0x004e6400000e0000 */
[----:B-1----:R-:W-:Y:S02]  /*e230*/  @UP1 USHF.R.S32.HI UR4, URZ, 0x1f, UR5 ;  /* 0x0000001f3f041899 */ /* 0x002fe40008011405 */
[----:B------:R-:W-:-:S05]  /*e240*/  @UP1 UMOV UR6, UR5 ;  /* 0x0000000500061c82 */ /* 0x000fca0008000000 */
[----:B------:R-:W-:Y:S01]  /*e250*/  @UP1 UMOV UR7, UR4 ;  /* 0x0000000400071c82 */ /* 0x000fe20008000000 */
[----:B------:R-:W-:Y:S05]  /*e260*/  @P0 BRA `(.L_x_723) ;  /* 0x0000004000000947 */ /* 0x000fea0003800000 */
[----:B----4-:R-:W-:Y:S05]  /*e270*/  @!P1 BRA `(.L_x_723) ;  /* 0x0000003000009947 */ /* 0x010fea0003800000 */
[----:B------:R-:W2:Y:S04]  /*e280*/  LDG.E R0, [R10.64] ;  /* 0x0000000e0a007981 */ /* 0x000ea8000c1e1900 */
[----:B------:R-:W2:Y:S02]  /*e290*/  LDG.E R2, [R10.64+0x4] ;  /* 0x0000040e0a027981 */ /* 0x000ea4000c1e1900 */
[----:B--2--5:R-:W-:Y:S02]  /*e2a0*/  IADD3 R24, -R0, R2, RZ ;  /* 0x0000000200187210 */ /* 0x024fe40007ffe1ff */
.L_x_723:
[----:B----4-:R-:W-:Y:S01]  /*e2b0*/  IMAD.MOV.U32 R0, RZ, RZ, c[0x0][0x4e8] ;  /* 0x00013a00ff007624 */ /* 0x010fe200078e00ff */
[----:B------:R-:W-:Y:S01]  /*e2c0*/  SHF.R.S32.HI R2, RZ, 0x1f, R50 ;  /* 0x0000001fff027819 */ /* 0x000fe20000011432 */
[----:B------:R-:W1:Y:S01]  /*e2d0*/  S2R R21, SR_CTAID.X ;  /* 0x0000000000157919 */ /* 0x000e620000002500 */
[----:B------:R-:W-:Y:S01]  /*e2e0*/  ULDC.64 UR4, c[0x0][0x490] ;  /* 0x0001240000047ab9 */ /* 0x000fe20000000a00 */
[----:B------:R-:W-:Y:S01]  /*e2f0*/  LEA.HI R8, R56, R55, RZ, 0x3 ;  /* 0x0000003738087211 */ /* 0x000fe200078f18ff */
[----:B------:R-:W-:Y:S01]  /*e300*/  UIMAD UR10, UR8, UR4, URZ ;  /* 0x00000004080a72a4 */ /* 0x000fe2000f8e023f */
[----:B------:R-:W-:Y:S01]  /*e310*/  ISETP.NE.AND P2, PT, R0, 0x1, PT ;  /* 0x000000010000780c */ /* 0x000fe20003f45270 */
[----:B------:R-:W-:Y:S01]  /*e320*/  UMOV UR16, UR6 ;  /* 0x0000000600107c82 */ /* 0x000fe20008000000 */
[----:B------:R-:W-:Y:S01]  /*e330*/  LOP3.LUT R0, R49, 0xffffffe0, RZ, 0xc0, !PT ;  /* 0xffffffe031007812 */ /* 0x000fe200078ec0ff */
[----:B------:R-:W-:Y:S01]  /*e340*/  UMOV UR17, UR7 ;  /* 0x0000000700117c82 */ /* 0x000fe20008000000 */
[----:B------:R-:W-:Y:S01]  /*e350*/  LEA.HI R2, R2, R50, RZ, 0x2 ;  /* 0x0000003202027211 */ /* 0x000fe200078f10ff */
[----:B------:R-:W-:Y:S01]  /*e360*/  UIMAD.WIDE.U32 UR16, UR9, UR4, UR16 ;  /* 0x00000004091072a5 */ /* 0x000fe2000f8e0010 */
[----:B-----5:R-:W-:Y:S01]  /*e370*/  IMAD R24, R24, c[0x0][0x4e8], RZ ;  /* 0x00013a0018187a24 */ /* 0x020fe200078e02ff */
[----:B------:R-:W-:Y:S01]  /*e380*/  UIMAD UR10, UR9, UR5, UR10 ;  /* 0x00000005090a72a4 */ /* 0x000fe2000f8e020a */
[----:B------:R-:W-:Y:S01]  /*e390*/  IMAD.IADD R4, R55, 0x1, -R0 ;  /* 0x0000000137047824 */ /* 0x000fe200078e0a00 */
[C---:B------:R-:W-:Y:S01]  /*e3a0*/  LEA.HI R0, R19.reuse, R19, RZ, 0x1 ;  /* 0x0000001313007211 */ /* 0x040fe200078f08ff */
[----:B------:R-:W-:Y:S01]  /*e3b0*/  ULDC.64 UR4, c[0x0][0x3a0] ;  /* 0x0000e80000047ab9 */ /* 0x000fe20000000a00 */
[----:B------:R-:W-:Y:S01]  /*e3c0*/  LOP3.LUT R2, R2, 0xffffffc, RZ, 0xc0, !PT ;  /* 0x0ffffffc02027812 */ /* 0x000fe200078ec0ff */
[----:B------:R-:W-:Y:S01]  /*e3d0*/  USHF.R.S32.HI UR12, URZ, 0x1f, UR13 ;  /* 0x0000001f3f0c7899 */ /* 0x000fe2000801140d */
[----:B------:R-:W-:Y:S01]  /*e3e0*/  SHF.R.S32.HI R6, RZ, 0x1f, R4 ;  /* 0x0000001fff067819 */ /* 0x000fe20000011404 */
[----:B------:R-:W-:Y:S01]  /*e3f0*/  UIMAD UR11, UR7, UR4, URZ ;  /* 0x00000004070b72a4 */ /* 0x000fe2000f8e023f */
[C---:B------:R-:W-:Y:S01]  /*e400*/  LOP3.LUT R3, R0.reuse, 0x1ffffffe, RZ, 0xc0, !PT ;  /* 0x1ffffffe00037812 */ /* 0x040fe200078ec0ff */
[----:B------:R-:W-:Y:S01]  /*e410*/  IMAD.SHL.U32 R0, R0, 0x20, RZ ;  /* 0x0000002000007824 */ /* 0x000fe200078e00ff */
[----:B------:R-:W-:Y:S01]  /*e420*/  LEA.HI R6, R6, R4, RZ, 0x2 ;  /* 0x0000000406067211 */ /* 0x000fe200078f10ff */
[----:B------:R-:W-:Y:S01]  /*e430*/  IMAD.IADD R2, R50, 0x1, -R2 ;  /* 0x0000000132027824 */ /* 0x000fe200078e0a02 */
[----:B------:R-:W-:Y:S01]  /*e440*/  LOP3.LUT P0, RZ, R4, 0x3, RZ, 0xc0, !PT ;  /* 0x0000000304ff7812 */ /* 0x000fe2000780c0ff */
[----:B------:R-:W-:Y:S01]  /*e450*/  IMAD.IADD R5, R19, 0x1, -R3 ;  /* 0x0000000113057824 */ /* 0x000fe200078e0a03 */
[----:B------:R-:W-:Y:S01]  /*e460*/  LOP3.LUT R0, R0, 0xffffffc0, RZ, 0xc0, !PT ;  /* 0xffffffc000007812 */ /* 0x000fe200078ec0ff */
[----:B------:R-:W-:Y:S01]  /*e470*/  USEL UR12, UR12, URZ, !UP1 ;  /* 0x0000003f0c0c7287 */ /* 0x000fe2000c800000 */
[----:B------:R-:W-:Y:S01]  /*e480*/  SHF.R.S32.HI R3, RZ, 0x2, R6 ;  /* 0x00000002ff037819 */ /* 0x000fe20000011406 */
[----:B------:R-:W-:Y:S01]  /*e490*/  UIMAD.WIDE.U32 UR20, UR6, UR4, URZ ;  /* 0x00000004061472a5 */ /* 0x000fe2000f8e003f */
[----:B------:R-:W-:Y:S01]  /*e4a0*/  LEA.HI R4, R46, R46, RZ, 0x1 ;  /* 0x0000002e2e047211 */ /* 0x000fe200078f08ff */
[----:B------:R-:W-:Y:S01]  /*e4b0*/  IMAD R0, R5, 0x8, R0 ;  /* 0x0000000805007824 */ /* 0x000fe200078e0200 */
[----:B------:R-:W-:Y:S01]  /*e4c0*/  UIMAD UR11, UR6, UR5, UR11 ;  /* 0x00000005060b72a4 */ /* 0x000fe2000f8e020b */
[----:B------:R-:W-:Y:S01]  /*e4d0*/  IMAD R14, R2, 0x10, R3 ;  /* 0x00000010020e7824 */ /* 0x000fe200078e0203 */
[----:B------:R-:W-:Y:S01]  /*e4e0*/  USEL UR13, UR13, URZ, !UP1 ;  /* 0x0000003f0d0d7287 */ /* 0x000fe2000c800000 */
[----:B------:R-:W-:Y:S01]  /*e4f0*/  BSSY B0, `(.L_x_724) ;  /* 0x000007b000007945 */ /* 0x000fe20003800000 */
[----:B------:R-:W-:-:S02]  /*e500*/  ULDC.64 UR6, c[0x0][0x498] ;  /* 0x0001260000067ab9 */ /* 0x000fc40000000a00 */
[----:B------:R-:W-:Y:S01]  /*e510*/  IADD3 R0, R14, R0, RZ ;  /* 0x000000000e007210 */ /* 0x000fe20007ffe0ff */
[----:B------:R-:W-:Y:S02]  /*e520*/  UIMAD UR18, UR12, UR6, URZ ;  /* 0x000000060c1272a4 */ /* 0x000fe4000f8e023f */
[----:B------:R-:W-:Y:S02]  /*e530*/  UIADD3 UR17, UR17, UR10, URZ ;  /* 0x0000000a11117290 */ /* 0x000fe4000fffe03f */
[----:B-1----:R-:W-:Y:S01]  /*e540*/  IMAD R3, R21, 0x80, R0 ;  /* 0x0000008015037824 */ /* 0x002fe200078e0200 */
[----:B------:R-:W-:Y:S02]  /*e550*/  UIMAD UR7, UR13, UR7, UR18 ;  /* 0x000000070d0772a4 */ /* 0x000fe4000f8e0212 */
[----:B------:R-:W-:Y:S01]  /*e560*/  UIMAD.WIDE.U32 UR16, UR13, UR6, UR16 ;  /* 0x000000060d1072a5 */ /* 0x000fe2000f8e0010 */
[----:B------:R-:W-:Y:S01]  /*e570*/  @P2 IMAD.HI.U32 R2, R3, c[0x0][0x4ec], RZ ;  /* 0x00013b0003022a27 */ /* 0x000fe200078e00ff */
[----:B------:R-:W-:-:S02]  /*e580*/  ULDC.64 UR4, c[0x0][0x3e8] ;  /* 0x0000fa0000047ab9 */ /* 0x000fc40000000a00 */
[----:B------:R-:W-:Y:S01]  /*e590*/  UIMAD UR8, UR8, UR4, URZ ;  /* 0x00000004080872a4 */ /* 0x000fe2000f8e023f */
[----:B------:R-:W-:Y:S01]  /*e5a0*/  IMAD.MOV.U32 R0, RZ, RZ, R3 ;  /* 0x000000ffff007224 */ /* 0x000fe200078e0003 */
[----:B------:R-:W-:Y:S01]  /*e5b0*/  @P2 SHF.R.U32.HI R0, RZ, c[0x0][0x4f0], R2 ;  /* 0x00013c00ff002a19 */ /* 0x000fe20000011602 */
[----:B------:R-:W-:Y:S01]  /*e5c0*/  IMAD.U32 R5, RZ, RZ, UR7 ;  /* 0x00000007ff057e24 */ /* 0x000fe2000f8e00ff */
[----:B------:R-:W-:Y:S01]  /*e5d0*/  LOP3.LUT R2, R4, 0x3fffffe, RZ, 0xc0, !PT ;  /* 0x03fffffe04027812 */ /* 0x000fe200078ec0ff */
[----:B------:R-:W-:Y:S01]  /*e5e0*/  IMAD R4, R19, 0x20, R46 ;  /* 0x0000002013047824 */ /* 0x000fe200078e022e */
[----:B------:R-:W-:Y:S01]  /*e5f0*/  SHF.R.S32.HI R6, RZ, 0x1f, R0 ;  /* 0x0000001fff067819 */ /* 0x000fe20000011400 */
[----:B------:R-:W-:Y:S02]  /*e600*/  UIADD3 UR21, UR21, UR11, URZ ;  /* 0x0000000b15157290 */ /* 0x000fe4000fffe03f */
[----:B------:R-:W-:Y:S01]  /*e610*/  IMAD.IADD R2, R46, 0x1, -R2 ;  /* 0x000000012e027824 */ /* 0x000fe200078e0a02 */
[----:B------:R-:W-:Y:S01]  /*e620*/  UIMAD UR8, UR9, UR5, UR8 ;  /* 0x00000005090872a4 */ /* 0x000fe2000f8e0208 */
[----:B------:R-:W-:Y:S01]  /*e630*/  IMAD R9, R21, 0x80, R4 ;  /* 0x0000008015097824 */ /* 0x000fe200078e0204 */
[----:B------:R-:W-:Y:S01]  /*e640*/  UIMAD.WIDE.U32 UR20, UR9, UR4, UR20 ;  /* 0x00000004091472a5 */ /* 0x000fe2000f8e0014 */
[----:B------:R-:W-:Y:S01]  /*e650*/  IMAD.MOV R4, RZ, RZ, -R0 ;  /* 0x000000ffff047224 */ /* 0x000fe200078e0a00 */
[----:B------:R-:W-:Y:S01]  /*e660*/  LEA R20, R50, R2, 0x3 ;  /* 0x0000000232147211 */ /* 0x000fe200078e18ff */
[----:B------:R-:W-:Y:S01]  /*e670*/  @P2 IMAD.HI.U32 R7, R9, c[0x0][0x4ec], RZ ;  /* 0x00013b0009072a27 */ /* 0x000fe200078e00ff */
[----:B------:R-:W-:Y:S01]  /*e680*/  IADD3 R2, P1, R0, UR16, RZ ;  /* 0x0000001000027c10 */ /* 0x000fe2000ff3e0ff */
[----:B------:R-:W-:-:S02]  /*e690*/  ULDC.64 UR4, c[0x0][0x3f0] ;  /* 0x0000fc0000047ab9 */ /* 0x000fc40000000a00 */
[----:B------:R-:W-:Y:S01]  /*e6a0*/  IMAD R0, R4, c[0x0][0x4e8], R3 ;  /* 0x00013a0004007a24 */ /* 0x000fe200078e0203 */
[----:B------:R-:W-:Y:S01]  /*e6b0*/  IADD3.X R3, R6, UR17, R5, P1, !PT ;  /* 0x0000001106037c10 */ /* 0x000fe20008ffe405 */
[----:B------:R-:W-:Y:S01]  /*e6c0*/  IMAD.SHL.U32 R4, R8, 0x8, RZ ;  /* 0x0000000808047824 */ /* 0x000fe200078e00ff */
[----:B------:R-:W-:Y:S01]  /*e6d0*/  UIMAD UR12, UR12, UR4, URZ ;  /* 0x000000040c0c72a4 */ /* 0x000fe2000f8e023f */
[----:B------:R-:W-:Y:S01]  /*e6e0*/  IMAD.MOV.U32 R16, RZ, RZ, R9 ;  /* 0x000000ffff107224 */ /* 0x000fe200078e0009 */
[----:B------:R-:W-:Y:S01]  /*e6f0*/  SHF.R.S32.HI R5, RZ, 0x1f, R0 ;  /* 0x0000001fff057819 */ /* 0x000fe20000011400 */
[----:B------:R-:W-:Y:S01]  /*e700*/  IMAD.WIDE.U32 R2, R0, c[0x0][0x488], R2 ;  /* 0x0001220000027a25 */ /* 0x000fe200078e0002 */
[----:B------:R-:W-:Y:S01]  /*e710*/  UIADD3 UR9, UR21, UR8, URZ ;  /* 0x0000000815097290 */ /* 0x000fe2000fffe03f */
[----:B------:R-:W-:Y:S01]  /*e720*/  @P2 SHF.R.U32.HI R16, RZ, c[0x0][0x4f0], R7 ;  /* 0x00013c00ff102a19 */ /* 0x000fe20000011607 */
[----:B------:R-:W-:Y:S01]  /*e730*/  UIMAD UR5, UR13, UR5, UR12 ;  /* 0x000000050d0572a4 */ /* 0x000fe2000f8e020c */
[----:B------:R-:W-:Y:S01]  /*e740*/  IMAD R5, R5, c[0x0][0x488], RZ ;  /* 0x0001220005057a24 */ /* 0x000fe200078e02ff */
[----:B------:R-:W-:Y:S01]  /*e750*/  LOP3.LUT R4, R4, 0xc0, RZ, 0xc0, !PT ;  /* 0x000000c004047812 */ /* 0x000fe200078ec0ff */
[----:B------:R-:W-:Y:S01]  /*e760*/  IMAD.SHL.U32 R6, R19, 0x8, RZ ;  /* 0x0000000813067824 */ /* 0x000fe200078e00ff */
[----:B------:R-:W-:Y:S01]  /*e770*/  UMOV UR8, UR20 ;  /* 0x0000001400087c82 */ /* 0x000fe20008000000 */
[----:B------:R-:W-:Y:S01]  /*e780*/  IMAD R8, R0, c[0x0][0x48c], R5 ;  /* 0x0001230000087a24 */ /* 0x000fe200078e0205 */
[----:B------:R-:W-:Y:S01]  /*e790*/  LEA R0, P1, R2, c[0x0][0x450], 0x2 ;  /* 0x0001140002007a11 */ /* 0x000fe200078210ff */
[----:B------:R-:W-:Y:S01]  /*e7a0*/  UIMAD.WIDE.U32 UR8, UR13, UR4, UR8 ;  /* 0x000000040d0872a5 */ /* 0x000fe2000f8e0008 */
[----:B------:R-:W-:Y:S01]  /*e7b0*/  SHF.R.U32.HI R11, RZ, 0x3, R4 ;  /* 0x00000003ff0b7819 */ /* 0x000fe20000011604 */
[----:B------:R-:W-:Y:S01]  /*e7c0*/  IMAD.IADD R3, R3, 0x1, R8 ;  /* 0x0000000103037824 */ /* 0x000fe200078e0208 */
[----:B------:R-:W-:Y:S01]  /*e7d0*/  LOP3.LUT R10, R4, 0x18, R6, 0xf8, !PT ;  /* 0x00000018040a7812 */ /* 0x000fe200078ef806 */
[----:B------:R-:W-:Y:S01]  /*e7e0*/  UIADD3 UR5, UR9, UR5, URZ ;  /* 0x0000000509057290 */ /* 0x000fe2000fffe03f */
[----:B------:R-:W-:Y:S01]  /*e7f0*/  IADD3 R7, -R16, RZ, RZ ;  /* 0x000000ff10077210 */ /* 0x000fe20007ffe1ff */
[----:B------:R-:W-:Y:S01]  /*e800*/  SHFL.IDX PT, R12, R0, RZ, 0x1c1f ;  /* 0x001c1fff000c7589 */ /* 0x000fe200000e0000 */
[----:B------:R-:W-:Y:S01]  /*e810*/  LEA.HI.X R2, R2, c[0x0][0x454], R3, 0x2, P1 ;  /* 0x0001150002027a11 */ /* 0x000fe200008f1403 */
[----:B------:R-:W-:Y:S01]  /*e820*/  IMAD.U32 R5, RZ, RZ, UR9 ;  /* 0x00000009ff057e24 */ /* 0x000fe2000f8e00ff */
[----:B------:R-:W-:Y:S01]  /*e830*/  SHF.R.S32.HI R8, RZ, 0x1f, R16 ;  /* 0x0000001fff087819 */ /* 0x000fe20000011410 */
[----:B------:R-:W-:Y:S01]  /*e840*/  IMAD R17, R7, c[0x0][0x4e8], R9 ;  /* 0x00013a0007117a24 */ /* 0x000fe200078e0209 */
[----:B------:R-:W-:Y:S01]  /*e850*/  LOP3.LUT R19, R10, R11, RZ, 0x3c, !PT ;  /* 0x0000000b0a137212 */ /* 0x000fe200078e3cff */
[----:B------:R-:W1:Y:S01]  /*e860*/  SHFL.IDX PT, R13, R2, RZ, 0x1c1f ;  /* 0x001c1fff020d7589 */ /* 0x000e6200000e0000 */
[----:B------:R-:W-:-:S02]  /*e870*/  IMAD R7, R21, 0x80, R14 ;  /* 0x0000008015077824 */ /* 0x000fc400078e020e */
[----:B------:R-:W-:Y:S01]  /*e880*/  IMAD R3, R8, c[0x0][0x3e0], RZ ;  /* 0x0000f80008037a24 */ /* 0x000fe200078e02ff */
[----:B------:R-:W-:Y:S01]  /*e890*/  SHFL.IDX PT, R10, R0, 0x1, 0x1c1f ;  /* 0x003c1f00000a7f89 */ /* 0x000fe200000e0000 */
[----:B------:R-:W-:Y:S01]  /*e8a0*/  IMAD.U32 R4, RZ, RZ, UR8 ;  /* 0x00000008ff047e24 */ /* 0x000fe2000f8e00ff */
[----:B------:R-:W-:Y:S01]  /*e8b0*/  ISETP.GE.OR P3, PT, R7, R24, P0 ;  /* 0x000000180700720c */ /* 0x000fe20000766670 */
[----:B------:R-:W-:Y:S01]  /*e8c0*/  IMAD.U32 R5, RZ, RZ, UR5 ;  /* 0x00000005ff057e24 */ /* 0x000fe2000f8e00ff */
[----:B------:R-:W2:Y:S01]  /*e8d0*/  SHFL.IDX PT, R11, R2, 0x1, 0x1c1f ;  /* 0x003c1f00020b7f89 */ /* 0x000ea200000e0000 */
[----:B------:R-:W-:-:S03]  /*e8e0*/  IMAD R18, R16, c[0x0][0x3e4], R3 ;  /* 0x0000f90010127a24 */ /* 0x000fc600078e0203 */
[----:B------:R-:W-:Y:S04]  /*e8f0*/  SHFL.IDX PT, R14, R0, 0x2, 0x1c1f ;  /* 0x005c1f00000e7f89 */ /* 0x000fe800000e0000 */
[----:B------:R-:W3:Y:S04]  /*e900*/  SHFL.IDX PT, R15, R2, 0x2, 0x1c1f ;  /* 0x005c1f00020f7f89 */ /* 0x000ee800000e0000 */
[----:B------:R4:W-:Y:S04]  /*e910*/  SHFL.IDX PT, R8, R0, 0x3, 0x1c1f ;  /* 0x007c1f0000087f89 */ /* 0x0009e800000e0000 */
[----:B------:R2:W3:Y:S04]  /*e920*/  SHFL.IDX PT, R9, R2, 0x3, 0x1c1f ;  /* 0x007c1f0002097f89 */ /* 0x0004e800000e0000 */
[----:B-1----:R-:W-:Y:S01]  /*e930*/  @!P3 ST.E [R12.64], R51 ;  /* 0x000000330c00b985 */ /* 0x002fe2000c10190e */
[C---:B----4-:R-:W-:Y:S01]  /*e940*/  IADD3 R0, R7.reuse, 0x8, RZ ;  /* 0x0000000807007810 */ /* 0x050fe20007ffe0ff */
[----:B--2---:R-:W-:Y:S01]  /*e950*/  IMAD.WIDE.U32 R2, R16, c[0x0][0x3e0], R4 ;  /* 0x0000f80010027a25 */ /* 0x004fe200078e0004 */
[----:B------:R-:W-:-:S02]  /*e960*/  IADD3 R5, R7, 0x40, RZ ;  /* 0x0000004007057810 */ /* 0x000fc40007ffe0ff */
[----:B------:R-:W-:Y:S02]  /*e970*/  IADD3 R7, R7, 0x48, RZ ;  /* 0x0000004807077810 */ /* 0x000fe40007ffe0ff */
[-C--:B------:R-:W-:Y:S02]  /*e980*/  ISETP.GE.OR P2, PT, R0, R24.reuse, P0 ;  /* 0x000000180000720c */ /* 0x080fe40000746670 */
[----:B------:R-:W-:Y:S02]  /*e990*/  SHF.R.S32.HI R4, RZ, 0x1f, R17 ;  /* 0x0000001fff047819 */ /* 0x000fe40000011411 */
[-C--:B------:R-:W-:Y:S01]  /*e9a0*/  ISETP.GE.OR P1, PT, R5, R24.reuse, P0 ;  /* 0x000000180500720c */ /* 0x080fe20000726670 */
[----:B------:R-:W-:Y:S01]  /*e9b0*/  IMAD.U32 R5, R20, 0x20, R19 ;  /* 0x0000002014057824 */ /* 0x000fe200078e0013 */
[----:B------:R-:W-:Y:S01]  /*e9c0*/  ISETP.GE.OR P0, PT, R7, R24, P0 ;  /* 0x000000180700720c */ /* 0x000fe20000706670 */
[----:B------:R-:W-:Y:S01]  /*e9d0*/  IMAD R0, R4, c[0x0][0x3d8], RZ ;  /* 0x0000f60004007a24 */ /* 0x000fe200078e02ff */
[----:B------:R-:W-:-:S03]  /*e9e0*/  IADD3 R3, R3, R18, RZ ;  /* 0x0000001203037210 */ /* 0x000fc60007ffe0ff */
[----:B------:R-:W-:Y:S02]  /*e9f0*/  IMAD R4, R17, c[0x0][0x3dc], R0 ;  /* 0x0000f70011047a24 */ /* 0x000fe400078e0200 */
[----:B------:R-:W-:Y:S01]  /*ea00*/  IMAD.SHL.U32 R0, R5, 0x2, RZ ;  /* 0x0000000205007824 */ /* 0x000fe200078e00ff */
[----:B------:R1:W-:Y:S01]  /*ea10*/  @!P2 ST.E [R10.64], R52 ;  /* 0x000000340a00a985 */ /* 0x0003e2000c10190e */
[----:B------:R-:W-:-:S03]  /*ea20*/  IMAD.WIDE.U32 R2, R17, c[0x0][0x3d8], R2 ;  /* 0x0000f60011027a25 */ /* 0x000fc600078e0002 */
[----:B---3--:R2:W-:Y:S01]  /*ea30*/  @!P1 ST.E [R14.64], R53 ;  /* 0x000000350e009985 */ /* 0x0085e2000c10190e */
[----:B------:R-:W-:-:S03]  /*ea40*/  IMAD.IADD R3, R3, 0x1, R4 ;  /* 0x0000000103037824 */ /* 0x000fc600078e0204 */
[----:B------:R2:W-:Y:S01]  /*ea50*/  @!P0 ST.E [R8.64], R54 ;  /* 0x0000003608008985 */ /* 0x0005e2000c10190e */
[----:B------:R-:W-:-:S03]  /*ea60*/  LEA R25, P0, R2, c[0x0][0x380], 0x1 ;  /* 0x0000e00002197a11 */ /* 0x000fc600078008ff */
[----:B------:R2:W3:Y:S04]  /*ea70*/  LDS.128 R36, [R0+0x880] ;  /* 0x0008800000247984 */ /* 0x0004e80000000c00 */
[----:B------:R2:W4:Y:S04]  /*ea80*/  LDS.128 R52, [R0+0x1080] ;  /* 0x0010800000347984 */ /* 0x0005280000000c00 */
[----:B------:R2:W2:Y:S04]  /*ea90*/  LDS.128 R60, [R0+0x1880] ;  /* 0x00188000003c7984 */ /* 0x0004a80000000c00 */
[----:B------:R2:W2:Y:S01]  /*eaa0*/  LDS.128 R32, [R0+0x2880] ;  /* 0x0028800000207984 */ /* 0x0004a20000000c00 */
[----:B-1----:R-:W-:-:S03]  /*eab0*/  IMAD R11, R21, 0x80, R46 ;  /* 0x00000080150b7824 */ /* 0x002fc600078e022e */
[----:B------:R1:W1:Y:S01]  /*eac0*/  LDS.128 R48, [R0+0x3080] ;  /* 0x0030800000307984 */ /* 0x0002620000000c00 */
[----:B------:R-:W-:-:S03]  /*ead0*/  LEA.HI.X R10, R2, c[0x0][0x384], R3, 0x1, P0 ;  /* 0x0000e100020a7a11 */ /* 0x000fc600000f0c03 */
[----:B------:R1:W1:Y:S01]  /*eae0*/  LDS.128 R56, [R0+0x3880] ;  /* 0x0038800000387984 */ /* 0x0002620000000c00 */
[----:B------:R-:W-:-:S03]  /*eaf0*/  ISETP.GE.AND P0, PT, R11, R24, PT ;  /* 0x000000180b00720c */ /* 0x000fc60003f06270 */
[----:B------:R1:W1:Y:S04]  /*eb00*/  LDS.128 R28, [R0+0x4880] ;  /* 0x00488000001c7984 */ /* 0x0002680000000c00 */
        /* <DEDUP_REMOVED lines=11> */
[----:B--2---:R2:W4:Y:S01]  /*ebc0*/  LDS.128 R12, [R0+0x4080] ;  /* 0x00408000000c7984 */ /* 0x0045220000000c00 */
[----:B------:R-:W-:-:S09]  /*ebd0*/  ISETP.GE.AND P2, PT, R6, c[0x0][0x3c8], PT ;  /* 0x0000f20006007a0c */ /* 0x000fd20003f46270 */
[----:B------:R-:W-:-:S04]  /*ebe0*/  @!P1 SHF.R.S32.HI R4, RZ, 0x1f, R5 ;  /* 0x0000001fff049819 */ /* 0x000fc80000011405 */
[----:B------:R-:W-:Y:S01]  /*ebf0*/  @!P1 LEA.HI R4, R4, R5, RZ, 0x3 ;  /* 0x0000000504049211 */ /* 0x000fe200078f18ff */
[----:B-1----:R-:W-:-:S03]  /*ec00*/  @!P2 IMAD.WIDE R8, R6, 0x2, R2 ;  /* 0x000000020608a825 */ /* 0x002fc600078e0202 */
[----:B------:R-:W-:Y:S02]  /*ec10*/  @!P1 LOP3.LUT R4, R4, 0xfffffff8, RZ, 0xc0, !PT ;  /* 0xfffffff804049812 */ /* 0x000fe400078ec0ff */
[----:B--2---:R-:W-:-:S03]  /*ec20*/  @!P0 SHF.R.S32.HI R0, RZ, 0x1f, R7 ;  /* 0x0000001fff008819 */ /* 0x004fc60000011407 */
[----:B------:R-:W-:Y:S01]  /*ec30*/  @!P1 IMAD.WIDE R4, R4, 0x2, R2 ;  /* 0x0000000204049825 */ /* 0x000fe200078e0202 */
[----:B------:R-:W-:-:S04]  /*ec40*/  @!P0 LEA.HI R0, R0, R7, RZ, 0x3 ;  /* 0x0000000700008211 */ /* 0x000fc800078f18ff */
[----:B------:R-:W-:Y:S01]  /*ec50*/  @!P0 LOP3.LUT R0, R0, 0xfffffff8, RZ, 0xc0, !PT ;  /* 0xfffffff800008812 */ /* 0x000fe200078ec0ff */
[----:B---3--:R1:W-:Y:S04]  /*ec60*/  @!P2 ST.E.128 [R8.64], R20 ;  /* 0x000000140800a985 */ /* 0x0083e8000c101d0e */
[----:B------:R-:W-:Y:S01]  /*ec70*/  @!P0 IMAD.WIDE R2, R0, 0x2, R2 ;  /* 0x0000000200028825 */ /* 0x000fe200078e0202 */
[----:B-----5:R1:W-:Y:S04]  /*ec80*/  @!P1 ST.E.128 [R4.64], R16 ;  /* 0x0000001004009985 */ /* 0x0203e8000c101d0e */
[----:B----4-:R1:W-:Y:S02]  /*ec90*/  @!P0 ST.E.128 [R2.64], R12 ;  /* 0x0000000c02008985 */ /* 0x0103e4000c101d0e */
.L_x_725:
[----:B---3--:R-:W-:Y:S05]  /*eca0*/  BSYNC B0 ;  /* 0x0000000000007941 */ /* 0x008fea0003800000 */
.L_x_724:
        /* <DEDUP_REMOVED lines=23> */
.L_x_727:
[----:B------:R-:W-:Y:S05]  /*ee20*/  BSYNC B0 ;  /* 0x0000000000007941 */ /* 0x000fea0003800000 */
.L_x_726:
        /* <DEDUP_REMOVED lines=23> */
.L_x_729:
[----:B------:R-:W-:Y:S05]  /*efa0*/  BSYNC B0 ;  /* 0x0000000000007941 */ /* 0x000fea0003800000 */
.L_x_728:
        /* <DEDUP_REMOVED lines=24> */
.L_x_722:
[----:B------:R-:W-:Y:S02]  /*f130*/  ULDC.64 UR4, c[0x0][0x500] ;  /* 0x0001400000047ab9 */ /* 0x000fe40000000a00 */
[----:B------:R-:W-:Y:S02]  /*f140*/  UISETP.NE.U32.AND UP1, UPT, URZ, UR4, UPT ;  /* 0x000000043f00728c */ /* 0x000fe4000bf25070 */
[----:B------:R-:W-:Y:S02]  /*f150*/  UMOV UR6, 0x4 ;  /* 0x0000000400067882 */ /* 0x000fe40000000000 */
[----:B------:R-:W-:-:S03]  /*f160*/  UISETP.NE.AND.EX UP1, UPT, URZ, UR5, UPT, UP1 ;  /* 0x000000053f00728c */ /* 0x000fc6000bf25310 */
[----:B------:R-:W-:Y:S02]  /*f170*/  ULDC.64 UR4, c[0x0][0x500] ;  /* 0x0001400000047ab9 */ /* 0x000fe40000000a00 */
[----:B------:R-:W-:Y:S01]  /*f180*/  UIMAD.WIDE UR4, UR13, UR6, UR4 ;  /* 0x000000060d0472a5 */ /* 0x000fe2000f8e0204 */
[----:B------:R-:W-:-:S05]  /*f190*/  PLOP3.LUT P1, PT, PT, PT, UP1, 0x80, 0x0 ;  /* 0x000000000000781c */ /* 0x000fca0003f2f018 */
[----:B------:R-:W-:Y:S01]  /*f1a0*/  IMAD.U32 R4, RZ, RZ, UR4 ;  /* 0x00000004ff047e24 */ /* 0x000fe2000f8e00ff */
[----:B------:R-:W-:Y:S01]  /*f1b0*/  MOV R5, UR5 ;  /* 0x0000000500057c02 */ /* 0x000fe20008000f00 */
[----:B------:R-:W-:-:S06]  /*f1c0*/  ULDC.64 UR4, c[0x0][0x508] ;  /* 0x0001420000047ab9 */ /* 0x000fcc0000000a00 */
[----:B------:R-:W2:Y:S01]  /*f1d0*/  @P1 LDG.E R0, [R4.64] ;  /* 0x0000000e04001981 */ /* 0x000ea2000c1e1900 */
[----:B------:R-:W-:Y:S01]  /*f1e0*/  UISETP.NE.U32.AND UP0, UPT, URZ, UR4, UPT ;  /* 0x000000043f00728c */ /* 0x000fe2000bf05070 */
[----:B------:R-:W-:-:S03]  /*f1f0*/  IMAD.MOV.U32 R9, RZ, RZ, c[0x0][0x388] ;  /* 0x0000e200ff097624 */ /* 0x000fc600078e00ff */
[----:B------:R-:W-:-:S03]  /*f200*/  UISETP.NE.AND.EX UP0, UPT, URZ, UR5, UPT, UP0 ;  /* 0x000000053f00728c */ /* 0x000fc6000bf05300 */
[----:B------:R-:W-:-:S03]  /*f210*/  ULDC.64 UR4, c[0x0][0x508] ;  /* 0x0001420000047ab9 */ /* 0x000fc60000000a00 */
[----:B------:R-:W-:-:S05]  /*f220*/  PLOP3.LUT P0, PT, PT, PT, UP0, 0x80, 0x0 ;  /* 0x000000000000781c */ /* 0x000fca0003f0f008 */
[----:B------:R-:W-:-:S06]  /*f230*/  @UP0 UIMAD.WIDE UR4, UR13, UR6, UR4 ;  /* 0x000000060d0402a5 */ /* 0x000fcc000f8e0204 */
[----:B------:R-:W-:Y:S01]  /*f240*/  MOV R2, UR4 ;  /* 0x0000000400027c02 */ /* 0x000fe20008000f00 */
[----:B------:R-:W-:-:S05]  /*f250*/  IMAD.U32 R3, RZ, RZ, UR5 ;  /* 0x00000005ff037e24 */ /* 0x000fca000f8e00ff */
[----:B------:R1:W5:Y:S01]  /*f260*/  @P0 LDG.E R9, [R2.64] ;  /* 0x0000000e02090981 */ /* 0x000362000c1e1900 */
[----:B------:R-:W-:Y:S02]  /*f270*/  UMOV UR10, URZ ;  /* 0x0000003f000a7c82 */ /* 0x000fe40008000000 */
[----:B------:R-:W-:Y:S01]  /*f280*/  UMOV UR11, URZ ;  /* 0x0000003f000b7c82 */ /* 0x000fe20008000000 */
[----:B--2---:R-:W2:Y:S02]  /*f290*/  @P1 R2UR UR5, R0 ;  /* 0x00000000000513c2 */ /* 0x004ea400000e0000 */
[----:B--2---:R-:W-:Y:S02]  /*f2a0*/  @UP1 USHF.R.S32.HI UR4, URZ, 0x1f, UR5 ;  /* 0x0000001f3f041899 */ /* 0x004fe40008011405 */
[----:B------:R-:W-:-:S05]  /*f2b0*/  @UP1 UMOV UR10, UR5 ;  /* 0x00000005000a1c82 */ /* 0x000fca0008000000 */
[----:B------:R-:W-:Y:S01]  /*f2c0*/  @UP1 UMOV UR11, UR4 ;  /* 0x00000004000b1c82 */ /* 0x000fe20008000000 */
[----:B------:R-:W-:Y:S05]  /*f2d0*/  @P0 BRA `(.L_x_730) ;  /* 0x0000004000000947 */ /* 0x000fea0003800000 */
[----:B-1----:R-:W-:Y:S05]  /*f2e0*/  @!P1 BRA `(.L_x_730) ;  /* 0x0000003000009947 */ /* 0x002fea0003800000 */
[----:B------:R-:W2:Y:S04]  /*f2f0*/  LDG.E R0, [R4.64] ;  /* 0x0000000e04007981 */ /* 0x000ea8000c1e1900 */
[----:B------:R-:W2:Y:S02]  /*f300*/  LDG.E R2, [R4.64+0x4] ;  /* 0x0000040e04027981 */ /* 0x000ea4000c1e1900 */
[----:B--2--5:R-:W-:Y:S02]  /*f310*/  IADD3 R9, -R0, R2, RZ ;  /* 0x0000000200097210 */ /* 0x024fe40007ffe1ff */
.L_x_730:
[----:B-1----:R-:W1:Y:S01]  /*f320*/  S2R R8, SR_TID.X ;  /* 0x0000000000087919 */ /* 0x002e620000002100 */
[----:B------:R-:W-:Y:S01]  /*f330*/  USHF.R.S32.HI UR6, URZ, 0x1f, UR13 ;  /* 0x0000001f3f067899 */ /* 0x000fe2000801140d */
[----:B------:R-:W-:Y:S01]  /*f340*/  BSSY B0, `(.L_x_731) ;  /* 0x0000029000007945 */ /* 0x000fe20003800000 */
[----:B------:R-:W-:-:S02]  /*f350*/  USEL UR13, UR13, URZ, !UP1 ;  /* 0x0000003f0d0d7287 */ /* 0x000fc4000c800000 */
[----:B------:R-:W-:Y:S01]  /*f360*/  USEL UR6, UR6, URZ, !UP1 ;  /* 0x0000003f06067287 */ /* 0x000fe2000c800000 */
[----:B-1----:R-:W-:-:S13]  /*f370*/  ISETP.GT.AND P0, PT, R8, 0x7f, PT ;  /* 0x0000007f0800780c */ /* 0x002fda0003f04270 */
[----:B------:R-:W-:Y:S05]  /*f380*/  @P0 BRA `(.L_x_732) ;  /* 0x0000024000000947 */ /* 0x000fea0003800000 */
[----:B------:R-:W1:Y:S01]  /*f390*/  S2R R3, SR_CTAID.X ;  /* 0x0000000000037919 */ /* 0x000e620000002500 */
[----:B-----5:R-:W-:Y:S01]  /*f3a0*/  IMAD R0, R9, c[0x0][0x4e8], RZ ;  /* 0x00013a0009007a24 */ /* 0x020fe200078e02ff */
[----:B-1----:R-:W-:-:S04]  /*f3b0*/  LEA R3, R3, R8, 0x7 ;  /* 0x0000000803037211 */ /* 0x002fc800078e38ff */
[----:B------:R-:W-:-:S13]  /*f3c0*/  ISETP.GE.AND P0, PT, R3, R0, PT ;  /* 0x000000000300720c */ /* 0x000fda0003f06270 */
[----:B------:R-:W-:Y:S05]  /*f3d0*/  @P0 BRA `(.L_x_732) ;  /* 0x000001f000000947 */ /* 0x000fea0003800000 */
[----:B------:R-:W-:Y:S01]  /*f3e0*/  IMAD.MOV.U32 R0, RZ, RZ, c[0x0][0x4e8] ;  /* 0x00013a00ff007624 */ /* 0x000fe200078e00ff */
[----:B------:R-:W-:Y:S01]  /*f3f0*/  ULDC.64 UR4, c[0x0][0x490] ;  /* 0x0001240000047ab9 */ /* 0x000fe20000000a00 */
[----:B------:R-:W-:Y:S01]  /*f400*/  IMAD.MOV.U32 R2, RZ, RZ, R3 ;  /* 0x000000ffff027224 */ /* 0x000fe200078e0003 */
[----:B------:R-:W-:Y:S02]  /*f410*/  UIMAD UR7, UR8, UR4, URZ ;  /* 0x00000004080772a4 */ /* 0x000fe4000f8e023f */
[----:B------:R-:W-:Y:S01]  /*f420*/  ISETP.NE.AND P0, PT, R0, 0x1, PT ;  /* 0x000000010000780c */ /* 0x000fe20003f05270 */
[----:B------:R-:W-:Y:S02]  /*f430*/  UMOV UR16, UR10 ;  /* 0x0000000a00107c82 */ /* 0x000fe40008000000 */
[----:B------:R-:W-:Y:S02]  /*f440*/  UMOV UR17, UR11 ;  /* 0x0000000b00117c82 */ /* 0x000fe40008000000 */
[----:B------:R-:W-:-:S02]  /*f450*/  UIMAD.WIDE.U32 UR16, UR9, UR4, UR16 ;  /* 0x00000004091072a5 */ /* 0x000fc4000f8e0010 */
[----:B------:R-:W-:-:S03]  /*f460*/  UIMAD UR7, UR9, UR5, UR7 ;  /* 0x00000005090772a4 */ /* 0x000fc6000f8e0207 */
[----:B------:R-:W-:Y:S02]  /*f470*/  ULDC.64 UR4, c[0x0][0x498] ;  /* 0x0001260000047ab9 */ /* 0x000fe40000000a00 */
[----:B------:R-:W-:Y:S01]  /*f480*/  UIADD3 UR17, UR7, UR17, URZ ;  /* 0x0000001107117290 */ /* 0x000fe2000fffe03f */
[----:B------:R-:W-:Y:S01]  /*f490*/  @P0 IMAD.HI.U32 R0, R3, c[0x0][0x4ec], RZ ;  /* 0x00013b0003000a27 */ /* 0x000fe200078e00ff */
[----:B------:R-:W-:Y:S02]  /*f4a0*/  UIMAD UR7, UR6, UR4, URZ ;  /* 0x00000004060772a4 */ /* 0x000fe4000f8e023f */
[----:B------:R-:W-:Y:S02]  /*f4b0*/  UIMAD.WIDE.U32 UR16, UR13, UR4, UR16 ;  /* 0x000000040d1072a5 */ /* 0x000fe4000f8e0010 */
[----:B------:R-:W-:Y:S01]  /*f4c0*/  @P0 SHF.R.U32.HI R2, RZ, c[0x0][0x4f0], R0 ;  /* 0x00013c00ff020a19 */ /* 0x000fe20000011600 */
[----:B------:R-:W-:-:S03]  /*f4d0*/  UIMAD UR5, UR13, UR5, UR7 ;  /* 0x000000050d0572a4 */ /* 0x000fc6000f8e0207 */
[----:B------:R-:W-:-:S03]  /*f4e0*/  IADD3 R0, -R2, RZ, RZ ;  /* 0x000000ff02007210 */ /* 0x000fc60007ffe1ff */
[----:B------:R-:W-:Y:S02]  /*f4f0*/  IMAD.U32 R5, RZ, RZ, UR5 ;  /* 0x00000005ff057e24 */ /* 0x000fe4000f8e00ff */
[----:B------:R-:W-:Y:S01]  /*f500*/  IMAD R0, R0, c[0x0][0x4e8], R3 ;  /* 0x00013a0000007a24 */ /* 0x000fe200078e0203 */
[----:B------:R-:W-:Y:S02]  /*f510*/  SHF.R.S32.HI R3, RZ, 0x1f, R2 ;  /* 0x0000001fff037819 */ /* 0x000fe40000011402 */
[----:B------:R-:W-:Y:S02]  /*f520*/  IADD3 R2, P0, R2, UR16, RZ ;  /* 0x0000001002027c10 */ /* 0x000fe4000ff1e0ff */
[----:B------:R-:W-:Y:S02]  /*f530*/  SHF.R.S32.HI R4, RZ, 0x1f, R0 ;  /* 0x0000001fff047819 */ /* 0x000fe40000011400 */
[----:B------:R-:W-:-:S03]  /*f540*/  IADD3.X R3, R3, UR17, R5, P0, !PT ;  /* 0x0000001103037c10 */ /* 0x000fc600087fe405 */
[----:B------:R-:W-:Y:S02]  /*f550*/  IMAD R4, R4, c[0x0][0x488], RZ ;  /* 0x0001220004047a24 */ /* 0x000fe400078e02ff */
[----:B------:R-:W-:-:S04]  /*f560*/  IMAD.WIDE.U32 R2, R0, c[0x0][0x488], R2 ;  /* 0x0001220000027a25 */ /* 0x000fc800078e0002 */
[----:B------:R-:W-:-:S05]  /*f570*/  IMAD R4, R0, c[0x0][0x48c], R4 ;  /* 0x0001230000047a24 */ /* 0x000fca00078e0204 */
[----:B------:R-:W-:Y:S02]  /*f580*/  IADD3 R0, R3, R4, RZ ;  /* 0x0000000403007210 */ /* 0x000fe40007ffe0ff */
[----:B------:R-:W-:-:S04]  /*f590*/  LEA R4, P0, R2, c[0x0][0x450], 0x2 ;  /* 0x0001140002047a11 */ /* 0x000fc800078010ff */
[----:B------:R-:W-:Y:S01]  /*f5a0*/  LEA.HI.X R5, R2, c[0x0][0x454], R0, 0x2, P0 ;  /* 0x0001150002057a11 */ /* 0x000fe200000f1400 */
[----:B------:R-:W-:-:S05]  /*f5b0*/  IMAD.MOV.U32 R0, RZ, RZ, -0x800000 ;  /* 0xff800000ff007424 */ /* 0x000fca00078e00ff */
[----:B------:R1:W-:Y:S03]  /*f5c0*/  STG.E [R4.64], R0 ;  /* 0x0000000004007986 */ /* 0x0003e6000c10190e */
.L_x_732:
[----:B------:R-:W-:Y:S05]  /*f5d0*/  BSYNC B0 ;  /* 0x0000000000007941 */ /* 0x000fea0003800000 */
.L_x_731:
[----:B------:R-:W2:Y:S01]  /*f5e0*/  S2R R11, SR_CTAID.X ;  /* 0x00000000000b7919 */ /* 0x000ea20000002500 */
[----:B-1----:R-:W-:Y:S01]  /*f5f0*/  SHF.R.S32.HI R0, RZ, 0x1f, R8 ;  /* 0x0000001fff007819 */ /* 0x002fe20000011408 */
[----:B------:R-:W-:Y:S01]  /*f600*/  IMAD.MOV.U32 R3, RZ, RZ, c[0x0][0x4e8] ;  /* 0x00013a00ff037624 */ /* 0x000fe200078e00ff */
[----:B------:R-:W-:Y:S01]  /*f610*/  ULDC.64 UR4, c[0x0][0x3a0] ;  /* 0x0000e80000047ab9 */ /* 0x000fe20000000a00 */
[----:B-----5:R-:W-:Y:S01]  /*f620*/  IMAD R13, R9, c[0x0][0x4e8], RZ ;  /* 0x00013a00090d7a24 */ /* 0x020fe200078e02ff */
[----:B------:R-:W-:Y:S01]  /*f630*/  LEA.HI R0, R0, R8, RZ, 0x2 ;  /* 0x0000000800007211 */ /* 0x000fe200078f10ff */
[----:B------:R-:W-:Y:S01]  /*f640*/  UIMAD UR7, UR11, UR4, URZ ;  /* 0x000000040b0772a4 */ /* 0x000fe2000f8e023f */
[----:B------:R-:W-:Y:S01]  /*f650*/  ISETP.NE.AND P0, PT, R3, 0x1, PT ;  /* 0x000000010300780c */ /* 0x000fe20003f05270 */
[----:B------:R-:W-:Y:S01]  /*f660*/  UIMAD.WIDE.U32 UR16, UR10, UR4, URZ ;  /* 0x000000040a1072a5 */ /* 0x000fe2000f8e003f */
[----:B------:R-:W-:Y:S01]  /*f670*/  LOP3.LUT R2, R0, 0xfffffffc, RZ, 0xc0, !PT ;  /* 0xfffffffc00027812 */ /* 0x000fe200078ec0ff */
[----:B------:R-:W-:Y:S01]  /*f680*/  UIMAD UR7, UR10, UR5, UR7 ;  /* 0x000000050a0772a4 */ /* 0x000fe2000f8e0207 */
[----:B------:R-:W-:Y:S01]  /*f690*/  SHF.R.S32.HI R7, RZ, 0x2, R0 ;  /* 0x00000002ff077819 */ /* 0x000fe20000011400 */
[----:B------:R-:W-:Y:S01]  /*f6a0*/  BSSY B0, `(.L_x_733) ;  /* 0x000003a000007945 */ /* 0x000fe20003800000 */
[----:B------:R-:W-:Y:S01]  /*f6b0*/  ULDC.64 UR4, c[0x0][0x3e8] ;  /* 0x0000fa0000047ab9 */ /* 0x000fe20000000a00 */
[----:B------:R-:W-:Y:S01]  /*f6c0*/  IMAD.IADD R8, R8, 0x1, -R2 ;  /* 0x0000000108087824 */ /* 0x000fe200078e0a02 */
[----:B------:R-:W-:-:S02]  /*f6d0*/  UIADD3 UR17, UR17, UR7, URZ ;  /* 0x0000000711117290 */ /* 0x000fc4000fffe03f */
[----:B------:R-:W-:Y:S02]  /*f6e0*/  UIMAD UR7, UR8, UR4, URZ ;  /* 0x00000004080772a4 */ /* 0x000fe4000f8e023f */
[----:B------:R-:W-:Y:S01]  /*f6f0*/  LEA R0, R8, R7, 0x5 ;  /* 0x0000000708007211 */ /* 0x000fe200078e28ff */
[----:B------:R-:W-:Y:S02]  /*f700*/  UIMAD.WIDE.U32 UR16, UR9, UR4, UR16 ;  /* 0x00000004091072a5 */ /* 0x000fe4000f8e0010 */
[----:B------:R-:W-:Y:S02]  /*f710*/  UIMAD UR7, UR9, UR5, UR7 ;  /* 0x00000005090772a4 */ /* 0x000fe4000f8e0207 */
[C---:B--2---:R-:W-:Y:S01]  /*f720*/  IMAD R0, R11.reuse, 0x80, R0 ;  /* 0x000000800b007824 */ /* 0x044fe200078e0200 */
[----:B------:R-:W-:Y:S01]  /*f730*/  ULDC.64 UR4, c[0x0][0x3f0] ;  /* 0x0000fc0000047ab9 */ /* 0x000fe20000000a00 */
[----:B------:R-:W-:Y:S01]  /*f740*/  IMAD R11, R11, 0x80, R7 ;  /* 0x000000800b0b7824 */ /* 0x000fe200078e0207 */
[----:B------:R-:W-:Y:S01]  /*f750*/  UIMAD UR6, UR6, UR4, URZ ;  /* 0x00000004060672a4 */ /* 0x000fe2000f8e023f */
[----:B------:R-:W-:Y:S01]  /*f760*/  @P0 IMAD.HI.U32 R2, R0, c[0x0][0x4ec], RZ ;  /* 0x00013b0000020a27 */ /* 0x000fe200078e00ff */
[----:B------:R-:W-:Y:S01]  /*f770*/  UIADD3 UR17, UR7, UR17, URZ ;  /* 0x0000001107117290 */ /* 0x000fe2000fffe03f */
[----:B------:R-:W-:Y:S01]  /*f780*/  MOV R4, R0 ;  /* 0x0000000000047202 */ /* 0x000fe20000000f00 */
[----:B------:R-:W-:-:S02]  /*f790*/  UIMAD UR5, UR13, UR5, UR6 ;  /* 0x000000050d0572a4 */ /* 0x000fc4000f8e0206 */
[----:B------:R-:W-:Y:S01]  /*f7a0*/  @P0 SHF.R.U32.HI R4, RZ, c[0x0][0x4f0], R2 ;  /* 0x00013c00ff040a19 */ /* 0x000fe20000011602 */
[----:B------:R-:W-:-:S03]  /*f7b0*/  UIMAD.WIDE.U32 UR16, UR13, UR4, UR16 ;  /* 0x000000040d1072a5 */ /* 0x000fc6000f8e0010 */
[--C-:B------:R-:W-:Y:S01]  /*f7c0*/  SHF.R.S32.HI R3, RZ, 0x1f, R4.reuse ;  /* 0x0000001fff037819 */ /* 0x100fe20000011404 */
[----:B------:R-:W-:Y:S01]  /*f7d0*/  IMAD.MOV R2, RZ, RZ, -R4 ;  /* 0x000000ffff027224 */ /* 0x000fe200078e0a04 */
[----:B------:R-:W-:-:S03]  /*f7e0*/  UIADD3 UR5, UR17, UR5, URZ ;  /* 0x0000000511057290 */ /* 0x000fc6000fffe03f */
[----:B------:R-:W-:Y:S01]  /*f7f0*/  IMAD R5, R2, c[0x0][0x4e8], R0 ;  /* 0x00013a0002057a24 */ /* 0x000fe200078e0200 */
[----:B------:R-:W-:Y:S01]  /*f800*/  MOV R2, UR16 ;  /* 0x0000001000027c02 */ /* 0x000fe20008000f00 */
[----:B------:R-:W-:Y:S02]  /*f810*/  IMAD R0, R3, c[0x0][0x3e0], RZ ;  /* 0x0000f80003007a24 */ /* 0x000fe400078e02ff */
[----:B------:R-:W-:Y:S01]  /*f820*/  IMAD.U32 R3, RZ, RZ, UR17 ;  /* 0x00000011ff037e24 */ /* 0x000fe2000f8e00ff */
[----:B------:R-:W-:Y:S01]  /*f830*/  MOV R3, UR5 ;  /* 0x0000000500037c02 */ /* 0x000fe20008000f00 */
[----:B------:R-:W-:Y:S01]  /*f840*/  IMAD R6, R4, c[0x0][0x3e4], R0 ;  /* 0x0000f90004067a24 */ /* 0x000fe200078e0200 */
[----:B------:R-:W-:-:S03]  /*f850*/  SHF.R.S32.HI R0, RZ, 0x1f, R5 ;  /* 0x0000001fff007819 */ /* 0x000fc60000011405 */
[----:B------:R-:W-:-:S04]  /*f860*/  IMAD.WIDE.U32 R2, R4, c[0x0][0x3e0], R2 ;  /* 0x0000f80004027a25 */ /* 0x000fc800078e0002 */
[----:B------:R-:W-:Y:S02]  /*f870*/  IMAD R0, R0, c[0x0][0x3d8], RZ ;  /* 0x0000f60000007a24 */ /* 0x000fe400078e02ff */
[----:B------:R-:W-:Y:S02]  /*f880*/  IMAD.IADD R3, R3, 0x1, R6 ;  /* 0x0000000103037824 */ /* 0x000fe400078e0206 */
[C---:B------:R-:W-:Y:S02]  /*f890*/  IMAD R0, R5.reuse, c[0x0][0x3dc], R0 ;  /* 0x0000f70005007a24 */ /* 0x040fe400078e0200 */
[----:B------:R-:W-:-:S05]  /*f8a0*/  IMAD.WIDE.U32 R2, R5, c[0x0][0x3d8], R2 ;  /* 0x0000f60005027a25 */ /* 0x000fca00078e0002 */
[----:B------:R-:W-:Y:S02]  /*f8b0*/  IADD3 R0, R3, R0, RZ ;  /* 0x0000000003007210 */ /* 0x000fe40007ffe0ff */
        /* <DEDUP_REMOVED lines=24> */
.L_x_734:
[----:B------:R-:W-:Y:S05]  /*fa40*/  BSYNC B0 ;  /* 0x0000000000007941 */ /* 0x000fea0003800000 */
.L_x_733:
        /* <DEDUP_REMOVED lines=21> */
.L_x_736:
[----:B------:R-:W-:Y:S05]  /*fba0*/  BSYNC B0 ;  /* 0x0000000000007941 */ /* 0x000fea0003800000 */
.L_x_735:
        /* <DEDUP_REMOVED lines=21> */
.L_x_738:
[----:B------:R-:W-:Y:S05]  /*fd00*/  BSYNC B0 ;  /* 0x0000000000007941 */ /* 0x000fea0003800000 */
.L_x_737:
        /* <DEDUP_REMOVED lines=22> */
.L_x_739:
        /* <DEDUP_REMOVED lines=9> */
.L_x_867:


//--------------------- .text._ZN7cutlass13device_kernelIN5flash19enable_sm80_to_sm89INS1_16FlashAttnFwdSm80INS1_25CollectiveMainloopFwdSm80ILi4ELi1ELb0EN4cute5tupleIJNS5_1CILi128EEENS7_ILi64EEENS7_ILi96EEEEEELi96ENS_10bfloat16_tEfNS_4arch4Sm80ELb1ELb0ELb0ELb1ELb1ELb1ELb1ELb0EEENS1_21CollectiveEpilogueFwdINS6_IJS8_SA_S9_EEENS6_IJNS7_ILi1EEESI_SI_EEESC_SE_Li128ELb1ELb1ELb0ELb0EEENS1_19SingleTileSchedulerILb1ELb0ELb1ELi128EEEEEEEEEvNT_6ParamsE --------------------------
	.section	.text._ZN7cutlass13device_kernelIN5flash19enable_sm80_to_sm89INS1_16FlashAttnFwdSm80INS1_25CollectiveMainloopFwdSm80ILi4ELi1ELb0EN4cute5tupleIJNS5_1CILi128EEENS7_ILi64EEENS7_ILi96EEEEEELi96ENS_10bfloat16_tEfNS_4arch4Sm80ELb1ELb0ELb0ELb1ELb1ELb1ELb1ELb0EEENS1_21CollectiveEpilogueFwdINS6_IJS8_SA_S9_EEENS6_IJNS7_ILi1EEESI_SI_EEESC_SE_Li128ELb1ELb1ELb0ELb0EEENS1_19SingleTileSchedulerILb1ELb0ELb1ELi128EEEEEEEEEvNT_6ParamsE,"ax",@progbits
	.sectioninfo	@"SHI_REGISTERS=255"
	.align	128
.text._ZN7cutlass13device_kernelIN5flash19enable_sm80_to_sm89INS1_16FlashAttnFwdSm80INS1_25CollectiveMainloopFwdSm80ILi4ELi1ELb0EN4cute5tupleIJNS5_1CILi128EEENS7_ILi64EEENS7_ILi96EEEEEELi96ENS_10bfloat16_tEfNS_4arch4Sm80ELb1ELb0ELb0ELb1ELb1ELb1ELb1ELb0EEENS1_21CollectiveEpilogueFwdINS6_IJS8_SA_S9_EEENS6_IJNS7_ILi1EEESI_SI_EEESC_SE_Li128ELb1ELb1ELb0ELb0EEENS1_19SingleTileSchedulerILb1ELb0ELb1ELi128EEEEEEEEEvNT_6ParamsE:
        .type           _ZN7cutlass13device_kernelIN5flash19enable_sm80_to_sm89INS1_16FlashAttnFwdSm80INS1_25CollectiveMainloopFwdSm80ILi4ELi1ELb0EN4cute5tupleIJNS5_1CILi128EEENS7_ILi64EEENS7_ILi96EEEEEELi96ENS_10bfloat16_tEfNS_4arch4Sm80ELb1ELb0ELb0ELb1ELb1ELb1ELb1ELb0EEENS1_21CollectiveEpilogueFwdINS6_IJS8_SA_S9_EEENS6_IJNS7_ILi1EEESI_SI_EEESC_SE_Li128ELb1ELb1ELb0ELb0EEENS1_19SingleTileSchedulerILb1ELb0ELb1ELi128EEEEEEEEEvNT_6ParamsE,@function
        .size           _ZN7cutlass13device_kernelIN5flash19enable_sm80_to_sm89INS1_16FlashAttnFwdSm80INS1_25CollectiveMainloopFwdSm80ILi4ELi1ELb0EN4cute5tupleIJNS5_1CILi128EEENS7_ILi64EEENS7_ILi96EEEEEELi96ENS_10bfloat16_tEfNS_4arch4Sm80ELb1ELb0ELb0ELb1ELb1ELb1ELb1ELb0EEENS1_21CollectiveEpilogueFwdINS6_IJS8_SA_S9_EEENS6_IJNS7_ILi1EEESI_SI_EEESC_SE_Li128ELb1ELb1ELb0ELb0EEENS1_19SingleTileSchedulerILb1ELb0ELb1ELi128EEEEEEEEEvNT_6ParamsE,(.L_x_868 - _ZN7cutlass13device_kernelIN5flash19enable_sm80_to_sm89INS1_16FlashAttnFwdSm80INS1_25CollectiveMainloopFwdSm80ILi4ELi1ELb0EN4cute5tupleIJNS5_1CILi128EEENS7_ILi64EEENS7_ILi96EEEEEELi96ENS_10bfloat16_tEfNS_4arch4Sm80ELb1ELb0ELb0ELb1ELb1ELb1ELb1ELb0EEENS1_21CollectiveEpilogueFwdINS6_IJS8_SA_S9_EEENS6_IJNS7_ILi1EEESI_SI_EEESC_SE_Li128ELb1ELb1ELb0ELb0EEENS1_19SingleTileSchedulerILb1ELb0ELb1ELi128EEEEEEEEEvNT_6ParamsE)
        .other          _ZN7cutlass13device_kernelIN5flash19enable_sm80_to_sm89INS1_16FlashAttnFwdSm80INS1_25CollectiveMainloopFwdSm80ILi4ELi1ELb0EN4cute5tupleIJNS5_1CILi128EEENS7_ILi64EEENS7_ILi96EEEEEELi96ENS_10bfloat16_tEfNS_4arch4Sm80ELb1ELb0ELb0ELb1ELb1ELb1ELb1ELb0EEENS1_21CollectiveEpilogueFwdINS6_IJS8_SA_S9_EEENS6_IJNS7_ILi1EEESI_SI_EEESC_SE_Li128ELb1ELb1ELb0ELb0EEENS1_19SingleTileSchedulerILb1ELb0ELb1ELi128EEEEEEEEEvNT_6ParamsE,@"STO_CUDA_ENTRY STV_DEFAULT"
_ZN7cutlass13device_kernelIN5flash19enable_sm80_to_sm89INS1_16FlashAttnFwdSm80INS1_25CollectiveMainloopFwdSm80ILi4ELi1ELb0EN4cute5tupleIJNS5_1CILi128EEENS7_ILi64EEENS7_ILi96EEEEEELi96ENS_10bfloat16_tEfNS_4arch4Sm80ELb1ELb0ELb0ELb1ELb1ELb1ELb1ELb0EEENS1_21CollectiveEpilogueFwdINS6_IJS8_SA_S9_EEENS6_IJNS7_ILi1EEESI_SI_EEESC_SE_Li128ELb1ELb1ELb0ELb0EEENS1_19SingleTileSchedulerILb1ELb0ELb1ELi128EEEEEEEEEvNT_6ParamsE:
        /* <DEDUP_REMOVED lines=21> */
.L_x_741:
        /* <DEDUP_REMOVED lines=13> */
.L_x_743:
[----:B------:R-:W-:Y:S02]  /*0220*/  ULDC UR5, c[0x0][0x54c] ;  /* 0x0001530000057ab9 */ /* 0x000fe40000000800 */
.L_x_742:
[----:B------:R-:W-:Y:S02]  /*0230*/  ULDC UR4, c[0x0][0x548] ;  /* 0x0001520000047ab9 */ /* 0x000fe40000000800 */
[----:B------:R-:W-:-:S02]  /*0240*/  USHF.L.U32 UR12, UR12, 0x7, URZ ;  /* 0x000000070c0c7899 */ /* 0x000fc4000800063f */
[----:B------:R-:W-:-:S04]  /*0250*/  UIMAD UR4, UR5, UR4, URZ ;  /* 0x00000004050472a4 */ /* 0x000fc8000f8e023f */
[----:B------:R-:W-:-:S04]  /*0260*/  UISETP.GE.AND UP0, UPT, UR12, UR4, UPT ;  /* 0x000000040c00728c */ /* 0x000fc8000bf06270 */
[----:B------:R-:W-:Y:S01]  /*0270*/  USEL UR18, UR18, 0xffffffff, !UP0 ;  /* 0xffffffff12127887 */ /* 0x000fe2000c000000 */
[----:B------:R-:W-:Y:S05]  /*0280*/  BRA `(.L_x_744) ;  /* 0x000001b000007947 */ /* 0x000fea0003800000 */
.L_x_740:
        /* <DEDUP_REMOVED lines=8> */
.L_x_745:
        /* <DEDUP_REMOVED lines=13> */
.L_x_747:
[----:B------:R-:W-:Y:S02]  /*03e0*/  ULDC UR5, c[0x0][0x54c] ;  /* 0x0001530000057ab9 */ /* 0x000fe40000000800 */
.L_x_746:
[----:B------:R-:W-:Y:S02]  /*03f0*/  ULDC UR4, c[0x0][0x548] ;  /* 0x0001520000047ab9 */ /* 0x000fe40000000800 */
[----:B------:R-:W-:-:S02]  /*0400*/  USHF.L.U32 UR12, UR12, 0x7, URZ ;  /* 0x000000070c0c7899 */ /* 0x000fc4000800063f */
[----:B------:R-:W-:-:S04]  /*0410*/  UIMAD UR4, UR5, UR4, URZ ;  /* 0x00000004050472a4 */ /* 0x000fc8000f8e023f */
[----:B------:R-:W-:-:S04]  /*0420*/  UISETP.GE.AND UP0, UPT, UR12, UR4, UPT ;  /* 0x000000040c00728c */ /* 0x000fc8000bf06270 */
[----:B------:R-:W-:-:S06]  /*0430*/  USEL UR18, UR18, 0xffffffff, !UP0 ;  /* 0xffffffff12127887 */ /* 0x000fcc000c000000 */
.L_x_744:
[----:B------:R-:W-:-:S13]  /*0440*/  ISETP.LE.AND P0, PT, RZ, UR18, PT ;  /* 0x00000012ff007c0c */ /* 0x000fda000bf03270 */
[----:B------:R-:W-:Y:S05]  /*0450*/  @!P0 EXIT ;  /* 0x000000000000894d */ /* 0x000fea0003800000 */
[----:B------:R-:W-:Y:S01]  /*0460*/  ULDC.64 UR4, c[0x0][0x360] ;  /* 0x0000d80000047ab9 */ /* 0x000fe20000000a00 */
[----:B------:R-:W-:Y:S01]  /*0470*/  ISETP.NE.U32.AND P3, PT, RZ, c[0x0][0x348], PT ;  /* 0x0000d200ff007a0c */ /* 0x000fe20003f65070 */
[----:B------:R-:W-:Y:S02]  /*0480*/  UISETP.NE.U32.AND UP0, UPT, URZ, UR4, UPT ;  /* 0x000000043f00728c */ /* 0x000fe4000bf05070 */
[----:B------:R-:W-:Y:S01]  /*0490*/  ULDC.64 UR6, c[0x0][0x370] ;  /* 0x0000dc0000067ab9 */ /* 0x000fe20000000a00 */
[----:B------:R-:W-:Y:S01]  /*04a0*/  ISETP.NE.AND.EX P3, PT, RZ, c[0x0][0x34c], PT, P3 ;  /* 0x0000d300ff007a0c */ /* 0x000fe20003f65330 */
[----:B------:R-:W-:Y:S02]  /*04b0*/  UISETP.NE.AND.EX UP0, UPT, URZ, UR5, UPT, UP0 ;  /* 0x000000053f00728c */ /* 0x000fe4000bf05300 */
[----:B------:R-:W-:Y:S02]  /*04c0*/  UISETP.NE.U32.AND UP1, UPT, URZ, UR6, UPT ;  /* 0x000000063f00728c */ /* 0x000fe4000bf25070 */
[----:B------:R-:W-:-:S02]  /*04d0*/  ULDC.64 UR4, c[0x0][0x360] ;  /* 0x0000d80000047ab9 */ /* 0x000fc40000000a00 */
[----:B------:R-:W-:Y:S01]  /*04e0*/  UISETP.NE.AND.EX UP1, UPT, URZ, UR7, UPT, UP1 ;  /* 0x000000073f00728c */ /* 0x000fe2000bf25310 */
[----:B------:R-:W-:Y:S01]  /*04f0*/  PLOP3.LUT P1, PT, PT, PT, UP0, 0x80, 0x0 ;  /* 0x000000000000781c */ /* 0x000fe20003f2f008 */
[----:B------:R-:W-:Y:S02]  /*0500*/  ULDC.64 UR8, c[0x0][0x370] ;  /* 0x0000dc0000087ab9 */ /* 0x000fe40000000a00 */
[----:B------:R-:W-:Y:S02]  /*0510*/  ULDC.64 UR6, c[0x0][0x348] ;  /* 0x0000d20000067ab9 */ /* 0x000fe40000000a00 */
[----:B------:R-:W-:Y:S01]  /*0520*/  @UP0 UIMAD.WIDE UR4, UR18, UR19, UR4 ;  /* 0x00000013120402a5 */ /* 0x000fe2000f8e0204 */
[----:B------:R-:W-:Y:S01]  /*0530*/  PLOP3.LUT P2, PT, PT, PT, UP1, 0x80, 0x0 ;  /* 0x000000000000781c */ /* 0x000fe20003f4f018 */
[----:B------:R-:W-:Y:S01]  /*0540*/  UIMAD.WIDE UR6, UR18, UR19, UR6 ;  /* 0x00000013120672a5 */ /* 0x000fe2000f8e0206 */
[----:B------:R-:W-:Y:S02]  /*0550*/  ISETP.NE.U32.AND P4, PT, RZ, c[0x0][0x350], PT ;  /* 0x0000d400ff007a0c */ /* 0x000fe40003f85070 */
[----:B------:R-:W-:Y:S01]  /*0560*/  @UP1 UIMAD.WIDE UR8, UR18, UR19, UR8 ;  /* 0x00000013120812a5 */ /* 0x000fe2000f8e0208 */
[----:B------:R-:W-:Y:S01]  /*0570*/  IMAD.U32 R2, RZ, RZ, UR4 ;  /* 0x00000004ff027e24 */ /* 0x000fe2000f8e00ff */
[----:B------:R-:W-:Y:S01]  /*0580*/  MOV R3, UR5 ;  /* 0x0000000500037c02 */ /* 0x000fe20008000f00 */
[----:B------:R-:W-:Y:S01]  /*0590*/  ULDC.64 UR4, c[0x0][0x358] ;  /* 0x0000d60000047ab9 */ /* 0x000fe20000000a00 */
[----:B------:R-:W-:Y:S01]  /*05a0*/  IMAD.U32 R8, RZ, RZ, UR6 ;  /* 0x00000006ff087e24 */ /* 0x000fe2000f8e00ff */
[----:B------:R-:W-:Y:S01]  /*05b0*/  UISETP.NE.U32.AND UP3, UPT, URZ, UR4, UPT ;  /* 0x000000043f00728c */ /* 0x000fe2000bf65070 */
[----:B------:R-:W-:Y:S01]  /*05c0*/  IMAD.U32 R9, RZ, RZ, UR7 ;  /* 0x00000007ff097e24 */ /* 0x000fe2000f8e00ff */
[----:B------:R-:W-:Y:S01]  /*05d0*/  ISETP.NE.AND.EX P4, PT, RZ, c[0x0][0x354], PT, P4 ;  /* 0x0000d500ff007a0c */ /* 0x000fe20003f85340 */
[----:B------:R-:W-:Y:S01]  /*05e0*/  IMAD.U32 R4, RZ, RZ, UR8 ;  /* 0x00000008ff047e24 */ /* 0x000fe2000f8e00ff */
[----:B------:R-:W-:Y:S01]  /*05f0*/  UISETP.NE.AND.EX UP3, UPT, URZ, UR5, UPT, UP3 ;  /* 0x000000053f00728c */ /* 0x000fe2000bf65330 */
[----:B------:R-:W-:Y:S01]  /*0600*/  IMAD.U32 R5, RZ, RZ, UR9 ;  /* 0x00000009ff057e24 */ /* 0x000fe2000f8e00ff */
[----:B------:R-:W-:Y:S01]  /*0610*/  ULDC.64 UR6, c[0x0][0x350] ;  /* 0x0000d40000067ab9 */ /* 0x000fe20000000a00 */
[----:B------:R1:W2:Y:S01]  /*0620*/  @P1 LDG.E R0, [R2.64] ;  /* 0x0000001402001981 */ /* 0x0002a2000c1e1900 */
[----:B------:R-:W-:-:S02]  /*0630*/  ULDC.64 UR4, c[0x0][0x358] ;  /* 0x0000d60000047ab9 */ /* 0x000fc40000000a00 */
[----:B------:R-:W-:Y:S01]  /*0640*/  PLOP3.LUT P0, PT, PT, PT, UP3, 0x80, 0x0 ;  /* 0x000000000000781c */ /* 0x000fe20003f0f038 */
[----:B------:R-:W-:Y:S01]  /*0650*/  UIMAD.WIDE UR6, UR18, UR19, UR6 ;  /* 0x00000013120672a5 */ /* 0x000fe2000f8e0206 */
[----:B------:R3:W4:Y:S01]  /*0660*/  @P2 LDG.E R7, [R4.64] ;  /* 0x0000001404072981 */ /* 0x000722000c1e1900 */
[----:B------:R-:W-:Y:S01]  /*0670*/  UIMAD.WIDE UR4, UR18, UR19, UR4 ;  /* 0x00000013120472a5 */ /* 0x000fe2000f8e0204 */
[----:B------:R-:W-:Y:S01]  /*0680*/  MOV R29, RZ ;  /* 0x000000ff001d7202 */ /* 0x000fe20000000f00 */
[----:B------:R-:W-:Y:S01]  /*0690*/  IMAD.MOV.U32 R10, RZ, RZ, RZ ;  /* 0x000000ffff0a7224 */ /* 0x000fe200078e00ff */
[----:B------:R-:W4:Y:S03]  /*06a0*/  @P3 LDG.E R6, [R8.64] ;  /* 0x0000001408063981 */ /* 0x000f26000c1e1900 */
[----:B-1----:R-:W-:Y:S01]  /*06b0*/  IMAD.U32 R2, RZ, RZ, UR4 ;  /* 0x00000004ff027e24 */ /* 0x002fe2000f8e00ff */
[----:B------:R-:W-:Y:S01]  /*06c0*/  MOV R3, UR5 ;  /* 0x0000000500037c02 */ /* 0x000fe20008000f00 */
[----:B---3--:R-:W-:Y:S01]  /*06d0*/  IMAD.U32 R4, RZ, RZ, UR6 ;  /* 0x00000006ff047e24 */ /* 0x008fe2000f8e00ff */
[----:B------:R-:W-:-:S03]  /*06e0*/  MOV R5, UR7 ;  /* 0x0000000700057c02 */ /* 0x000fc60008000f00 */
[----:B------:R1:W5:Y:S04]  /*06f0*/  @P0 LDG.E R10, [R2.64] ;  /* 0x00000014020a0981 */ /* 0x000368000c1e1900 */
[----:B------:R1:W5:Y:S01]  /*0700*/  @P4 LDG.E R29, [R4.64] ;  /* 0x00000014041d4981 */ /* 0x000362000c1e1900 */
[----:B------:R-:W3:Y:S01]  /*0710*/  S2UR UR11, SR_CTAID.Y ;  /* 0x00000000000b79c3 */ /* 0x000ee20000002600 */
[----:B------:R-:W-:Y:S02]  /*0720*/  UMOV UR13, URZ ;  /* 0x0000003f000d7c82 */ /* 0x000fe40008000000 */
[----:B------:R-:W-:Y:S02]  /*0730*/  ULDC UR17, c[0x0][0x168] ;  /* 0x00005a0000117ab9 */ /* 0x000fe40000000800 */
[----:B------:R-:W-:-:S02]  /*0740*/  UMOV UR14, URZ ;  /* 0x0000003f000e7c82 */ /* 0x000fc40008000000 */
[----:B------:R-:W-:Y:S02]  /*0750*/  ULDC UR4, c[0x0][0x2ac] ;  /* 0x0000ab0000047ab9 */ /* 0x000fe40000000800 */
[----:B------:R-:W-:Y:S02]  /*0760*/  ULDC UR16, c[0x0][0x1d0] ;  /* 0x0000740000107ab9 */ /* 0x000fe40000000800 */
[----:B------:R-:W-:Y:S02]  /*0770*/  UIMAD UR16, UR4, UR16, URZ ;  /* 0x00000010041072a4 */ /* 0x000fe4000f8e023f */
[----:B------:R-:W-:Y:S02]  /*0780*/  ULDC UR15, c[0x0][0x228] ;  /* 0x00008a00000f7ab9 */ /* 0x000fe40000000800 */
[----:B---3--:R-:W-:Y:S01]  /*0790*/  USHF.R.S32.HI UR10, URZ, 0x1f, UR11 ;  /* 0x0000001f3f0a7899 */ /* 0x008fe2000801140b */
[----:B--2---:R1:W2:Y:S08]  /*07a0*/  @P1 R2UR UR17, R0 ;  /* 0x00000000001113c2 */ /* 0x0042b000000e0000 */
[----:B----4-:R1:W3:Y:S08]  /*07b0*/  @P2 R2UR UR13, R7 ;  /* 0x00000000070d23c2 */ /* 0x0102f000000e0000 */
[----:B------:R1:W4:Y:S01]  /*07c0*/  @P3 R2UR UR14, R6 ;  /* 0x00000000060e33c2 */ /* 0x00032200000e0000 */
[----:B------:R-:W-:Y:S05]  /*07d0*/  @P1 BRA `(.L_x_748) ;  /* 0x0000006000001947 */ /* 0x000fea0003800000 */
[----:B------:R-:W-:Y:S05]  /*07e0*/  @!P3 BRA `(.L_x_748) ;  /* 0x000000500000b947 */ /* 0x000fea0003800000 */
[----:B-1--4-:R-:W4:Y:S04]  /*07f0*/  LDG.E R6, [R8.64] ;  /* 0x0000001408067981 */ /* 0x012f28000c1e1900 */
[----:B---3--:R-:W3:Y:S01]  /*0800*/  LDG.E R0, [R8.64+0x4] ;  /* 0x0000041408007981 */ /* 0x008ee2000c1e1900 */
[----:B--2-4-:R-:W1:Y:S08]  /*0810*/  R2UR UR17, R6 ;  /* 0x00000000061173c2 */ /* 0x014e7000000e0000 */
[----:B---3--:R-:W1:Y:S02]  /*0820*/  R2UR UR4, R0 ;  /* 0x00000000000473c2 */ /* 0x008e6400000e0000 */
[----:B-1----:R-:W-:-:S06]  /*0830*/  UIADD3 UR17, -UR17, UR4, URZ ;  /* 0x0000000411117290 */ /* 0x002fcc000fffe13f */
.L_x_748:
[----:B------:R-:W-:-:S04]  /*0840*/  ISETP.NE.U32.AND P1, PT, RZ, c[0x0][0x368], PT ;  /* 0x0000da00ff007a0c */ /* 0x000fc80003f25070 */
[----:B------:R-:W-:-:S13]  /*0850*/  ISETP.NE.AND.EX P1, PT, RZ, c[0x0][0x36c], PT, P1 ;  /* 0x0000db00ff007a0c */ /* 0x000fda0003f25310 */
[----:B------:R-:W-:Y:S05]  /*0860*/  @!P1 BRA `(.L_x_749) ;  /* 0x0000007000009947 */ /* 0x000fea0003800000 */
[----:B------:R-:W-:Y:S02]  /*0870*/  ULDC.64 UR4, c[0x0][0x368] ;  /* 0x0000da0000047ab9 */ /* 0x000fe40000000a00 */
[----:B------:R-:W-:-:S06]  /*0880*/  UIMAD.WIDE UR4, UR18, UR19, UR4 ;  /* 0x00000013120472a5 */ /* 0x000fcc000f8e0204 */
[----:B-1----:R-:W-:Y:S02]  /*0890*/  MOV R4, UR4 ;  /* 0x0000000400047c02 */ /* 0x002fe40008000f00 */
[----:B------:R-:W-:-:S05]  /*08a0*/  MOV R5, UR5 ;  /* 0x0000000500057c02 */ /* 0x000fca0008000f00 */
[----:B----4-:R-:W4:Y:S02]  /*08b0*/  LDG.E R0, [R4.64] ;  /* 0x0000001404007981 */ /* 0x010f24000c1e1900 */
[----:B----4-:R1:W4:Y:S02]  /*08c0*/  R2UR UR16, R0 ;  /* 0x00000000001073c2 */ /* 0x01032400000e0000 */
[----:B-1--4-:R-:W-:Y:S05]  /*08d0*/  BRA `(.L_x_750) ;  /* 0x0000006000007947 */ /* 0x012fea0003800000 */
.L_x_749:
[----:B------:R-:W-:Y:S05]  /*08e0*/  @!P4 BRA `(.L_x_750) ;  /* 0x000000500000c947 */ /* 0x000fea0003800000 */
[----:B-1--4-:R1:W4:Y:S04]  /*08f0*/  LDG.E R0, [R4.64] ;  /* 0x0000001404007981 */ /* 0x012328000c1e1900 */
[----:B-1-3--:R-:W3:Y:S01]  /*0900*/  LDG.E R4, [R4.64+0x4] ;  /* 0x0000041404047981 */ /* 0x00aee2000c1e1900 */
[----:B----4-:R-:W1:Y:S08]  /*0910*/  R2UR UR16, R0 ;  /* 0x00000000001073c2 */ /* 0x010e7000000e0000 */
[----:B---3--:R-:W1:Y:S02]  /*0920*/  R2UR UR4, R4 ;  /* 0x00000000040473c2 */ /* 0x008e6400000e0000 */
[----:B-1----:R-:W-:-:S06]  /*0930*/  UIADD3 UR16, -UR16, UR4, URZ ;  /* 0x0000000410107290 */ /* 0x002fcc000fffe13f */
.L_x_750:
[----:B-1--4-:R1:W4:Y:S01]  /*0940*/  @P0 LDG.E R0, [R2.64] ;  /* 0x0000001402000981 */ /* 0x012322000c1e1900 */
[----:B------:R-:W-:-:S03]  /*0950*/  ULDC.64 UR4, c[0x0][0x378] ;  /* 0x0000de0000047ab9 */ /* 0x000fc60000000a00 */
[----:B-1-3--:R-:W3:Y:S01]  /*0960*/  @P0 LDG.E R2, [R2.64+0x4] ;  /* 0x0000041402020981 */ /* 0x00aee2000c1e1900 */
[----:B------:R-:W-:Y:S01]  /*0970*/  UISETP.NE.U32.AND UP0, UPT, URZ, UR4, UPT ;  /* 0x000000043f00728c */ /* 0x000fe2000bf05070 */
[----:B------:R-:W-:-:S03]  /*0980*/  IMAD.U32 R147, RZ, RZ, UR16 ;  /* 0x00000010ff937e24 */ /* 0x000fc6000f8e00ff */
[----:B------:R-:W-:-:S03]  /*0990*/  UISETP.NE.AND.EX UP0, UPT, URZ, UR5, UPT, UP0 ;  /* 0x000000053f00728c */ /* 0x000fc6000bf05300 */
[----:B------:R-:W-:-:S03]  /*09a0*/  ULDC.64 UR4, c[0x0][0x378] ;  /* 0x0000de0000047ab9 */ /* 0x000fc60000000a00 */
[----:B------:R-:W-:-:S05]  /*09b0*/  PLOP3.LUT P1, PT, PT, PT, UP0, 0x80, 0x0 ;  /* 0x000000000000781c */ /* 0x000fca0003f2f008 */
[----:B------:R-:W-:-:S06]  /*09c0*/  @UP0 UIMAD.WIDE UR4, UR18, UR19, UR4 ;  /* 0x00000013120402a5 */ /* 0x000fcc000f8e0204 */
[----:B------:R-:W-:Y:S01]  /*09d0*/  MOV R4, UR4 ;  /* 0x0000000400047c02 */ /* 0x000fe20008000f00 */
[----:B------:R-:W-:-:S05]  /*09e0*/  IMAD.U32 R5, RZ, RZ, UR5 ;  /* 0x00000005ff057e24 */ /* 0x000fca000f8e00ff */
[----:B------:R1:W5:Y:S01]  /*09f0*/  @P1 LDG.E R147, [R4.64] ;  /* 0x0000001404931981 */ /* 0x000362000c1e1900 */
[----:B------:R-:W-:Y:S02]  /*0a00*/  ULDC UR6, c[0x0][0x2c4] ;  /* 0x0000b10000067ab9 */ /* 0x000fe40000000800 */
[----:B------:R-:W-:Y:S02]  /*0a10*/  UISETP.NE.AND UP2, UPT, UR6, 0x1, UPT ;  /* 0x000000010600788c */ /* 0x000fe4000bf45270 */
[----:B------:R-:W-:-:S09]  /*0a20*/  UIADD3 UR6, -UR13, UR16, URZ ;  /* 0x000000100d067290 */ /* 0x000fd2000fffe13f */
[----:B------:R-:W-:Y:S01]  /*0a30*/  @UP2 UIADD3 UR22, UR12, 0x7f, URZ ;  /* 0x0000007f0c162890 */ /* 0x000fe2000fffe03f */
[----:B----4-:R-:W4:Y:S08]  /*0a40*/  @P0 R2UR UR4, R0 ;  /* 0x00000000000403c2 */ /* 0x010f3000000e0000 */
[----:B---3--:R-:W4:Y:S02]  /*0a50*/  @P0 R2UR UR5, R2 ;  /* 0x00000000020503c2 */ /* 0x008f2400000e0000 */
[----:B----4-:R-:W-:-:S03]  /*0a60*/  @UP3 UIADD3 UR15, -UR4, UR5, URZ ;  /* 0x00000005040f3290 */ /* 0x010fc6000fffe13f */
[----:B------:R-:W-:Y:S02]  /*0a70*/  ULDC.64 UR4, c[0x0][0x2c8] ;  /* 0x0000b20000047ab9 */ /* 0x000fe40000000a00 */
[----:B------:R-:W-:Y:S02]  /*0a80*/  UIMAD.WIDE.U32 UR22, UR22, UR4, URZ ;  /* 0x00000004161672a5 */ /* 0x000fe4000f8e003f */
[----:B------:R-:W-:Y:S02]  /*0a90*/  UIADD3 UR9, UR6, UR15, URZ ;  /* 0x0000000f06097290 */ /* 0x000fe4000fffe03f */
[----:B------:R-:W-:Y:S02]  /*0aa0*/  UIADD3 UR4, UR12, 0x7f, URZ ;  /* 0x0000007f0c047890 */ /* 0x000fe4000fffe03f */
[----:B--2---:R-:W-:Y:S02]  /*0ab0*/  UIADD3 UR7, UR9, 0x40, -UR17 ;  /* 0x0000004009077890 */ /* 0x004fe4000fffe811 */
[----:B------:R-:W-:-:S02]  /*0ac0*/  @UP2 USHF.R.U32.HI UR4, URZ, UR5, UR23 ;  /* 0x000000053f042299 */ /* 0x000fc40008011617 */
[----:B------:R-:W-:Y:S02]  /*0ad0*/  UIADD3 UR22, UR9, 0x3f, URZ ;  /* 0x0000003f09167890 */ /* 0x000fe4000fffe03f */
[----:B------:R-:W-:Y:S02]  /*0ae0*/  UIADD3 UR5, UR7, UR4, URZ ;  /* 0x0000000407057290 */ /* 0x000fe4000fffe03f */
[----:B------:R-:W-:Y:S02]  /*0af0*/  USHF.R.S32.HI UR8, URZ, 0x1f, UR22 ;  /* 0x0000001f3f087899 */ /* 0x000fe40008011416 */
[----:B------:R-:W-:Y:S02]  /*0b00*/  USHF.R.S32.HI UR4, URZ, 0x1f, UR5 ;  /* 0x0000001f3f047899 */ /* 0x000fe40008011405 */
[----:B------:R-:W-:Y:S02]  /*0b10*/  ULEA.HI UR8, UR8, UR22, URZ, 0x6 ;  /* 0x0000001608087291 */ /* 0x000fe4000f8f303f */
[----:B------:R-:W-:-:S02]  /*0b20*/  ULEA.HI UR4, UR4, UR5, URZ, 0x6 ;  /* 0x0000000504047291 */ /* 0x000fc4000f8f303f */
[----:B------:R-:W-:Y:S02]  /*0b30*/  USHF.R.S32.HI UR8, URZ, 0x6, UR8 ;  /* 0x000000063f087899 */ /* 0x000fe40008011408 */
[----:B------:R-:W-:-:S04]  /*0b40*/  USHF.R.S32.HI UR4, URZ, 0x6, UR4 ;  /* 0x000000063f047899 */ /* 0x000fc80008011404 */
[----:B------:R-:W-:-:S04]  /*0b50*/  UISETP.LT.AND UP0, UPT, UR8, UR4, UPT ;  /* 0x000000040800728c */ /* 0x000fc8000bf01270 */
[----:B------:R-:W-:Y:S02]  /*0b60*/  USEL UR5, UR8, UR4, UP0 ;  /* 0x0000000408057287 */ /* 0x000fe40008000000 */
[----:B------:R-:W-:Y:S02]  /*0b70*/  UIADD3 UR4, -UR6, URZ, URZ ;  /* 0x0000003f06047290 */ /* 0x000fe4000fffe13f */
[----:B------:R-:W-:Y:S02]  /*0b80*/  ULEA UR6, UR5, -UR6, 0x6 ;  /* 0x8000000605067291 */ /* 0x000fe4000f8e303f */
[----:B------:R-:W-:Y:S02]  /*0b90*/  UISETP.LT.AND UP1, UPT, URZ, UR4, UPT ;  /* 0x000000043f00728c */ /* 0x000fe4000bf21270 */
[----:B------:R-:W-:Y:S02]  /*0ba0*/  UISETP.LT.AND UP0, UPT, UR6, UR15, UPT ;  /* 0x0000000f0600728c */ /* 0x000fe4000bf01270 */
[----:B------:R-:W-:-:S02]  /*0bb0*/  USEL UR4, URZ, UR4, !UP1 ;  /* 0x000000043f047287 */ /* 0x000fc4000c800000 */
[----:B------:R-:W-:Y:S02]  /*0bc0*/  USEL UR5, UR6, UR15, UP0 ;  /* 0x0000000f06057287 */ /* 0x000fe40008000000 */
[----:B------:R-:W-:Y:S02]  /*0bd0*/  USHF.R.U32.HI UR6, URZ, 0x6, UR4 ;  /* 0x000000063f067899 */ /* 0x000fe40008011604 */
[----:B------:R-:W-:-:S05]  /*0be0*/  UISETP.GT.AND UP0, UPT, UR5, UR4, UPT ;  /* 0x000000040500728c */ /* 0x000fca000bf04270 */
[----:B------:R-:W-:-:S06]  /*0bf0*/  UMOV UR22, UR6 ;  /* 0x0000000600167c82 */ /* 0x000fcc0008000000 */
[----:B------:R-:W-:-:S04]  /*0c00*/  @UP0 UIADD3 UR5, UR5, 0x3f, URZ ;  /* 0x0000003f05050890 */ /* 0x000fc8000fffe03f */
[----:B------:R-:W-:-:S04]  /*0c10*/  @UP0 USHF.R.S32.HI UR4, URZ, 0x1f, UR5 ;  /* 0x0000001f3f040899 */ /* 0x000fc80008011405 */
[----:B------:R-:W-:-:S04]  /*0c20*/  @UP0 ULEA.HI UR4, UR4, UR5, URZ, 0x6 ;  /* 0x0000000504040291 */ /* 0x000fc8000f8f303f */
[----:B------:R-:W-:-:S04]  /*0c30*/  @UP0 USHF.R.S32.HI UR22, URZ, 0x6, UR4 ;  /* 0x000000063f160899 */ /* 0x000fc80008011404 */
[----:B------:R-:W-:-:S06]  /*0c40*/  UISETP.GT.AND UP0, UPT, UR22, UR6, UPT ;  /* 0x000000061600728c */ /* 0x000fcc000bf04270 */
[----:B------:R-:W-:-:S13]  /*0c50*/  PLOP3.LUT P0, PT, PT, PT, UP0, 0x80, 0x0 ;  /* 0x000000000000781c */ /* 0x000fda0003f0f008 */
[----:B------:R-:W-:Y:S05]  /*0c60*/  @!P0 BRA `(.L_x_751) ;  /* 0x000056f000008947 */ /* 0x000fea0003800000 */
[----:B-1----:R-:W-:Y:S02]  /*0c70*/  ULDC.64 UR4, c[0x0][0x340] ;  /* 0x0000d00000047ab9 */ /* 0x002fe40000000a00 */
        /* <DEDUP_REMOVED lines=8> */
[----:B------:R-:W-:Y:S01]  /*0d00*/  UIADD3 UR19, UR22, -0x1, URZ ;  /* 0xffffffff16137890 */ /* 0x000fe2000fffe03f */
[-C--:B------:R-:W-:Y:S01]  /*0d10*/  LEA.HI R12, R157, R157.reuse, RZ, 0x1 ;  /* 0x0000009d9d0c7211 */ /* 0x080fe200078f08ff */
[----:B------:R-:W-:Y:S01]  /*0d20*/  ULDC.64 UR4, c[0x0][0x240] ;  /* 0x0000900000047ab9 */ /* 0x000fe20000000a00 */
[-C--:B------:R-:W-:Y:S01]  /*0d30*/  LEA.HI R5, R8, R157.reuse, RZ, 0x2 ;  /* 0x0000009d08057211 */ /* 0x080fe200078f10ff */
[----:B------:R1:W2:Y:S01]  /*0d40*/  @P2 LDG.E R26, [R2.64] ;  /* 0x00000014021a2981 */ /* 0x0002a2000c1e1900 */
[----:B------:R-:W-:Y:S01]  /*0d50*/  SHF.R.S32.HI R92, RZ, 0x1, R12 ;  /* 0x00000001ff5c7819 */ /* 0x000fe2000001140c */
[----:B------:R-:W-:Y:S01]  /*0d60*/  IMAD.U32 R7, RZ, RZ, UR19 ;  /* 0x00000013ff077e24 */ /* 0x000fe2000f8e00ff */
[--C-:B------:R-:W-:Y:S01]  /*0d70*/  SHF.R.S32.HI R6, RZ, 0x2, R5.reuse ;  /* 0x00000002ff067819 */ /* 0x100fe20000011405 */
[----:B------:R-:W-:Y:S01]  /*0d80*/  UIMAD UR4, UR10, UR4, URZ ;  /* 0x000000040a0472a4 */ /* 0x000fe2000f8e023f */
[----:B------:R-:W-:Y:S01]  /*0d90*/  SHF.R.S32.HI R0, RZ, 0x1f, R5 ;  /* 0x0000001fff007819 */ /* 0x000fe20000011405 */
[----:B------:R-:W-:Y:S01]  /*0da0*/  USHF.R.S32.HI UR22, URZ, 0x1f, UR18 ;  /* 0x0000001f3f167899 */ /* 0x000fe20008011412 */
[----:B------:R-:W-:Y:S01]  /*0db0*/  IADD3 R144, -R6, UR15, RZ ;  /* 0x0000000f06907c10 */ /* 0x000fe2000fffe1ff */
[----:B------:R-:W-:Y:S01]  /*0dc0*/  UIMAD UR25, UR11, UR5, UR4 ;  /* 0x000000050b1972a4 */ /* 0x000fe2000f8e0204 */
[----:B------:R-:W-:Y:S01]  /*0dd0*/  LEA.HI R0, R0, R6, RZ, 0x2 ;  /* 0x0000000600007211 */ /* 0x000fe200078f10ff */
[----:B------:R-:W-:Y:S01]  /*0de0*/  USEL UR24, UR18, URZ, !UP3 ;  /* 0x0000003f12187287 */ /* 0x000fe2000d800000 */
[----:B-----5:R-:W-:Y:S01]  /*0df0*/  SHF.R.S32.HI R4, RZ, 0x1f, R10 ;  /* 0x0000001fff047819 */ /* 0x020fe2000001140a */
[----:B------:R-:W-:Y:S01]  /*0e00*/  USEL UR23, UR22, URZ, !UP3 ;  /* 0x0000003f16177287 */ /* 0x000fe2000d800000 */
[C---:B------:R-:W-:Y:S01]  /*0e10*/  IADD3 R108, P0, R6.reuse, R10, RZ ;  /* 0x0000000a066c7210 */ /* 0x040fe20007f1e0ff */
[----:B------:R-:W-:Y:S01]  /*0e20*/  ULDC.64 UR4, c[0x0][0x248] ;  /* 0x0000920000047ab9 */ /* 0x000fe20000000a00 */
[----:B------:R-:W-:Y:S01]  /*0e30*/  IMAD.U32 R10, RZ, RZ, UR11 ;  /* 0x0000000bff0a7e24 */ /* 0x000fe2000f8e00ff */
[----:B------:R-:W-:Y:S01]  /*0e40*/  UIMAD UR4, UR23, UR4, URZ ;  /* 0x00000004170472a4 */ /* 0x000fe2000f8e023f */
[----:B------:R-:W-:Y:S01]  /*0e50*/  LEA.HI.X.SX32 R109, R6, R4, 0x1, P0 ;  /* 0x00000004066d7211 */ /* 0x000fe200000f0eff */
[----:B------:R-:W-:Y:S01]  /*0e60*/  IMAD.MOV.U32 R27, RZ, RZ, c[0x0][0x238] ;  /* 0x00008e00ff1b7624 */ /* 0x000fe200078e00ff */
[----:B------:R-:W-:Y:S01]  /*0e70*/  LOP3.LUT R4, R5, 0x1ffffffc, RZ, 0xc0, !PT ;  /* 0x1ffffffc05047812 */ /* 0x000fe200078ec0ff */
[----:B------:R-:W-:Y:S01]  /*0e80*/  IMAD.MOV.U32 R150, RZ, RZ, 0x6 ;  /* 0x00000006ff967424 */ /* 0x000fe200078e00ff */
[----:B------:R-:W-:Y:S01]  /*0e90*/  UIMAD UR4, UR24, UR5, UR4 ;  /* 0x00000005180472a4 */ /* 0x000fe2000f8e0204 */
[----:B------:R-:W-:Y:S01]  /*0ea0*/  IMAD.U32 R14, RZ, RZ, UR24 ;  /* 0x00000018ff0e7e24 */ /* 0x000fe2000f8e00ff */
[----:B------:R-:W-:Y:S01]  /*0eb0*/  USHF.R.S32.HI UR5, URZ, 0x1f, UR19 ;  /* 0x0000001f3f057899 */ /* 0x000fe20008011413 */
[----:B------:R-:W-:Y:S01]  /*0ec0*/  IMAD.SHL.U32 R153, R27, 0x40, RZ ;  /* 0x000000401b997824 */ /* 0x000fe200078e00ff */
[----:B-1----:R-:W-:Y:S01]  /*0ed0*/  LEA.HI R2, R5, R6, RZ, 0x1 ;  /* 0x0000000605027211 */ /* 0x002fe200078f08ff */
[----:B------:R-:W-:Y:S01]  /*0ee0*/  IMAD.MOV.U32 R151, RZ, RZ, 0x5 ;  /* 0x00000005ff977424 */ /* 0x000fe200078e00ff */
[-C--:B------:R-:W-:Y:S01]  /*0ef0*/  LEA.HI R5, R8, R157.reuse, RZ, 0x3 ;  /* 0x0000009d08057211 */ /* 0x080fe200078f18ff */
[----:B------:R-:W-:Y:S01]  /*0f00*/  IMAD.SHL.U32 R156, R27, 0x20, RZ ;  /* 0x000000201b9c7824 */ /* 0x000fe200078e00ff */
[----:B------:R-:W-:Y:S01]  /*0f10*/  LOP3.LUT R3, R2, 0x7fffffe, RZ, 0xc0, !PT ;  /* 0x07fffffe02037812 */ /* 0x000fe200078ec0ff */
[----:B------:R-:W-:Y:S01]  /*0f20*/  IMAD.MOV.U32 R154, RZ, RZ, c[0x0][0x280] ;  /* 0x0000a000ff9a7624 */ /* 0x000fe200078e00ff */
[----:B------:R-:W-:Y:S01]  /*0f30*/  LOP3.LUT R2, R0, 0xfffffffc, RZ, 0xc0, !PT ;  /* 0xfffffffc00027812 */ /* 0x000fe200078ec0ff */
[----:B------:R-:W-:Y:S01]  /*0f40*/  IMAD R0, R7, -0x40, R144 ;  /* 0xffffffc007007824 */ /* 0x000fe200078e0290 */
[----:B------:R-:W-:Y:S01]  /*0f50*/  SHF.R.S32.HI R5, RZ, 0x3, R5 ;  /* 0x00000003ff057819 */ /* 0x000fe20000011405 */
[----:B------:R-:W-:Y:S01]  /*0f60*/  IMAD.IADD R9, R6, 0x1, -R3 ;  /* 0x0000000106097824 */ /* 0x000fe200078e0a03 */
[----:B------:R-:W-:Y:S01]  /*0f70*/  LEA.HI R3, R12, R92, RZ, 0x1 ;  /* 0x0000005c0c037211 */ /* 0x000fe200078f08ff */
[----:B------:R-:W-:Y:S01]  /*0f80*/  IMAD.IADD R28, R6, 0x1, -R2 ;  /* 0x00000001061c7824 */ /* 0x000fe200078e0a02 */
[-C--:B------:R-:W-:Y:S01]  /*0f90*/  LEA.HI R2, R8, R157.reuse, RZ, 0x4 ;  /* 0x0000009d08027211 */ /* 0x080fe200078f20ff */
[----:B------:R-:W-:Y:S01]  /*0fa0*/  IMAD.MOV.U32 R155, RZ, RZ, c[0x0][0x290] ;  /* 0x0000a400ff9b7624 */ /* 0x000fe200078e00ff */
[C---:B------:R-:W-:Y:S01]  /*0fb0*/  ISETP.GE.AND P1, PT, R0.reuse, 0x1, PT ;  /* 0x000000010000780c */ /* 0x040fe20003f26270 */
[----:B------:R-:W-:Y:S01]  /*0fc0*/  IMAD.MOV.U32 R159, RZ, RZ, c[0x0][0x2b8] ;  /* 0x0000ae00ff9f7624 */ /* 0x000fe200078e00ff */
[----:B------:R-:W-:Y:S01]  /*0fd0*/  ISETP.GT.AND P0, PT, R0, 0x20, PT ;  /* 0x000000200000780c */ /* 0x000fe20003f04270 */
[----:B------:R-:W-:Y:S01]  /*0fe0*/  IMAD.SHL.U32 R0, R2, 0x10, RZ ;  /* 0x0000001002007824 */ /* 0x000fe200078e00ff */
[----:B------:R-:W-:Y:S01]  /*0ff0*/  LOP3.LUT R2, R3, 0x7fffffe, RZ, 0xc0, !PT ;  /* 0x07fffffe03027812 */ /* 0x000fe200078ec0ff */
[----:B------:R-:W-:Y:S01]  /*1000*/  IMAD.MOV.U32 R158, RZ, RZ, c[0x0][0x27c] ;  /* 0x00009f00ff9e7624 */ /* 0x000fe200078e00ff */
[----:B------:R-:W-:Y:S01]  /*1010*/  LEA.HI R6, R8, R157, RZ, 0x5 ;  /* 0x0000009d08067211 */ /* 0x000fe200078f28ff */
[----:B------:R-:W-:Y:S01]  /*1020*/  IMAD.MOV.U32 R148, RZ, RZ, c[0x0][0x27c] ;  /* 0x00009f00ff947624 */ /* 0x000fe200078e00ff */
[----:B------:R-:W-:Y:S01]  /*1030*/  LOP3.LUT R3, R0, 0xffffff00, RZ, 0xc0, !PT ;  /* 0xffffff0000037812 */ /* 0x000fe200078ec0ff */
[----:B------:R-:W-:Y:S01]  /*1040*/  IMAD.IADD R0, R92, 0x1, -R2 ;  /* 0x000000015c007824 */ /* 0x000fe200078e0a02 */
[-C--:B------:R-:W-:Y:S01]  /*1050*/  SHF.L.U64.HI R152, R27, R150.reuse, c[0x0][0x23c] ;  /* 0x00008f001b987619 */ /* 0x080fe20000010296 */
[----:B------:R-:W-:Y:S01]  /*1060*/  IMAD.IADD R2, R157, 0x1, -R4 ;  /* 0x000000019d027824 */ /* 0x000fe200078e0a04 */
[----:B------:R-:W-:Y:S01]  /*1070*/  SHF.L.U64.HI R151, R27, R151, c[0x0][0x23c] ;  /* 0x00008f001b977619 */ /* 0x000fe20000010297 */
[----:B------:R-:W-:Y:S01]  /*1080*/  IMAD.SHL.U32 R4, R6, 0x8, RZ ;  /* 0x0000000806047824 */ /* 0x000fe200078e00ff */
[-C--:B------:R-:W-:Y:S01]  /*1090*/  SHF.L.U64.HI R149, R154, R150.reuse, c[0x0][0x284] ;  /* 0x0000a1009a957619 */ /* 0x080fe20000010296 */
[----:B------:R-:W-:Y:S01]  /*10a0*/  IMAD R105, R0, 0x20, R3 ;  /* 0x0000002000697824 */ /* 0x000fe200078e0203 */
[----:B------:R-:W-:Y:S01]  /*10b0*/  SHF.L.U64.HI R150, R155, R150, c[0x0][0x294] ;  /* 0x0000a5009b967619 */ /* 0x000fe20000010296 */
[----:B------:R-:W-:Y:S01]  /*10c0*/  IMAD.SHL.U32 R2, R2, 0x8, RZ ;  /* 0x0000000802027824 */ /* 0x000fe200078e00ff */
[----:B------:R-:W-:Y:S01]  /*10d0*/  LOP3.LUT R0, R4, 0xffffff00, RZ, 0xc0, !PT ;  /* 0xffffff0004007812 */ /* 0x000fe200078ec0ff */
[----:B------:R-:W-:Y:S01]  /*10e0*/  IMAD.SHL.U32 R4, R5, 0x40, RZ ;  /* 0x0000004005047824 */ /* 0x000fe200078e00ff */
[----:B------:R-:W-:Y:S01]  /*10f0*/  IADD3 R141, R29, UR16, RZ ;  /* 0x000000101d8d7c10 */ /* 0x000fe2000fffe0ff */
[----:B------:R-:W-:Y:S01]  /*1100*/  IMAD R6, R109, c[0x0][0x238], RZ ;  /* 0x00008e006d067a24 */ /* 0x000fe200078e02ff */
[----:B------:R-:W-:Y:S01]  /*1110*/  SHF.R.S32.HI R3, RZ, 0x1f, R2 ;  /* 0x0000001fff037819 */ /* 0x000fe20000011402 */
[----:B------:R-:W-:Y:S01]  /*1120*/  IMAD R9, R9, 0x20, R0 ;  /* 0x0000002009097824 */ /* 0x000fe200078e0200 */
[----:B------:R-:W-:Y:S01]  /*1130*/  LOP3.LUT R0, R4, 0xc0, RZ, 0xc0, !PT ;  /* 0x000000c004007812 */ /* 0x000fe200078ec0ff */
[----:B------:R-:W-:Y:S01]  /*1140*/  IMAD R6, R108, c[0x0][0x23c], R6 ;  /* 0x00008f006c067a24 */ /* 0x000fe200078e0206 */
[----:B------:R-:W-:Y:S01]  /*1150*/  ISETP.GE.AND P4, PT, R2, c[0x0][0x1d4], PT ;  /* 0x0000750002007a0c */ /* 0x000fe20003f86270 */
[----:B------:R-:W-:Y:S01]  /*1160*/  IMAD.WIDE.U32 R4, R108, c[0x0][0x238], R2 ;  /* 0x00008e006c047a25 */ /* 0x000fe200078e0002 */
[----:B------:R-:W-:-:S02]  /*1170*/  LOP3.LUT R8, R0, 0x18, R2, 0xf8, !PT ;  /* 0x0000001800087812 */ /* 0x000fc400078ef802 */
[----:B------:R-:W-:Y:S01]  /*1180*/  SHF.R.U32.HI R7, RZ, 0x3, R0 ;  /* 0x00000003ff077819 */ /* 0x000fe20000011600 */
[----:B------:R-:W-:Y:S01]  /*1190*/  IMAD.IADD R5, R5, 0x1, R6 ;  /* 0x0000000105057824 */ /* 0x000fe200078e0206 */
[----:B------:R-:W-:Y:S01]  /*11a0*/  IADD3 R0, R2, 0x20, RZ ;  /* 0x0000002002007810 */ /* 0x000fe20007ffe0ff */
[----:B------:R-:W-:Y:S01]  /*11b0*/  IMAD.U32 R6, RZ, RZ, UR11 ;  /* 0x0000000bff067e24 */ /* 0x000fe2000f8e00ff */
[----:B------:R-:W-:Y:S01]  /*11c0*/  LOP3.LUT R7, R8, R7, RZ, 0x3c, !PT ;  /* 0x0000000708077212 */ /* 0x000fe200078e3cff */
[----:B------:R-:W-:Y:S01]  /*11d0*/  IMAD.WIDE.U32 R10, R10, c[0x0][0x260], R2 ;  /* 0x000098000a0a7a25 */ /* 0x000fe200078e0002 */
[----:B------:R-:W-:Y:S02]  /*11e0*/  ISETP.GE.AND P6, PT, R0, c[0x0][0x1d4], PT ;  /* 0x0000750000007a0c */ /* 0x000fe40003fc6270 */
[----:B------:R-:W-:Y:S01]  /*11f0*/  IADD3 R0, R2, 0x40, RZ ;  /* 0x0000004002007810 */ /* 0x000fe20007ffe0ff */
[----:B------:R-:W-:Y:S01]  /*1200*/  IMAD.WIDE.U32 R4, R6, c[0x0][0x240], R4 ;  /* 0x0000900006047a25 */ /* 0x000fe200078e0004 */
[----:B------:R-:W-:-:S02]  /*1210*/  SHF.R.S32.HI R2, RZ, 0x1f, R92 ;  /* 0x0000001fff027819 */ /* 0x000fc4000001145c */
[----:B------:R-:W-:Y:S01]  /*1220*/  ISETP.GE.AND P5, PT, R0, c[0x0][0x1d4], PT ;  /* 0x0000750000007a0c */ /* 0x000fe20003fa6270 */
[----:B------:R-:W-:Y:S01]  /*1230*/  IMAD.IADD R80, R9, 0x1, R7 ;  /* 0x0000000109507824 */ /* 0x000fe200078e0207 */
[----:B------:R-:W-:Y:S01]  /*1240*/  LOP3.LUT R0, R12, 0xfffffffe, RZ, 0xc0, !PT ;  /* 0xfffffffe0c007812 */ /* 0x000fe200078ec0ff */
[----:B------:R-:W-:Y:S01]  /*1250*/  IMAD R12, R152, UR19, RZ ;  /* 0x00000013980c7c24 */ /* 0x000fe2000f8e02ff */
[----:B------:R-:W-:Y:S01]  /*1260*/  IADD3 R5, R5, UR25, RZ ;  /* 0x0000001905057c10 */ /* 0x000fe2000fffe0ff */
[----:B------:R-:W-:Y:S01]  /*1270*/  IMAD.SHL.U32 R80, R80, 0x2, RZ ;  /* 0x0000000250507824 */ /* 0x000fe200078e00ff */
[----:B------:R-:W-:Y:S01]  /*1280*/  P2R R112, PR, RZ, 0x10 ;  /* 0x00000010ff707803 */ /* 0x000fe20000000000 */
[----:B------:R-:W-:Y:S02]  /*1290*/  IMAD.IADD R15, R157, 0x1, -R0 ;  /* 0x000000019d0f7824 */ /* 0x000fe400078e0a00 */
[----:B------:R-:W-:-:S04]  /*12a0*/  IMAD.WIDE.U32 R116, R14, c[0x0][0x248], R4 ;  /* 0x000092000e747a25 */ /* 0x000fc800078e0004 */
[----:B------:R-:W-:Y:S01]  /*12b0*/  IMAD.SHL.U32 R32, R15, 0x4, RZ ;  /* 0x000000040f207824 */ /* 0x000fe200078e00ff */
[----:B------:R-:W-:Y:S01]  /*12c0*/  IADD3 R115, R117, UR4, RZ ;  /* 0x0000000475737c10 */ /* 0x000fe2000fffe0ff */
[C---:B------:R-:W-:Y:S02]  /*12d0*/  IMAD R0, R2.reuse, c[0x0][0x280], RZ ;  /* 0x0000a00002007a24 */ /* 0x040fe400078e02ff */
[----:B------:R-:W-:Y:S01]  /*12e0*/  IMAD R2, R2, c[0x0][0x290], RZ ;  /* 0x0000a40002027a24 */ /* 0x000fe200078e02ff */
[----:B------:R-:W-:Y:S01]  /*12f0*/  SHF.R.S32.HI R33, RZ, 0x1f, R32 ;  /* 0x0000001fff217819 */ /* 0x000fe20000011420 */
[----:B------:R-:W-:Y:S01]  /*1300*/  IMAD.MOV.U32 R114, RZ, RZ, R116 ;  /* 0x000000ffff727224 */ /* 0x000fe200078e0074 */
[----:B------:R-:W-:Y:S01]  /*1310*/  IADD3 R34, R32, 0x10, RZ ;  /* 0x0000001020227810 */ /* 0x000fe20007ffe0ff */
[----:B------:R-:W-:Y:S01]  /*1320*/  IMAD R13, R92, c[0x0][0x284], R0 ;  /* 0x0000a1005c0d7a24 */ /* 0x000fe200078e0200 */
[C---:B------:R-:W-:Y:S01]  /*1330*/  IADD3 R31, R32.reuse, 0x20, RZ ;  /* 0x00000020201f7810 */ /* 0x040fe20007ffe0ff */
[----:B------:R-:W-:Y:S01]  /*1340*/  IMAD.SHL.U32 R24, R15, 0x8, RZ ;  /* 0x000000080f187824 */ /* 0x000fe200078e00ff */
[----:B------:R-:W-:Y:S01]  /*1350*/  IADD3 R37, R32, 0x28, RZ ;  /* 0x0000002820257810 */ /* 0x000fe20007ffe0ff */
[----:B------:R-:W-:Y:S01]  /*1360*/  IMAD R0, R92, c[0x0][0x294], R2 ;  /* 0x0000a5005c007a24 */ /* 0x000fe200078e0202 */
[----:B------:R-:W-:Y:S01]  /*1370*/  IADD3 R36, R32, 0x8, RZ ;  /* 0x0000000820247810 */ /* 0x000fe20007ffe0ff */
[----:B------:R-:W-:Y:S01]  /*1380*/  IMAD.WIDE.U32 R2, R92, c[0x0][0x290], R32 ;  /* 0x0000a4005c027a25 */ /* 0x000fe200078e0020 */
[----:B------:R-:W-:-:S02]  /*1390*/  SHF.R.S32.HI R25, RZ, 0x1f, R24 ;  /* 0x0000001fff197819 */ /* 0x000fc40000011418 */
[C---:B------:R-:W-:Y:S01]  /*13a0*/  IADD3 R95, R24.reuse, 0x30, RZ ;  /* 0x00000030185f7810 */ /* 0x040fe20007ffe0ff */
[C---:B------:R-:W-:Y:S01]  /*13b0*/  IMAD R12, R153.reuse, UR5, R12 ;  /* 0x00000005990c7c24 */ /* 0x040fe2000f8e020c */
[----:B------:R-:W-:Y:S01]  /*13c0*/  ULDC.64 UR4, c[0x0][0x260] ;  /* 0x0000980000047ab9 */ /* 0x000fe20000000a00 */
[----:B------:R-:W-:Y:S01]  /*13d0*/  IMAD.WIDE.U32 R4, R153, UR19, R114 ;  /* 0x0000001399047c25 */ /* 0x000fe2000f8e0072 */
[----:B------:R-:W-:Y:S01]  /*13e0*/  UIMAD UR4, UR10, UR4, URZ ;  /* 0x000000040a0472a4 */ /* 0x000fe2000f8e023f */
[----:B------:R-:W-:Y:S02]  /*13f0*/  IADD3 R94, R24, 0x40, RZ ;  /* 0x00000040185e7810 */ /* 0x000fe40007ffe0ff */
[----:B------:R-:W-:Y:S01]  /*1400*/  IMAD.WIDE.U32 R6, R92, c[0x0][0x280], R32 ;  /* 0x0000a0005c067a25 */ /* 0x000fe200078e0020 */
[----:B------:R-:W-:Y:S01]  /*1410*/  UIMAD UR4, UR11, UR5, UR4 ;  /* 0x000000050b0472a4 */ /* 0x000fe2000f8e0204 */
[----:B------:R-:W-:Y:S02]  /*1420*/  IADD3 R93, R24, 0x50, RZ ;  /* 0x00000050185d7810 */ /* 0x000fe40007ffe0ff */
[----:B------:R-:W-:Y:S01]  /*1430*/  IMAD.MOV.U32 R20, RZ, RZ, R2 ;  /* 0x000000ffff147224 */ /* 0x000fe200078e0002 */
[C---:B------:R-:W-:Y:S01]  /*1440*/  @P1 LEA R2, P3, R4.reuse, c[0x0][0x220], 0x1 ;  /* 0x0000880004021a11 */ /* 0x040fe200078608ff */
[----:B------:R-:W-:Y:S01]  /*1450*/  IMAD.IADD R12, R5, 0x1, R12 ;  /* 0x00000001050c7824 */ /* 0x000fe200078e020c */
[----:B------:R-:W-:Y:S01]  /*1460*/  IADD3 R5, R11, UR4, RZ ;  /* 0x000000040b057c10 */ /* 0x000fe2000fffe0ff */
[----:B------:R-:W-:Y:S01]  /*1470*/  IMAD.IADD R23, R7, 0x1, R13 ;  /* 0x0000000107177824 */ /* 0x000fe200078e020d */
[----:B------:R-:W-:Y:S01]  /*1480*/  ULDC.64 UR4, c[0x0][0x1e8] ;  /* 0x00007a0000047ab9 */ /* 0x000fe20000000a00 */
[----:B------:R-:W-:Y:S01]  /*1490*/  IMAD.IADD R21, R3, 0x1, R0 ;  /* 0x0000000103157824 */ /* 0x000fe200078e0200 */
[----:B------:R-:W-:Y:S01]  /*14a0*/  @P1 LEA.HI.X R3, R4, c[0x0][0x224], R12, 0x1, P3 ;  /* 0x0000890004031a11 */ /* 0x000fe200018f0c0c */
[----:B------:R-:W-:Y:S01]  /*14b0*/  IMAD.MOV.U32 R22, RZ, RZ, R6 ;  /* 0x000000ffff167224 */ /* 0x000fe200078e0006 */
[----:B------:R-:W-:Y:S01]  /*14c0*/  ISETP.GE.AND P3, PT, R24, c[0x0][0x27c], PT ;  /* 0x00009f0018007a0c */ /* 0x000fe20003f66270 */
[----:B------:R-:W-:Y:S01]  /*14d0*/  IMAD.WIDE.U32 R6, R92, c[0x0][0x290], R24 ;  /* 0x0000a4005c067a25 */ /* 0x000fe200078e0018 */
[----:B------:R-:W-:Y:S01]  /*14e0*/  UIMAD UR25, UR10, UR4, URZ ;  /* 0x000000040a1972a4 */ /* 0x000fe2000f8e023f */
[----:B------:R-:W-:Y:S01]  /*14f0*/  @!PT LDS RZ, [RZ] ;  /* 0x00000000fffff984 */ /* 0x000fe20000000800 */
[----:B------:R-:W-:Y:S01]  /*1500*/  @!PT LDS RZ, [RZ] ;  /* 0x00000000fffff984 */ /* 0x000fe20000000800 */
[----:B------:R-:W-:Y:S01]  /*1510*/  @!PT LDS RZ, [RZ] ;  /* 0x00000000fffff984 */ /* 0x000fe20000000800 */
[----:B------:R1:W-:Y:S01]  /*1520*/  @P1 LDGSTS.E.BYPASS.LTC128B.128 [R80+0x3100], [R2.64], !P4 ;  /* 0x0310000002501fae */ /* 0x0003e2000e101d54 */
[----:B------:R-:W-:Y:S01]  /*1530*/  P2R R145, PR, RZ, 0x8 ;  /* 0x00000008ff917803 */ /* 0x000fe20000000000 */
[----:B------:R-:W-:Y:S01]  /*1540*/  IMAD.IADD R17, R0, 0x1, R7 ;  /* 0x0000000100117824 */ /* 0x000fe200078e0207 */
[----:B------:R-:W-:Y:S01]  /*1550*/  SEL R0, RZ, c[0x0][0x27c], !P3 ;  /* 0x00009f00ff007a07 */ /* 0x000fe20005800000 */
[----:B------:R-:W-:Y:S01]  /*1560*/  IMAD.MOV.U32 R16, RZ, RZ, R6 ;  /* 0x000000ffff107224 */ /* 0x000fe200078e0006 */
[----:B------:R1:W-:Y:S01]  /*1570*/  @P1 LDGSTS.E.BYPASS.LTC128B.128 [R80+0x4100], [R2.64+0x40], !P6 ;  /* 0x0410004002501fae */ /* 0x0003e2000f101d54 */
[----:B------:R-:W-:Y:S01]  /*1580*/  IMAD.IADD R27, R32, 0x1, R34 ;  /* 0x00000001201b7824 */ /* 0x000fe200078e0222 */
[----:B------:R-:W-:Y:S01]  /*1590*/  UIMAD.WIDE.U32 UR28, UR11, UR4, URZ ;  /* 0x000000040b1c72a5 */ /* 0x000fe2000f8e003f */
[----:B------:R-:W-:Y:S01]  /*15a0*/  IMAD.IADD R6, R24, 0x1, R0 ;  /* 0x0000000118067824 */ /* 0x000fe200078e0200 */
[----:B------:R1:W-:Y:S01]  /*15b0*/  @P1 LDGSTS.E.BYPASS.LTC128B.128 [R80+0x5100], [R2.64+0x80], !P5 ;  /* 0x0510008002501fae */ /* 0x0003e2000e901d54 */
[----:B------:R-:W-:Y:S01]  /*15c0*/  @P0 IADD3 R0, P1, R156, R4, RZ ;  /* 0x000000049c000210 */ /* 0x000fe20007f3e0ff */
[----:B------:R-:W-:Y:S01]  /*15d0*/  IMAD.MOV.U32 R4, RZ, RZ, R10 ;  /* 0x000000ffff047224 */ /* 0x000fe200078e000a */
[----:B------:R-:W-:Y:S01]  /*15e0*/  ISETP.GE.AND P3, PT, R27, c[0x0][0x27c], PT ;  /* 0x00009f001b007a0c */ /* 0x000fe20003f66270 */
[----:B------:R-:W-:Y:S01]  /*15f0*/  IMAD.WIDE.U32 R8, R92, c[0x0][0x280], R24 ;  /* 0x0000a0005c087a25 */ /* 0x000fe200078e0018 */
[----:B------:R-:W-:Y:S01]  /*1600*/  SHF.R.S32.HI R7, RZ, 0x1f, R6 ;  /* 0x0000001fff077819 */ /* 0x000fe20000011406 */
[----:B------:R-:W-:Y:S01]  /*1610*/  UIMAD UR25, UR11, UR5, UR25 ;  /* 0x000000050b1972a4 */ /* 0x000fe2000f8e0219 */
[----:B------:R-:W-:Y:S01]  /*1620*/  P2R R143, PR, RZ, 0x8 ;  /* 0x00000008ff8f7803 */ /* 0x000fe20000000000 */
[----:B------:R-:W-:Y:S01]  /*1630*/  IMAD.WIDE.U32 R106, R14, c[0x0][0x268], R4 ;  /* 0x00009a000e6a7a25 */ /* 0x000fe200078e0004 */
[CC--:B------:R-:W-:Y:S01]  /*1640*/  LEA.HI R11, R7.reuse, R6.reuse, RZ, 0x3 ;  /* 0x00000006070b7211 */ /* 0x0c0fe200078f18ff */
[----:B------:R-:W-:Y:S01]  /*1650*/  ULDC.64 UR4, c[0x0][0x210] ;  /* 0x0000840000047ab9 */ /* 0x000fe20000000a00 */
[----:B------:R-:W-:Y:S01]  /*1660*/  LEA.HI R6, R7, R6, RZ, 0x5 ;  /* 0x0000000607067211 */ /* 0x000fe200078f28ff */
[----:B------:R-:W-:Y:S01]  /*1670*/  IMAD.IADD R19, R13, 0x1, R9 ;  /* 0x000000010d137824 */ /* 0x000fe200078e0209 */
[----:B------:R-:W-:Y:S01]  /*1680*/  UIMAD UR27, UR10, UR4, URZ ;  /* 0x000000040a1b72a4 */ /* 0x000fe2000f8e023f */
[----:B------:R-:W-:Y:S01]  /*1690*/  IMAD.MOV.U32 R18, RZ, RZ, R8 ;  /* 0x000000ffff127224 */ /* 0x000fe200078e0008 */
[----:B------:R-:W-:Y:S01]  /*16a0*/  UIMAD.WIDE.U32 UR30, UR11, UR4, URZ ;  /* 0x000000040b1e72a5 */ /* 0x000fe2000f8e003f */
[C---:B------:R-:W-:Y:S01]  /*16b0*/  IMAD.WIDE.U32 R124, R147.reuse, c[0x0][0x280], R22 ;  /* 0x0000a000937c7a25 */ /* 0x040fe200078e0016 */
[----:B------:R-:W-:Y:S01]  /*16c0*/  UIMAD UR27, UR11, UR5, UR27 ;  /* 0x000000050b1b72a4 */ /* 0x000fe2000f8e021b */
[----:B------:R-:W-:Y:S01]  /*16d0*/  SHF.R.S32.HI R8, RZ, 0x1f, R27 ;  /* 0x0000001fff087819 */ /* 0x000fe2000001141b */
[----:B------:R-:W-:Y:S01]  /*16e0*/  UIADD3 UR25, UR29, UR25, URZ ;  /* 0x000000191d197290 */ /* 0x000fe2000fffe03f */
[C---:B------:R-:W-:Y:S01]  /*16f0*/  IMAD.WIDE.U32 R122, R147.reuse, c[0x0][0x290], R20 ;  /* 0x0000a400937a7a25 */ /* 0x040fe200078e0014 */
[----:B------:R-:W-:Y:S01]  /*1700*/  ULDC.64 UR4, c[0x0][0x268] ;  /* 0x00009a0000047ab9 */ /* 0x000fe20000000a00 */
[----:B------:R-:W-:Y:S01]  /*1710*/  LEA.HI R8, R8, R27, RZ, 0x3 ;  /* 0x0000001b08087211 */ /* 0x000fe200078f18ff */
[----:B------:R-:W-:Y:S01]  /*1720*/  UIMAD UR4, UR23, UR4, URZ ;  /* 0x00000004170472a4 */ /* 0x000fe2000f8e023f */
[----:B------:R-:W-:Y:S01]  /*1730*/  IMAD.WIDE.U32 R120, R147, c[0x0][0x280], R18 ;  /* 0x0000a00093787a25 */ /* 0x000fe200078e0012 */
[----:B------:R-:W-:Y:S01]  /*1740*/  IADD3 R35, R32, 0x18, RZ ;  /* 0x0000001820237810 */ /* 0x000fe20007ffe0ff */
[----:B------:R-:W-:Y:S01]  /*1750*/  UIADD3 UR27, UR31, UR27, URZ ;  /* 0x0000001b1f1b7290 */ /* 0x000fe2000fffe03f */
[----:B------:R-:W-:Y:S01]  /*1760*/  LOP3.LUT R88, R8, 0xfffffff8, RZ, 0xc0, !PT ;  /* 0xfffffff808587812 */ /* 0x000fe200078ec0ff */
[----:B-1----:R-:W-:Y:S01]  /*1770*/  @P0 IMAD.X R3, R151, 0x1, R12, P1 ;  /* 0x0000000197030824 */ /* 0x002fe200008e060c */
[----:B------:R-:W-:Y:S01]  /*1780*/  @P0 LEA R2, P1, R0, c[0x0][0x220], 0x1 ;  /* 0x0000880000020a11 */ /* 0x000fe200078208ff */
[----:B------:R-:W-:Y:S01]  /*1790*/  IMAD.WIDE.U32 R118, R147, c[0x0][0x290], R16 ;  /* 0x0000a40093767a25 */ /* 0x000fe200078e0010 */
[----:B------:R-:W-:Y:S01]  /*17a0*/  UIMAD UR24, UR24, UR5, UR4 ;  /* 0x00000005181872a4 */ /* 0x000fe2000f8e0204 */
[----:B------:R-:W-:-:S02]  /*17b0*/  SHF.R.S32.HI R140, RZ, 0x3, R11 ;  /* 0x00000003ff8c7819 */ /* 0x000fc4000001140b */
[----:B------:R-:W-:Y:S01]  /*17c0*/  @P0 LEA.HI.X R3, R0, c[0x0][0x224], R3, 0x1, P1 ;  /* 0x0000890000030a11 */ /* 0x000fe200008f0c03 */
[----:B------:R-:W-:Y:S01]  /*17d0*/  ULDC.64 UR4, c[0x0][0x2b0] ;  /* 0x0000ac0000047ab9 */ /* 0x000fe20000000a00 */
[----:B------:R-:W-:Y:S01]  /*17e0*/  SEL R0, RZ, c[0x0][0x27c], !P3 ;  /* 0x00009f00ff007a07 */ /* 0x000fe20005800000 */
[----:B------:R-:W-:Y:S01]  /*17f0*/  IMAD.SHL.U32 R154, R154, 0x40, RZ ;  /* 0x000000409a9a7824 */ /* 0x000fe200078e00ff */
[----:B------:R-:W-:Y:S01]  /*1800*/  SHF.R.S32.HI R101, RZ, 0x1f, R88 ;  /* 0x0000001fff657819 */ /* 0x000fe20000011458 */
[----:B------:R1:W-:Y:S01]  /*1810*/  @P0 LDGSTS.E.BYPASS.LTC128B.128 [R80+0x3900], [R2.64], !P4 ;  /* 0x0390000002500fae */ /* 0x0003e2000e101d54 */
[----:B------:R-:W-:Y:S01]  /*1820*/  IMAD.SHL.U32 R155, R155, 0x40, RZ ;  /* 0x000000409b9b7824 */ /* 0x000fe200078e00ff */
[----:B------:R-:W-:Y:S01]  /*1830*/  IADD3 R110, R107, UR24, RZ ;  /* 0x000000186b6e7c10 */ /* 0x000fe2000fffe0ff */
[----:B------:R-:W-:Y:S01]  /*1840*/  IMAD.IADD R0, R0, 0x1, R27 ;  /* 0x0000000100007824 */ /* 0x000fe200078e021b */
[----:B------:R1:W-:Y:S01]  /*1850*/  @P0 LDGSTS.E.BYPASS.LTC128B.128 [R80+0x4900], [R2.64+0x40], !P6 ;  /* 0x0490004002500fae */ /* 0x0003e2000f101d54 */
[----:B------:R-:W-:-:S02]  /*1860*/  IMAD.SHL.U32 R148, R148, 0x2, RZ ;  /* 0x0000000294947824 */ /* 0x000fc400078e00ff */
[----:B------:R-:W-:Y:S01]  /*1870*/  IMAD.U32 R79, RZ, RZ, UR19 ;  /* 0x00000013ff4f7e24 */ /* 0x000fe2000f8e00ff */
[----:B------:R1:W-:Y:S01]  /*1880*/  @P0 LDGSTS.E.BYPASS.LTC128B.128 [R80+0x5900], [R2.64+0x80], !P5 ;  /* 0x0590008002500fae */ /* 0x0003e2000e901d54 */
[C---:B------:R-:W-:Y:S01]  /*1890*/  LOP3.LUT P0, RZ, R28.reuse, 0x2, RZ, 0xc0, !PT ;  /* 0x000000021cff7812 */ /* 0x040fe2000780c0ff */
[----:B------:R-:W-:Y:S02]  /*18a0*/  IMAD R111, R15, 0x40, R92 ;  /* 0x000000400f6f7824 */ /* 0x000fe400078e025c */
[----:B------:R-:W0:Y:S01]  /*18b0*/  LDGDEPBAR ;  /* 0x00000000000079af */ /* 0x000e220000000000 */
[----:B-1----:R-:W-:Y:S01]  /*18c0*/  IMAD.SHL.U32 R3, R28, 0x40, RZ ;  /* 0x000000401c037824 */ /* 0x002fe200078e00ff */
[----:B------:R-:W-:-:S04]  /*18d0*/  SHF.R.S32.HI R2, RZ, 0x1f, R0 ;  /* 0x0000001fff027819 */ /* 0x000fc80000011400 */
[----:B------:R-:W-:Y:S02]  /*18e0*/  LOP3.LUT R98, R3, 0xc0, RZ, 0xc0, !PT ;  /* 0x000000c003627812 */ /* 0x000fe400078ec0ff */
[CC--:B------:R-:W-:Y:S02]  /*18f0*/  LEA.HI R10, R2.reuse, R0.reuse, RZ, 0x3 ;  /* 0x00000000020a7211 */ /* 0x0c0fe400078f18ff */
[----:B------:R-:W-:Y:S02]  /*1900*/  LEA.HI R5, R2, R0, RZ, 0x5 ;  /* 0x0000000002057211 */ /* 0x000fe400078f28ff */
[----:B------:R-:W-:Y:S02]  /*1910*/  SHF.R.U32.HI R99, RZ, 0x3, R98 ;  /* 0x00000003ff637819 */ /* 0x000fe40000011662 */
[----:B------:R-:W-:Y:S02]  /*1920*/  LOP3.LUT R4, R98, 0x18, R11, 0xf8, !PT ;  /* 0x0000001862047812 */ /* 0x000fe400078ef80b */
[----:B------:R-:W-:Y:S01]  /*1930*/  SHF.R.S32.HI R133, RZ, 0x3, R10 ;  /* 0x00000003ff857819 */ /* 0x000fe2000001140a */
[----:B--2---:R1:W2:Y:S02]  /*1940*/  @P2 R2UR UR26, R26 ;  /* 0x000000001a1a23c2 */ /* 0x0042a400000e0000 */
[----:B-1----:R-:W-:Y:S01]  /*1950*/  IMAD.IADD R26, R32, 0x1, R31 ;  /* 0x00000001201a7824 */ /* 0x002fe200078e021f */
[----:B--2---:R-:W-:-:S02]  /*1960*/  @UP0 USHF.R.S32.HI UR33, URZ, 0x1f, UR26 ;  /* 0x0000001f3f210899 */ /* 0x004fc4000801141a */
[----:B------:R-:W-:Y:S01]  /*1970*/  @UP0 UMOV UR32, UR26 ;  /* 0x0000001a00200c82 */ /* 0x000fe20008000000 */
[----:B------:R-:W-:Y:S01]  /*1980*/  BAR.SYNC.DEFER_BLOCKING 0x0 ;  /* 0x0000000000007b1d */ /* 0x000fe20000010000 */
[----:B------:R-:W-:Y:S02]  /*1990*/  ISETP.GE.AND P1, PT, R26, c[0x0][0x27c], PT ;  /* 0x00009f001a007a0c */ /* 0x000fe40003f26270 */
[--C-:B------:R-:W-:Y:S02]  /*19a0*/  SHF.R.S32.HI R7, RZ, 0x1f, R26.reuse ;  /* 0x0000001fff077819 */ /* 0x100fe4000001141a */
[----:B------:R-:W-:Y:S01]  /*19b0*/  SEL R3, RZ, c[0x0][0x27c], !P1 ;  /* 0x00009f00ff037a07 */ /* 0x000fe20004800000 */
[----:B------:R-:W-:Y:S01]  /*19c0*/  @!UP0 UMOV UR33, UR22 ;  /* 0x0000001600218c82 */ /* 0x000fe20008000000 */
[----:B------:R-:W-:Y:S01]  /*19d0*/  LEA.HI R7, R7, R26, RZ, 0x3 ;  /* 0x0000001a07077211 */ /* 0x000fe200078f18ff */
[----:B------:R-:W-:Y:S01]  /*19e0*/  UIMAD UR22, UR33, UR4, URZ ;  /* 0x00000004211672a4 */ /* 0x000fe2000f8e023f */
[----:B------:R-:W-:Y:S01]  /*19f0*/  P2R R142, PR, RZ, 0x2 ;  /* 0x00000002ff8e7803 */ /* 0x000fe20000000000 */
[----:B------:R-:W-:Y:S01]  /*1a00*/  IMAD.IADD R0, R3, 0x1, R26 ;  /* 0x0000000103007824 */ /* 0x000fe200078e021a */
[----:B------:R-:W-:Y:S01]  /*1a10*/  LOP3.LUT R87, R7, 0xfffffff8, RZ, 0xc0, !PT ;  /* 0xfffffff807577812 */ /* 0x000fe200078ec0ff */
[----:B------:R-:W-:Y:S01]  /*1a20*/  IMAD.SHL.U32 R3, R6, 0x40, RZ ;  /* 0x0000004006037824 */ /* 0x000fe200078e00ff */
[----:B------:R-:W-:Y:S01]  /*1a30*/  @!UP0 UMOV UR32, UR18 ;  /* 0x0000001200208c82 */ /* 0x000fe20008000000 */
[----:B------:R-:W-:Y:S01]  /*1a40*/  ISETP.NE.AND P1, PT, R159, 0x1, PT ;  /* 0x000000019f00780c */ /* 0x000fe20003f25270 */
[----:B------:R-:W-:Y:S01]  /*1a50*/  UIMAD.WIDE.U32 UR34, UR32, UR4, URZ ;  /* 0x00000004202272a5 */ /* 0x000fe2000f8e003f */
[----:B------:R-:W-:Y:S01]  /*1a60*/  SHF.R.S32.HI R2, RZ, 0x1f, R0 ;  /* 0x0000001fff027819 */ /* 0x000fe20000011400 */
[----:B------:R-:W-:Y:S01]  /*1a70*/  UIMAD UR5, UR32, UR5, UR22 ;  /* 0x00000005200572a4 */ /* 0x000fe2000f8e0216 */
[----:B------:R-:W-:Y:S01]  /*1a80*/  LOP3.LUT R6, R3, 0x7ffff800, RZ, 0xc0, !PT ;  /* 0x7ffff80003067812 */ /* 0x000fe200078ec0ff */
[----:B------:R-:W-:Y:S01]  /*1a90*/  ULDC.U8 UR4, c[0x0][0x298] ;  /* 0x0000a60000047ab9 */ /* 0x000fe20000000000 */
[----:B------:R-:W-:Y:S01]  /*1aa0*/  LOP3.LUT R3, R4, R99, RZ, 0x3c, !PT ;  /* 0x0000006304037212 */ /* 0x000fe200078e3cff */
[----:B------:R-:W-:Y:S01]  /*1ab0*/  UIADD3 UR5, UR35, UR5, URZ ;  /* 0x0000000523057290 */ /* 0x000fe2000fffe03f */
[----:B------:R-:W-:-:S02]  /*1ac0*/  LEA.HI R9, R2, R0, RZ, 0x3 ;  /* 0x0000000002097211 */ /* 0x000fc400078f18ff */
[----:B------:R-:W-:Y:S01]  /*1ad0*/  LEA.HI R0, R2, R0, RZ, 0x5 ;  /* 0x0000000002007211 */ /* 0x000fe200078f28ff */
[----:B------:R-:W-:Y:S01]  /*1ae0*/  IMAD.SHL.U32 R2, R5, 0x40, RZ ;  /* 0x0000004005027824 */ /* 0x000fe200078e00ff */
[----:B------:R-:W-:Y:S02]  /*1af0*/  IADD3 R14, R3, R6, R105 ;  /* 0x00000006030e7210 */ /* 0x000fe40007ffe069 */
[----:B------:R-:W-:Y:S01]  /*1b00*/  LOP3.LUT R3, R98, 0x18, R10, 0xf8, !PT ;  /* 0x0000001862037812 */ /* 0x000fe200078ef80a */
[----:B------:R-:W-:Y:S01]  /*1b10*/  IMAD.SHL.U32 R0, R0, 0x40, RZ ;  /* 0x0000004000007824 */ /* 0x000fe200078e00ff */
[----:B------:R-:W-:Y:S01]  /*1b20*/  LOP3.LUT R4, R98, 0x18, R9, 0xf8, !PT ;  /* 0x0000001862047812 */ /* 0x000fe200078ef809 */
[----:B------:R-:W-:Y:S01]  /*1b30*/  IMAD.SHL.U32 R131, R14, 0x2, RZ ;  /* 0x000000020e837824 */ /* 0x000fe200078e00ff */
[----:B------:R-:W-:Y:S02]  /*1b40*/  LOP3.LUT R5, R2, 0x7ffff800, RZ, 0xc0, !PT ;  /* 0x7ffff80002057812 */ /* 0x000fe400078ec0ff */
[----:B------:R-:W-:-:S02]  /*1b50*/  LOP3.LUT R3, R3, R99, RZ, 0x3c, !PT ;  /* 0x0000006303037212 */ /* 0x000fc400078e3cff */
[----:B------:R-:W-:Y:S02]  /*1b60*/  LOP3.LUT R2, R0, 0x7ffff800, RZ, 0xc0, !PT ;  /* 0x7ffff80000027812 */ /* 0x000fe400078ec0ff */
[----:B------:R-:W-:Y:S02]  /*1b70*/  LOP3.LUT R0, R4, R99, RZ, 0x3c, !PT ;  /* 0x0000006304007212 */ /* 0x000fe400078e3cff */
[----:B------:R-:W-:Y:S02]  /*1b80*/  IADD3 R13, R3, R5, R105 ;  /* 0x00000005030d7210 */ /* 0x000fe40007ffe069 */
[----:B------:R-:W-:Y:S02]  /*1b90*/  SHF.R.S32.HI R4, RZ, 0x1f, R95 ;  /* 0x0000001fff047819 */ /* 0x000fe4000001145f */
[----:B------:R-:W-:Y:S01]  /*1ba0*/  SHF.R.S32.HI R3, RZ, 0x1f, R94 ;  /* 0x0000001fff037819 */ /* 0x000fe2000001145e */
[----:B------:R-:W-:Y:S01]  /*1bb0*/  IMAD.SHL.U32 R126, R13, 0x2, RZ ;  /* 0x000000020d7e7824 */ /* 0x000fe200078e00ff */
[----:B------:R-:W-:-:S02]  /*1bc0*/  SHF.R.S32.HI R5, RZ, 0x1f, R93 ;  /* 0x0000001fff057819 */ /* 0x000fc4000001145d */
[----:B------:R-:W-:Y:S02]  /*1bd0*/  LEA.HI R6, R4, R95, RZ, 0x3 ;  /* 0x0000005f04067211 */ /* 0x000fe400078f18ff */
[----:B------:R-:W-:Y:S02]  /*1be0*/  LEA.HI R4, R3, R94, RZ, 0x3 ;  /* 0x0000005e03047211 */ /* 0x000fe400078f18ff */
[----:B------:R-:W-:Y:S02]  /*1bf0*/  LEA.HI R3, R5, R93, RZ, 0x3 ;  /* 0x0000005d05037211 */ /* 0x000fe400078f18ff */
[----:B------:R-:W-:Y:S02]  /*1c00*/  IADD3 R12, R0, R2, R105 ;  /* 0x00000002000c7210 */ /* 0x000fe40007ffe069 */
[----:B------:R-:W-:Y:S02]  /*1c10*/  SHF.R.S32.HI R0, RZ, 0x1f, R147 ;  /* 0x0000001fff007819 */ /* 0x000fe40000011493 */
[----:B------:R-:W-:Y:S01]  /*1c20*/  LOP3.LUT R86, R3, 0xfffffff8, RZ, 0xc0, !PT ;  /* 0xfffffff803567812 */ /* 0x000fe200078ec0ff */
[----:B------:R-:W-:Y:S01]  /*1c30*/  IMAD.SHL.U32 R113, R12, 0x2, RZ ;  /* 0x000000020c717824 */ /* 0x000fe200078e00ff */
[----:B------:R-:W-:Y:S01]  /*1c40*/  LOP3.LUT R3, R98, 0x8, R24, 0xf8, !PT ;  /* 0x0000000862037812 */ /* 0x000fe200078ef818 */
[----:B------:R-:W-:Y:S01]  /*1c50*/  IMAD R2, R0, c[0x0][0x280], RZ ;  /* 0x0000a00000027a24 */ /* 0x000fe200078e02ff */
[----:B------:R-:W-:Y:S01]  /*1c60*/  LOP3.LUT R89, R4, 0xfffffff8, RZ, 0xc0, !PT ;  /* 0xfffffff804597812 */ /* 0x000fe200078ec0ff */
[----:B------:R-:W-:Y:S01]  /*1c70*/  IMAD R0, R0, c[0x0][0x290], RZ ;  /* 0x0000a40000007a24 */ /* 0x000fe200078e02ff */
[----:B------:R-:W-:Y:S01]  /*1c80*/  LOP3.LUT R81, R3, R99, RZ, 0x3c, !PT ;  /* 0x0000006303517212 */ /* 0x000fe200078e3cff */
[----:B------:R-:W-:Y:S01]  /*1c90*/  IMAD R2, R147, c[0x0][0x284], R2 ;  /* 0x0000a10093027a24 */ /* 0x000fe200078e0202 */
[----:B------:R-:W-:Y:S01]  /*1ca0*/  LOP3.LUT R3, R11, 0xfffffff8, RZ, 0xc0, !PT ;  /* 0xfffffff80b037812 */ /* 0x000fe200078ec0ff */
[----:B------:R-:W-:Y:S01]  /*1cb0*/  IMAD R0, R147, c[0x0][0x294], R0 ;  /* 0x0000a50093007a24 */ /* 0x000fe200078e0200 */
[----:B------:R-:W-:Y:S01]  /*1cc0*/  LOP3.LUT R90, R6, 0xfffffff8, RZ, 0xc0, !PT ;  /* 0xfffffff8065a7812 */ /* 0x000fe200078ec0ff */
[----:B------:R-:W-:Y:S01]  /*1cd0*/  IMAD.IADD R81, R105, 0x1, R81 ;  /* 0x0000000169517824 */ /* 0x000fe200078e0251 */
[----:B------:R-:W-:Y:S01]  /*1ce0*/  SHF.R.S32.HI R4, RZ, 0x1f, R3 ;  /* 0x0000001fff047819 */ /* 0x000fe20000011403 */
[----:B------:R-:W-:Y:S01]  /*1cf0*/  IMAD.IADD R139, R125, 0x1, R2 ;  /* 0x000000017d8b7824 */ /* 0x000fe200078e0202 */
[----:B------:R-:W-:Y:S01]  /*1d00*/  SHF.R.S32.HI R104, RZ, 0x1f, R90 ;  /* 0x0000001fff687819 */ /* 0x000fe2000001145a */
[----:B------:R-:W-:Y:S01]  /*1d10*/  IMAD.IADD R137, R2, 0x1, R121 ;  /* 0x0000000102897824 */ /* 0x000fe200078e0279 */
[----:B------:R-:W-:Y:S01]  /*1d20*/  LOP3.LUT R2, R10, 0xfffffff8, RZ, 0xc0, !PT ;  /* 0xfffffff80a027812 */ /* 0x000fe200078ec0ff */
[----:B------:R-:W-:Y:S01]  /*1d30*/  IMAD.IADD R138, R123, 0x1, R0 ;  /* 0x000000017b8a7824 */ /* 0x000fe200078e0200 */
[----:B------:R-:W-:Y:S01]  /*1d40*/  LEA R81, R81, 0x100, 0x1 ;  /* 0x0000010051517811 */ /* 0x000fe200078e08ff */
[----:B------:R-:W-:Y:S01]  /*1d50*/  IMAD.IADD R136, R0, 0x1, R119 ;  /* 0x0000000100887824 */ /* 0x000fe200078e0277 */
[----:B------:R-:W-:Y:S01]  /*1d60*/  LOP3.LUT R0, R9, 0xfffffff8, RZ, 0xc0, !PT ;  /* 0xfffffff809007812 */ /* 0x000fe200078ec0ff */
[C---:B------:R-:W-:Y:S01]  /*1d70*/  IMAD.SHL.U32 R134, R3.reuse, 0x2, RZ ;  /* 0x0000000203867824 */ /* 0x040fe200078e00ff */
[----:B------:R-:W-:Y:S01]  /*1d80*/  SHF.L.U64.HI R135, R3, 0x1, R4 ;  /* 0x0000000103877819 */ /* 0x000fe20000010204 */
[----:B------:R-:W-:Y:S01]  /*1d90*/  IMAD.SHL.U32 R129, R2, 0x2, RZ ;  /* 0x0000000202817824 */ /* 0x000fe200078e00ff */
[----:B------:R-:W-:Y:S01]  /*1da0*/  SHF.R.S32.HI R3, RZ, 0x1f, R2 ;  /* 0x0000001fff037819 */ /* 0x000fe20000011402 */
[----:B------:R-:W-:Y:S01]  /*1db0*/  IMAD.SHL.U32 R127, R0, 0x2, RZ ;  /* 0x00000002007f7824 */ /* 0x000fe200078e00ff */
[----:B------:R-:W-:-:S02]  /*1dc0*/  SHF.R.S32.HI R4, RZ, 0x1f, R0 ;  /* 0x0000001fff047819 */ /* 0x000fc40000011400 */
[C---:B------:R-:W-:Y:S02]  /*1dd0*/  IADD3 R82, R81.reuse, 0x20, RZ ;  /* 0x0000002051527810 */ /* 0x040fe40007ffe0ff */
[----:B------:R-:W-:Y:S02]  /*1de0*/  @P0 IADD3 R82, R81, -0x20, RZ ;  /* 0xffffffe051520810 */ /* 0x000fe40007ffe0ff */
[----:B------:R-:W-:Y:S02]  /*1df0*/  SHF.R.S32.HI R103, RZ, 0x1f, R89 ;  /* 0x0000001fff677819 */ /* 0x000fe40000011459 */
[----:B------:R-:W-:Y:S02]  /*1e00*/  SHF.R.S32.HI R102, RZ, 0x1f, R86 ;  /* 0x0000001fff667819 */ /* 0x000fe40000011456 */
[----:B------:R-:W-:Y:S02]  /*1e10*/  SHF.R.S32.HI R100, RZ, 0x1f, R87 ;  /* 0x0000001fff647819 */ /* 0x000fe40000011457 */
[----:B------:R-:W-:-:S02]  /*1e20*/  SHF.R.S32.HI R132, RZ, 0x3, R9 ;  /* 0x00000003ff847819 */ /* 0x000fc40000011409 */
[----:B------:R-:W-:Y:S02]  /*1e30*/  SHF.L.U64.HI R130, R2, 0x1, R3 ;  /* 0x0000000102827819 */ /* 0x000fe40000010203 */
[----:B------:R-:W-:Y:S02]  /*1e40*/  SHF.L.U64.HI R128, R0, 0x1, R4 ;  /* 0x0000000100807819 */ /* 0x000fe40000010204 */
[----:B------:R-:W-:Y:S02]  /*1e50*/  ISETP.GE.AND P0, PT, R158, 0x1, PT ;  /* 0x000000019e00780c */ /* 0x000fe40003f06270 */
.L_x_776:
[----:B------:R-:W-:Y:S01]  /*1e60*/  IMAD.SHL.U32 R91, R79, 0x40, RZ ;  /* 0x000000404f5b7824 */ /* 0x000fe200078e00ff */
[----:B------:R-:W-:Y:S04]  /*1e70*/  DEPBAR.LE SB0, 0x0 ;  /* 0x000080000000791a */ /* 0x000fe80000000000 */
[----:B------:R-:W-:Y:S01]  /*1e80*/  IMAD.IADD R0, R111, 0x1, R91 ;  /* 0x000000016f007824 */ /* 0x000fe200078e025b */
[----:B------:R-:W-:Y:S01]  /*1e90*/  ISETP.NE.AND P1, PT, R159, 0x1, PT ;  /* 0x000000019f00780c */ /* 0x000fe20003f25270 */
[----:B------:R-:W-:Y:S01]  /*1ea0*/  IMAD.MOV.U32 R83, RZ, RZ, RZ ;  /* 0x000000ffff537224 */ /* 0x000fe200078e00ff */
[----:B------:R-:W-:Y:S01]  /*1eb0*/  ISETP.GE.AND P2, PT, R158, 0x1, PT ;  /* 0x000000019e00780c */ /* 0x000fe20003f46270 */
[----:B-1----:R-:W-:Y:S01]  /*1ec0*/  IMAD.IADD R2, R141, 0x1, R0 ;  /* 0x000000018d027824 */ /* 0x002fe200078e0200 */
[----:B------:R-:W-:Y:S01]  /*1ed0*/  ISETP.GE.AND P0, PT, R0, UR15, PT ;  /* 0x0000000f00007c0c */ /* 0x000fe2000bf06270 */
[----:B------:R-:W-:Y:S02]  /*1ee0*/  BSSY B1, `(.L_x_752) ;  /* 0x00003d8000017945 */ /* 0x000fe40003800000 */
[----:B------:R-:W-:Y:S01]  /*1ef0*/  IMAD.MOV.U32 R0, RZ, RZ, R2 ;  /* 0x000000ffff007224 */ /* 0x000fe200078e0002 */
[----:B------:R-:W-:Y:S05]  /*1f00*/  ISETP.GT.OR P0, PT, R111, 0x3f, P0 ;  /* 0x0000003f6f00780c */ /* 0x000fea0000704670 */
[----:B------:R-:W-:Y:S05]  /*1f10*/  @P1 IMAD.HI.U32 R3, R2, c[0x0][0x2bc], RZ ;  /* 0x0000af0002031a27 */ /* 0x000fea00078e00ff */
        /* <DEDUP_REMOVED lines=28> */
[----:B------:R-:W-:Y:S03]  /*20e0*/  IADD3 R4, -R91, UR15, RZ ;  /* 0x0000000f5b047c10 */ /* 0x000fe6000fffe1ff */
        /* <DEDUP_REMOVED lines=66> */
.L_x_756:
[----:B------:R-:W-:Y:S05]  /*2510*/  BSYNC B0 ;  /* 0x0000000000007941 */ /* 0x000fea0003800000 */
.L_x_755:
        /* <DEDUP_REMOVED lines=94> */
.L_x_759:
[----:B------:R-:W-:Y:S05]  /*2b00*/  BSYNC B0 ;  /* 0x0000000000007941 */ /* 0x000fea0003800000 */
.L_x_758:
        /* <DEDUP_REMOVED lines=58> */
.L_x_761:
[----:B------:R-:W-:Y:S05]  /*2eb0*/  BSYNC B0 ;  /* 0x0000000000007941 */ /* 0x000fea0003800000 */
.L_x_760:
        /* <DEDUP_REMOVED lines=58> */
.L_x_763:
[----:B------:R-:W-:Y:S05]  /*3260*/  BSYNC B0 ;  /* 0x0000000000007941 */ /* 0x000fea0003800000 */
.L_x_762:
        /* <DEDUP_REMOVED lines=58> */
.L_x_765:
[----:B------:R-:W-:Y:S05]  /*3610*/  BSYNC B0 ;  /* 0x0000000000007941 */ /* 0x000fea0003800000 */
.L_x_764:
        /* <DEDUP_REMOVED lines=58> */
.L_x_767:
[----:B------:R-:W-:Y:S05]  /*39c0*/  BSYNC B0 ;  /* 0x0000000000007941 */ /* 0x000fea0003800000 */
.L_x_766:
        /* <DEDUP_REMOVED lines=58> */
.L_x_754:
        /* <DEDUP_REMOVED lines=47> */
.L_x_769:
[----:B------:R-:W-:Y:S05]  /*4060*/  BSYNC B0 ;  /* 0x0000000000007941 */ /* 0x000fea0003800000 */
.L_x_768:
        /* <DEDUP_REMOVED lines=57> */
[----:B------:R-:W-:Y:S01]  /*4400*/  @!P0 SHF.R.U64 R5, R6, 0x10, R7 ;  /* 0x0000001006058819 */ /* 0x000fe20000001207 */
        /* <DEDUP_REMOVED lines=100> */
.L_x_771:
[----:B------:R-:W-:Y:S05]  /*4a50*/  BSYNC B0 ;  /* 0x0000000000007941 */ /* 0x000fea0003800000 */
.L_x_770:
        /* <DEDUP_REMOVED lines=123> */
.L_x_773:
[----:B------:R-:W-:Y:S05]  /*5210*/  BSYNC B0 ;  /* 0x0000000000007941 */ /* 0x000fea0003800000 */
.L_x_772:
        /* <DEDUP_REMOVED lines=126> */
.L_x_753:
[----:B------:R1:W2:Y:S01]  /*5a00*/  SHFL.IDX PT, R2, R14, RZ, 0x1e1f ;  /* 0x001e1fff0e027589 */ /* 0x0002a200000e0000 */
[----:B------:R-:W-:Y:S03]  /*5a10*/  IADD3 R3, -R91, UR15, RZ ;  /* 0x0000000f5b037c10 */ /* 0x000fe6000fffe1ff */
[----:B------:R1:W3:Y:S01]  /*5a20*/  SHFL.IDX PT, R0, R15, RZ, 0x1e1f ;  /* 0x001e1fff0f007589 */ /* 0x0002e200000e0000 */
        /* <DEDUP_REMOVED lines=35> */
.L_x_757:
[----:B------:R-:W-:Y:S05]  /*5c60*/  BSYNC B1 ;  /* 0x0000000000017941 */ /* 0x000fea0003800000 */
.L_x_752:
[----:B---3--:R-:W-:Y:S01]  /*5c70*/  IMAD.IADD R0, R144, 0x1, -R91 ;  /* 0x0000000190007824 */ /* 0x008fe200078e0a5b */
[C---:B-12--5:R-:W-:Y:S01]  /*5c80*/  LEA R2, P0, R79.reuse, R108, 0x6 ;  /* 0x0000006c4f027211 */ /* 0x066fe200078030ff */
        /* <DEDUP_REMOVED lines=13> */
[----:B------:R-:W-:Y:S04]  /*5d60*/  IADD3 R8, P1, R4, UR30, RZ ;  /* 0x0000001e04087c10 */ /* 0x000fe8000ff3e0ff */
[----:B------:R-:W-:Y:S02]  /*5d70*/  IADD3.X R9, R5, UR27, R6, P1, !PT ;  /* 0x0000001b05097c10 */ /* 0x000fe40008ffe406 */
        /* <DEDUP_REMOVED lines=67> */
.L_x_775:
[----:B--2---:R-:W-:Y:S05]  /*61b0*/  BSYNC B0 ;  /* 0x0000000000007941 */ /* 0x004fea0003800000 */
.L_x_774:
[C---:B------:R-:W-:Y:S02]  /*61c0*/  ISETP.GT.AND P0, PT, R79.reuse, UR6, PT ;  /* 0x000000064f007c0c */ /* 0x040fe4000bf04270 */
        /* <DEDUP_REMOVED lines=25> */
.L_x_751:
[----:B-1----:R-:W-:Y:S01]  /*6360*/  UIADD3 UR6, UR12, 0x7f, URZ ;  /* 0x0000007f0c067890 */ /* 0x002fe2000fffe03f */
[----:B------:R-:W-:Y:S01]  /*6370*/  PLOP3.LUT P4, PT, PT, PT, PT, 0x80, 0x0 ;  /* 0x000000000000781c */ /* 0x000fe20003f8f070 */
[----:B------:R-:W-:Y:S01]  /*6380*/  ULDC.64 UR4, c[0x0][0x2c8] ;  /* 0x0000b20000047ab9 */ /* 0x000fe20000000a00 */
[----:B------:R-:W-:Y:S01]  /*6390*/  CS2R R94, SRZ ;  /* 0x00000000005e7805 */ /* 0x000fe2000001ff00 */
[----:B------:R-:W-:Y:S01]  /*63a0*/  UIMAD.WIDE.U32 UR22, UR6, UR4, URZ ;  /* 0x00000004061672a5 */ /* 0x000fe2000f8e003f */
[----:B------:R-:W-:Y:S01]  /*63b0*/  CS2R R92, SRZ ;  /* 0x00000000005c7805 */ /* 0x000fe2000001ff00 */
[----:B------:R-:W-:Y:S01]  /*63c0*/  CS2R R98, SRZ ;  /* 0x0000000000627805 */ /* 0x000fe2000001ff00 */
[----:B------:R-:W-:Y:S01]  /*63d0*/  CS2R R96, SRZ ;  /* 0x0000000000607805 */ /* 0x000fe2000001ff00 */
[----:B------:R-:W-:Y:S01]  /*63e0*/  @UP2 USHF.R.U32.HI UR6, URZ, UR5, UR23 ;  /* 0x000000053f062299 */ /* 0x000fe20008011617 */
[----:B------:R-:W-:Y:S01]  /*63f0*/  CS2R R90, SRZ ;  /* 0x00000000005a7805 */ /* 0x000fe2000001ff00 */
[----:B------:R-:W-:Y:S01]  /*6400*/  CS2R R88, SRZ ;  /* 0x0000000000587805 */ /* 0x000fe2000001ff00 */
[----:B------:R-:W-:Y:S01]  /*6410*/  IMAD.MOV.U32 R11, RZ, RZ, RZ ;  /* 0x000000ffff0b7224 */ /* 0x000fe200078e00ff */
[----:B------:R-:W-:Y:S01]  /*6420*/  UIADD3 UR6, UR7, UR6, URZ ;  /* 0x0000000607067290 */ /* 0x000fe2000fffe03f */
[----:B------:R-:W-:Y:S01]  /*6430*/  IMAD.MOV.U32 R86, RZ, RZ, RZ ;  /* 0x000000ffff567224 */ /* 0x000fe200078e00ff */
[----:B------:R-:W-:Y:S01]  /*6440*/  MOV R12, RZ ;  /* 0x000000ff000c7202 */ /* 0x000fe20000000f00 */
[----:B------:R-:W-:Y:S01]  /*6450*/  IMAD.MOV.U32 R84, RZ, RZ, RZ ;  /* 0x000000ffff547224 */ /* 0x000fe200078e00ff */
[----:B------:R-:W-:Y:S01]  /*6460*/  USHF.R.S32.HI UR4, URZ, 0x1f, UR6 ;  /* 0x0000001f3f047899 */ /* 0x000fe20008011406 */
[----:B------:R-:W-:Y:S01]  /*6470*/  CS2R R14, SRZ ;  /* 0x00000000000e7805 */ /* 0x000fe2000001ff00 */
[----:B------:R-:W-:Y:S01]  /*6480*/  MOV R78, RZ ;  /* 0x000000ff004e7202 */ /* 0x000fe20000000f00 */
[----:B------:R-:W-:Y:S01]  /*6490*/  IMAD.MOV.U32 R76, RZ, RZ, RZ ;  /* 0x000000ffff4c7224 */ /* 0x000fe200078e00ff */
[----:B------:R-:W-:Y:S01]  /*64a0*/  ULEA.HI UR4, UR4, UR6, URZ, 0x6 ;  /* 0x0000000604047291 */ /* 0x000fe2000f8f303f */
[----:B------:R-:W-:Y:S01]  /*64b0*/  CS2R R16, SRZ ;  /* 0x0000000000107805 */ /* 0x000fe2000001ff00 */
[----:B------:R-:W-:Y:S01]  /*64c0*/  MOV R82, RZ ;  /* 0x000000ff00527202 */ /* 0x000fe20000000f00 */
[----:B------:R-:W-:Y:S01]  /*64d0*/  IMAD.MOV.U32 R80, RZ, RZ, RZ ;  /* 0x000000ffff507224 */ /* 0x000fe200078e00ff */
[----:B------:R-:W-:Y:S01]  /*64e0*/  USHF.R.S32.HI UR4, URZ, 0x6, UR4 ;  /* 0x000000063f047899 */ /* 0x000fe20008011404 */
[----:B------:R-:W-:Y:S01]  /*64f0*/  MOV R18, RZ ;  /* 0x000000ff00127202 */ /* 0x000fe20000000f00 */
[----:B------:R-:W-:Y:S01]  /*6500*/  IMAD.MOV.U32 R74, RZ, RZ, RZ ;  /* 0x000000ffff4a7224 */ /* 0x000fe200078e00ff */
[----:B------:R-:W-:Y:S01]  /*6510*/  CS2R R20, SRZ ;  /* 0x0000000000147805 */ /* 0x000fe2000001ff00 */
[----:B------:R-:W-:Y:S01]  /*6520*/  UISETP.LT.AND UP0, UPT, UR8, UR4, UPT ;  /* 0x000000040800728c */ /* 0x000fe2000bf01270 */
[----:B------:R-:W-:Y:S01]  /*6530*/  MOV R72, RZ ;  /* 0x000000ff00487202 */ /* 0x000fe20000000f00 */
[----:B------:R-:W-:Y:S01]  /*6540*/  IMAD.MOV.U32 R70, RZ, RZ, RZ ;  /* 0x000000ffff467224 */ /* 0x000fe200078e00ff */
[----:B------:R-:W-:Y:S01]  /*6550*/  CS2R R22, SRZ ;  /* 0x0000000000167805 */ /* 0x000fe2000001ff00 */
[----:B------:R-:W-:Y:S01]  /*6560*/  USEL UR8, UR8, UR4, UP0 ;  /* 0x0000000408087287 */ /* 0x000fe20008000000 */
[----:B----4-:R-:W-:Y:S01]  /*6570*/  MOV R68, RZ ;  /* 0x000000ff00447202 */ /* 0x010fe20000000f00 */
[----:B------:R-:W-:Y:S01]  /*6580*/  IMAD.MOV.U32 R174, RZ, RZ, RZ ;  /* 0x000000ffffae7224 */ /* 0x000fe200078e00ff */
[----:B------:R-:W-:Y:S01]  /*6590*/  CS2R R24, SRZ ;  /* 0x0000000000187805 */ /* 0x000fe2000001ff00 */
[----:B------:R-:W-:Y:S01]  /*65a0*/  UISETP.GE.AND UP0, UPT, UR8, 0x1, UPT ;  /* 0x000000010800788c */ /* 0x000fe2000bf06270 */
[----:B------:R-:W-:Y:S01]  /*65b0*/  MOV R172, RZ ;  /* 0x000000ff00ac7202 */ /* 0x000fe20000000f00 */
[----:B------:R-:W-:Y:S01]  /*65c0*/  IMAD.MOV.U32 R138, RZ, RZ, RZ ;  /* 0x000000ffff8a7224 */ /* 0x000fe200078e00ff */
[----:B------:R-:W-:Y:S01]  /*65d0*/  CS2R R26, SRZ ;  /* 0x00000000001a7805 */ /* 0x000fe2000001ff00 */
[----:B------:R-:W-:Y:S01]  /*65e0*/  MOV R136, RZ ;  /* 0x000000ff00887202 */ /* 0x000fe20000000f00 */
[----:B------:R-:W-:Y:S01]  /*65f0*/  CS2R R134, SRZ ;  /* 0x0000000000867805 */ /* 0x000fe2000001ff00 */
[----:B------:R-:W-:Y:S01]  /*6600*/  PLOP3.LUT P0, PT, PT, PT, UP0, 0x80, 0x0 ;  /* 0x000000000000781c */ /* 0x000fe20003f0f008 */
[----:B------:R-:W-:Y:S01]  /*6610*/  IMAD.MOV.U32 R132, RZ, RZ, RZ ;  /* 0x000000ffff847224 */ /* 0x000fe200078e00ff */
[----:B-----5:R-:W-:Y:S01]  /*6620*/  CS2R R28, SRZ ;  /* 0x00000000001c7805 */ /* 0x020fe2000001ff00 */
        /* <DEDUP_REMOVED lines=49> */
[----:B------:R-:W-:Y:S01]  /*6940*/  USHF.R.S32.HI UR6, URZ, 0x1f, UR14 ;  /* 0x0000001f3f067899 */ /* 0x000fe2000801140e */
[----:B------:R-:W-:Y:S01]  /*6950*/  SHF.R.S32.HI R8, RZ, 0x1f, R157 ;  /* 0x0000001fff087819 */ /* 0x000fe2000001149d */
[----:B------:R-:W-:Y:S02]  /*6960*/  ULDC.64 UR4, c[0x0][0x178] ;  /* 0x00005e0000047ab9 */ /* 0x000fe40000000a00 */
        /* <DEDUP_REMOVED lines=9> */
[----:B------:R-:W-:Y:S01]  /*6a00*/  LEA.HI R153, R8, R157, RZ, 0x5 ;  /* 0x0000009d08997211 */ /* 0x000fe200078f28ff */
[----:B------:R-:W-:Y:S01]  /*6a10*/  UISETP.NE.U32.AND UP0, UPT, URZ, UR6, UPT ;  /* 0x000000063f00728c */ /* 0x000fe2000bf05070 */
[----:B------:R-:W-:Y:S01]  /*6a20*/  SHF.R.S32.HI R110, RZ, 0x3, R111 ;  /* 0x00000003ff6e7819 */ /* 0x000fe2000001146f */
[----:B------:R-:W-:Y:S01]  /*6a30*/  ULDC.64 UR4, c[0x0][0x1b8] ;  /* 0x00006e0000047ab9 */ /* 0x000fe20000000a00 */
[----:B------:R-:W-:Y:S01]  /*6a40*/  SHF.R.S32.HI R152, RZ, 0x5, R153 ;  /* 0x00000005ff987819 */ /* 0x000fe20000011499 */
[----:B------:R-:W-:-:S02]  /*6a50*/  UISETP.NE.AND.EX UP0, UPT, URZ, UR7, UPT, UP0 ;  /* 0x000000073f00728c */ /* 0x000fc4000bf05300 */
[----:B------:R-:W-:Y:S02]  /*6a60*/  USHF.R.S32.HI UR7, URZ, 0x1f, UR18 ;  /* 0x0000001f3f077899 */ /* 0x000fe40008011412 */
[----:B------:R-:W-:Y:S02]  /*6a70*/  UIADD3 UR23, UR23, UR14, URZ ;  /* 0x0000000e17177290 */ /* 0x000fe4000fffe03f */
[----:B------:R-:W-:Y:S02]  /*6a80*/  UIMAD UR6, UR10, UR4, URZ ;  /* 0x000000040a0672a4 */ /* 0x000fe4000f8e023f */
[----:B------:R-:W-:Y:S02]  /*6a90*/  USEL UR7, UR7, URZ, !UP0 ;  /* 0x0000003f07077287 */ /* 0x000fe4000c000000 */
[----:B------:R-:W-:Y:S01]  /*6aa0*/  UIMAD UR6, UR11, UR5, UR6 ;  /* 0x000000050b0672a4 */ /* 0x000fe2000f8e0206 */
[----:B-1----:R-:W-:Y:S01]  /*6ab0*/  LEA.HI R2, R8, R157, RZ, 0x2 ;  /* 0x0000009d08027211 */ /* 0x002fe200078f10ff */
[----:B------:R-:W-:-:S02]  /*6ac0*/  UIMAD.WIDE.U32 UR22, UR11, UR4, UR22 ;  /* 0x000000040b1672a5 */ /* 0x000fc4000f8e0016 */
[----:B------:R-:W-:Y:S01]  /*6ad0*/  USEL UR14, UR18, URZ, !UP0 ;  /* 0x0000003f120e7287 */ /* 0x000fe2000c000000 */
[----:B------:R-:W-:Y:S01]  /*6ae0*/  LOP3.LUT R0, R2, 0xfffffffc, RZ, 0xc0, !PT ;  /* 0xfffffffc02007812 */ /* 0x000fe200078ec0ff */
[----:B------:R-:W-:Y:S01]  /*6af0*/  ULDC.64 UR4, c[0x0][0x1c0] ;  /* 0x0000700000047ab9 */ /* 0x000fe20000000a00 */
[----:B------:R-:W-:Y:S01]  /*6b00*/  SHF.R.S32.HI R46, RZ, 0x2, R2 ;  /* 0x00000002ff2e7819 */ /* 0x000fe20000011402 */
[----:B------:R-:W-:Y:S02]  /*6b10*/  UIMAD UR7, UR7, UR4, URZ ;  /* 0x00000004070772a4 */ /* 0x000fe4000f8e023f */
[----:B------:R-:W-:Y:S01]  /*6b20*/  IMAD.IADD R151, R157, 0x1, -R0 ;  /* 0x000000019d977824 */ /* 0x000fe200078e0a00 */
[----:B------:R-:W-:Y:S01]  /*6b30*/  UIADD3 UR23, UR23, UR6, URZ ;  /* 0x0000000617177290 */ /* 0x000fe2000fffe03f */
[----:B------:R-:W-:Y:S01]  /*6b40*/  IADD3 R11, R46, UR12, RZ ;  /* 0x0000000c2e0b7c10 */ /* 0x000fe2000fffe0ff */
[----:B------:R-:W-:Y:S01]  /*6b50*/  UIMAD UR5, UR14, UR5, UR7 ;  /* 0x000000050e0572a4 */ /* 0x000fe2000f8e0207 */
[C---:B------:R-:W-:Y:S01]  /*6b60*/  IMAD R162, R151.reuse, 0x20, R46 ;  /* 0x0000002097a27824 */ /* 0x040fe200078e022e */
[----:B------:R-:W-:Y:S01]  /*6b70*/  UIMAD.WIDE.U32 UR14, UR14, UR4, UR22 ;  /* 0x000000040e0e72a5 */ /* 0x000fe2000f8e0016 */
[----:B------:R-:W-:Y:S01]  /*6b80*/  IMAD.SHL.U32 R160, R151, 0x8, RZ ;  /* 0x0000000897a07824 */ /* 0x000fe200078e00ff */
[----:B------:R-:W-:-:S02]  /*6b90*/  ULDC UR7, c[0x0][0x2c4] ;  /* 0x0000b10000077ab9 */ /* 0x000fc40000000800 */
[----:B------:R-:W-:Y:S01]  /*6ba0*/  IADD3 R4, R162, UR12, RZ ;  /* 0x0000000ca2047c10 */ /* 0x000fe2000fffe0ff */
[----:B------:R-:W-:Y:S01]  /*6bb0*/  UIADD3 UR5, UR15, UR5, URZ ;  /* 0x000000050f057290 */ /* 0x000fe2000fffe03f */
[----:B------:R-:W-:Y:S01]  /*6bc0*/  IMAD.U32 R3, RZ, RZ, UR15 ;  /* 0x0000000fff037e24 */ /* 0x000fe2000f8e00ff */
[----:B------:R1:W-:Y:S01]  /*6bd0*/  STL [R1+0x28], R162 ;  /* 0x000028a201007387 */ /* 0x0003e20000100800 */
[----:B------:R-:W-:Y:S01]  /*6be0*/  UIMAD UR7, UR17, UR7, URZ ;  /* 0x00000007110772a4 */ /* 0x000fe2000f8e023f */
[----:B------:R-:W-:Y:S01]  /*6bf0*/  @P1 IMAD.HI.U32 R2, R4, c[0x0][0x2c8], RZ ;  /* 0x0000b20004021a27 */ /* 0x000fe200078e00ff */
[C---:B------:R-:W-:Y:S01]  /*6c00*/  IADD3 R95, R160.reuse, 0x20, RZ ;  /* 0x00000020a05f7810 */ /* 0x040fe20007ffe0ff */
[----:B------:R1:W-:Y:S01]  /*6c10*/  STL [R1+0x14], R160 ;  /* 0x000014a001007387 */ /* 0x0003e20000100800 */
[C---:B------:R-:W-:Y:S01]  /*6c20*/  IADD3 R94, R160.reuse, 0x40, RZ ;  /* 0x00000040a05e7810 */ /* 0x040fe20007ffe0ff */
[----:B------:R-:W-:Y:S01]  /*6c30*/  IMAD.MOV.U32 R0, RZ, RZ, R4 ;  /* 0x000000ffff007224 */ /* 0x000fe200078e0004 */
[----:B------:R-:W-:Y:S01]  /*6c40*/  @P0 SHF.R.U32.HI R0, RZ, c[0x0][0x2cc], R2 ;  /* 0x0000b300ff000a19 */ /* 0x000fe20000011602 */
[----:B------:R-:W-:Y:S01]  /*6c50*/  IMAD.U32 R2, RZ, RZ, UR14 ;  /* 0x0000000eff027e24 */ /* 0x000fe2000f8e00ff */
[----:B------:R-:W-:Y:S01]  /*6c60*/  ISETP.GE.AND P4, PT, R160, c[0x0][0x198], PT ;  /* 0x00006600a0007a0c */ /* 0x000fe20003f86270 */
[----:B------:R-:W-:Y:S01]  /*6c70*/  IMAD.U32 R3, RZ, RZ, UR5 ;  /* 0x00000005ff037e24 */ /* 0x000fe2000f8e00ff */
[--C-:B------:R-:W-:Y:S01]  /*6c80*/  SHF.R.S32.HI R6, RZ, 0x1f, R0.reuse ;  /* 0x0000001fff067819 */ /* 0x100fe20000011400 */
[----:B------:R-:W-:Y:S01]  /*6c90*/  IMAD.MOV R5, RZ, RZ, -R0 ;  /* 0x000000ffff057224 */ /* 0x000fe200078e0a00 */
[----:B------:R-:W-:Y:S01]  /*6ca0*/  ISETP.GE.AND P3, PT, R95, c[0x0][0x198], PT ;  /* 0x000066005f007a0c */ /* 0x000fe20003f66270 */
[----:B------:R-:W-:-:S04]  /*6cb0*/  IMAD.WIDE.U32 R2, R0, c[0x0][0x1b0], R2 ;  /* 0x00006c0000027a25 */ /* 0x000fc800078e0002 */
[----:B------:R-:W-:Y:S02]  /*6cc0*/  IMAD R6, R6, c[0x0][0x1b0], RZ ;  /* 0x00006c0006067a24 */ /* 0x000fe400078e02ff */
[----:B------:R-:W-:Y:S02]  /*6cd0*/  IMAD R4, R5, c[0x0][0x2c4], R4 ;  /* 0x0000b10005047a24 */ /* 0x000fe400078e0204 */
[----:B------:R-:W-:Y:S01]  /*6ce0*/  IMAD R5, R0, c[0x0][0x1b4], R6 ;  /* 0x00006d0000057a24 */ /* 0x000fe200078e0206 */
[----:B------:R-:W-:Y:S02]  /*6cf0*/  LEA.HI R6, R8, R157, RZ, 0x4 ;  /* 0x0000009d08067211 */ /* 0x000fe400078f20ff */
[----:B------:R-:W-:Y:S01]  /*6d00*/  SHF.R.S32.HI R0, RZ, 0x1f, R4 ;  /* 0x0000001fff007819 */ /* 0x000fe20000011404 */
[----:B------:R-:W-:Y:S01]  /*6d10*/  IMAD.IADD R3, R3, 0x1, R5 ;  /* 0x0000000103037824 */ /* 0x000fe200078e0205 */
[----:B------:R-:W-:-:S03]  /*6d20*/  LOP3.LUT R6, R6, 0xfffffff0, RZ, 0xc0, !PT ;  /* 0xfffffff006067812 */ /* 0x000fc600078ec0ff */
[----:B------:R-:W-:Y:S02]  /*6d30*/  IMAD R5, R0, c[0x0][0x1a8], RZ ;  /* 0x00006a0000057a24 */ /* 0x000fe400078e02ff */
[----:B------:R-:W-:Y:S02]  /*6d40*/  IMAD.SHL.U32 R0, R110, 0x40, RZ ;  /* 0x000000406e007824 */ /* 0x000fe400078e00ff */
[----:B------:R-:W-:Y:S02]  /*6d50*/  IMAD.IADD R100, R157, 0x1, -R6 ;  /* 0x000000019d647824 */ /* 0x000fe400078e0a06 */
[----:B------:R-:W-:Y:S01]  /*6d60*/  IMAD R5, R4, c[0x0][0x1ac], R5 ;  /* 0x00006b0004057a24 */ /* 0x000fe200078e0205 */
[----:B------:R-:W-:Y:S01]  /*6d70*/  LOP3.LUT R0, R0, 0xc0, RZ, 0xc0, !PT ;  /* 0x000000c000007812 */ /* 0x000fe200078ec0ff */
[----:B------:R-:W-:Y:S01]  /*6d80*/  IMAD.WIDE.U32 R2, R4, c[0x0][0x1a8], R2 ;  /* 0x00006a0004027a25 */ /* 0x000fe200078e0002 */
[----:B------:R-:W-:Y:S02]  /*6d90*/  LEA.HI R106, R100, R100, RZ, 0x1 ;  /* 0x00000064646a7211 */ /* 0x000fe400078f08ff */
[----:B------:R-:W-:Y:S01]  /*6da0*/  SHF.R.U32.HI R4, RZ, 0x3, R0 ;  /* 0x00000003ff047819 */ /* 0x000fe20000011600 */
[----:B------:R-:W-:Y:S01]  /*6db0*/  IMAD.IADD R5, R3, 0x1, R5 ;  /* 0x0000000103057824 */ /* 0x000fe200078e0205 */
[----:B------:R-:W-:-:S02]  /*6dc0*/  LOP3.LUT R0, R0, 0x18, R160, 0xf8, !PT ;  /* 0x0000001800007812 */ /* 0x000fc400078ef8a0 */
[--C-:B------:R-:W-:Y:S02]  /*6dd0*/  SHF.R.S32.HI R3, RZ, 0x1, R106.reuse ;  /* 0x00000001ff037819 */ /* 0x100fe4000001146a */
[----:B------:R-:W-:Y:S02]  /*6de0*/  LOP3.LUT R6, R0, R4, RZ, 0x3c, !PT ;  /* 0x0000000400067212 */ /* 0x000fe400078e3cff */
        /* <DEDUP_REMOVED lines=22> */
[----:B------:R-:W-:Y:S01]  /*6f50*/  IMAD.WIDE R8, R160, 0x2, R4 ;  /* 0x00000002a0087825 */ /* 0x000fe200078e0204 */
[----:B------:R-:W-:Y:S02]  /*6f60*/  SHF.R.S32.HI R0, RZ, 0x1f, R94 ;  /* 0x0000001fff007819 */ /* 0x000fe4000001145e */
[----:B------:R-:W-:Y:S02]  /*6f70*/  LEA.HI R3, R3, R95, RZ, 0x3 ;  /* 0x0000005f03037211 */ /* 0x000fe400078f18ff */
[----:B------:R-:W-:-:S02]  /*6f80*/  LEA.HI R0, R0, R94, RZ, 0x3 ;  /* 0x0000005e00007211 */ /* 0x000fc400078f18ff */
[----:B------:R-:W-:Y:S02]  /*6f90*/  LOP3.LUT R3, R3, 0xfffffff8, RZ, 0xc0, !PT ;  /* 0xfffffff803037812 */ /* 0x000fe400078ec0ff */
[----:B------:R-:W-:Y:S01]  /*6fa0*/  LOP3.LUT R10, R0, 0xfffffff8, RZ, 0xc0, !PT ;  /* 0xfffffff8000a7812 */ /* 0x000fe200078ec0ff */
[----:B------:R-:W-:Y:S02]  /*6fb0*/  IMAD.SHL.U32 R0, R248, 0x2, RZ ;  /* 0x00000002f8007824 */ /* 0x000fe400078e00ff */
[----:B-1----:R-:W-:-:S03]  /*6fc0*/  IMAD.WIDE R6, R3, 0x2, R4 ;  /* 0x0000000203067825 */ /* 0x002fc600078e0204 */
[----:B------:R-:W-:Y:S01]  /*6fd0*/  @!PT LDS RZ, [RZ] ;  /* 0x00000000fffff984 */ /* 0x000fe20000000800 */
[----:B------:R1:W-:Y:S01]  /*6fe0*/  LDGSTS.E.BYPASS.LTC128B.128 [R0+0x6100], [R8.64], !P4 ;  /* 0x0610000008007fae */ /* 0x0003e2000e101d54 */
[----:B------:R-:W-:-:S03]  /*6ff0*/  IMAD.WIDE R4, R10, 0x2, R4 ;  /* 0x000000020a047825 */ /* 0x000fc600078e0204 */
[----:B------:R1:W-:Y:S04]  /*7000*/  LDGSTS.E.BYPASS.LTC128B.128 [R0+0x8100], [R6.64], !P3 ;  /* 0x0810000006007fae */ /* 0x0003e8000d901d54 */
[----:B------:R1:W-:Y:S02]  /*7010*/  LDGSTS.E.BYPASS.LTC128B.128 [R0+0xa100], [R4.64], !P2 ;  /* 0x0a10000004007fae */ /* 0x0003e4000d101d54 */
.L_x_779:
[----:B---34-:R-:W-:Y:S05]  /*7020*/  BSYNC B0 ;  /* 0x0000000000007941 */ /* 0x018fea0003800000 */
.L_x_778:
        /* <DEDUP_REMOVED lines=20> */
.L_x_781:
[----:B------:R-:W-:Y:S05]  /*7170*/  BSYNC B0 ;  /* 0x0000000000007941 */ /* 0x000fea0003800000 */
.L_x_780:
        /* <DEDUP_REMOVED lines=20> */
.L_x_783:
[----:B------:R-:W-:Y:S05]  /*72c0*/  BSYNC B0 ;  /* 0x0000000000007941 */ /* 0x000fea0003800000 */
.L_x_782:
[----:B------:R-:W-:Y:S01]  /*72d0*/  IMAD.MOV.U32 R163, RZ, RZ, c[0x0][0x2b8] ;  /* 0x0000ae00ffa37624 */ /* 0x000fe200078e00ff */
[----:B---3--:R-:W-:Y:S01]  /*72e0*/  IADD3 R6, R11, 0x60, RZ ;  /* 0x000000600b067810 */ /* 0x008fe20007ffe0ff */
[----:B------:R-:W-:Y:S01]  /*72f0*/  IMAD.U32 R3, RZ, RZ, UR8 ;  /* 0x00000008ff037e24 */ /* 0x000fe2000f8e00ff */
[----:B------:R-:W-:Y:S01]  /*7300*/  SHFL.IDX PT, R4, R13, 0x3, 0x1c1f ;  /* 0x007c1f000d047f89 */ /* 0x000fe200000e0000 */
[----:B------:R-:W-:Y:S01]  /*7310*/  USHF.R.S32.HI UR6, URZ, 0x1f, UR16 ;  /* 0x0000001f3f067899 */ /* 0x000fe20008011410 */
[----:B------:R-:W-:Y:S01]  /*7320*/  ISETP.NE.AND P5, PT, R163, 0x1, PT ;  /* 0x00000001a300780c */ /* 0x000fe20003fa5270 */
[----:B------:R-:W-:Y:S01]  /*7330*/  IMAD R3, R3, 0x40, R162 ;  /* 0x0000004003037824 */ /* 0x000fe200078e02a2 */
[----:B------:R-:W-:Y:S01]  /*7340*/  ISETP.GE.AND P0, PT, R6, UR7, PT ;  /* 0x0000000706007c0c */ /* 0x000fe2000bf06270 */
[----:B----4-:R-:W3:Y:S01]  /*7350*/  SHFL.IDX PT, R5, R12, 0x3, 0x1c1f ;  /* 0x007c1f000c057f89 */ /* 0x010ee200000e0000 */
[----:B------:R-:W-:Y:S01]  /*7360*/  ULDC.64 UR4, c[0x0][0x2b0] ;  /* 0x0000ac0000047ab9 */ /* 0x000fe20000000a00 */
[----:B------:R-:W-:Y:S01]  /*7370*/  IMAD.MOV.U32 R112, RZ, RZ, RZ ;  /* 0x000000ffff707224 */ /* 0x000fe200078e00ff */
[----:B------:R-:W-:Y:S01]  /*7380*/  IADD3 R3, R3, -0x40, RZ ;  /* 0xffffffc003037810 */ /* 0x000fe20007ffe0ff */
[----:B------:R-:W-:-:S02]  /*7390*/  UIMAD UR6, UR6, UR4, URZ ;  /* 0x00000004060672a4 */ /* 0x000fc4000f8e023f */
[----:B------:R-:W-:Y:S01]  /*73a0*/  UIMAD.WIDE.U32 UR14, UR16, UR4, URZ ;  /* 0x00000004100e72a5 */ /* 0x000fe2000f8e003f */
[C---:B------:R-:W-:Y:S01]  /*73b0*/  IADD3 R11, R3.reuse, UR13, RZ ;  /* 0x0000000d030b7c10 */ /* 0x040fe2000fffe0ff */
[----:B------:R-:W-:Y:S01]  /*73c0*/  UIMAD UR6, UR16, UR5, UR6 ;  /* 0x00000005100672a4 */ /* 0x000fe2000f8e0206 */
[----:B------:R-:W-:Y:S02]  /*73d0*/  ISETP.GE.AND P1, PT, R3, UR9, PT ;  /* 0x0000000903007c0c */ /* 0x000fe4000bf26270 */
[----:B------:R-:W-:Y:S01]  /*73e0*/  ULDC.64 UR4, c[0x0][0x1e8] ;  /* 0x00007a0000047ab9 */ /* 0x000fe20000000a00 */
[----:B------:R-:W-:Y:S01]  /*73f0*/  @P5 IMAD.HI.U32 R3, R11, c[0x0][0x2bc], RZ ;  /* 0x0000af000b035a27 */ /* 0x000fe200078e00ff */
[----:B------:R-:W-:Y:S01]  /*7400*/  @!P0 SHF.R.S32.HI R8, RZ, 0x1f, R94 ;  /* 0x0000001fff088819 */ /* 0x000fe2000001145e */
[----:B------:R-:W-:Y:S01]  /*7410*/  UIADD3 UR6, UR15, UR6, URZ ;  /* 0x000000060f067290 */ /* 0x000fe2000fffe03f */
[----:B------:R-:W-:Y:S01]  /*7420*/  ISETP.GT.OR P1, PT, R162, 0x3f, P1 ;  /* 0x0000003fa200780c */ /* 0x000fe20000f24670 */
[----:B------:R-:W-:Y:S01]  /*7430*/  IMAD.MOV.U32 R0, RZ, RZ, R11 ;  /* 0x000000ffff007224 */ /* 0x000fe200078e000b */
[----:B------:R-:W-:Y:S01]  /*7440*/  @P5 SHF.R.U32.HI R0, RZ, c[0x0][0x2c0], R3 ;  /* 0x0000b000ff005a19 */ /* 0x000fe20000011603 */
[----:B------:R-:W-:Y:S01]  /*7450*/  @!P0 IMAD.SHL.U32 R10, R248, 0x2, RZ ;  /* 0x00000002f80a8824 */ /* 0x000fe200078e00ff */
[----:B------:R-:W-:-:S02]  /*7460*/  @!P0 SHF.R.S32.HI R3, RZ, 0x1f, R95 ;  /* 0x0000001fff038819 */ /* 0x000fc4000001145f */
[----:B------:R-:W-:Y:S02]  /*7470*/  @!P0 LEA.HI R9, R8, R94, RZ, 0x3 ;  /* 0x0000005e08098211 */ /* 0x000fe400078f18ff */
[----:B------:R-:W-:Y:S01]  /*7480*/  @!P0 LEA.HI R3, R3, R95, RZ, 0x3 ;  /* 0x0000005f03038211 */ /* 0x000fe200078f18ff */
[--C-:B---3--:R-:W-:Y:S01]  /*7490*/  @!P0 IMAD.WIDE R6, R160, 0x2, R4.reuse ;  /* 0x00000002a0068825 */ /* 0x108fe200078e0204 */
[----:B-12---:R-:W-:Y:S02]  /*74a0*/  @!P0 LOP3.LUT R12, R9, 0xfffffff8, RZ, 0xc0, !PT ;  /* 0xfffffff8090c8812 */ /* 0x006fe400078ec0ff */
[----:B------:R-:W-:Y:S02]  /*74b0*/  @!P0 LOP3.LUT R8, R3, 0xfffffff8, RZ, 0xc0, !PT ;  /* 0xfffffff803088812 */ /* 0x000fe400078ec0ff */
[----:B------:R-:W-:Y:S01]  /*74c0*/  @!PT LDS RZ, [RZ] ;  /* 0x00000000fffff984 */ /* 0x000fe20000000800 */
[----:B------:R1:W-:Y:S01]  /*74d0*/  @!P0 LDGSTS.E.BYPASS.LTC128B.128 [R10+0x7900], [R6.64], !P4 ;  /* 0x07900000060a8fae */ /* 0x0003e2000e101d54 */
[----:B------:R-:W-:Y:S02]  /*74e0*/  @!P1 IADD3 R3, P5, R0, UR14, RZ ;  /* 0x0000000e00039c10 */ /* 0x000fe4000ffbe0ff */
[----:B------:R-:W-:-:S04]  /*74f0*/  @!P0 IMAD.WIDE R8, R8, 0x2, R4 ;  /* 0x0000000208088825 */ /* 0x000fc800078e0204 */
[----:B------:R-:W-:Y:S01]  /*7500*/  @!P0 IMAD.WIDE R4, R12, 0x2, R4 ;  /* 0x000000020c048825 */ /* 0x000fe200078e0204 */
[----:B------:R2:W-:Y:S04]  /*7510*/  @!P0 LDGSTS.E.BYPASS.LTC128B.128 [R10+0x9900], [R8.64], !P3 ;  /* 0x09900000080a8fae */ /* 0x0005e8000d901d54 */
[----:B------:R3:W-:Y:S04]  /*7520*/  @!P0 LDGSTS.E.BYPASS.LTC128B.128 [R10+0xb900], [R4.64], !P2 ;  /* 0x0b900000040a8fae */ /* 0x0007e8000d101d54 */
[----:B------:R-:W0:Y:S01]  /*7530*/  LDGDEPBAR ;  /* 0x00000000000079af */ /* 0x000e220000000000 */
[----:B-1----:R-:W-:-:S02]  /*7540*/  @!P1 LEA.HI.X.SX32 R7, R0, UR6, 0x1, P5 ;  /* 0x0000000600079c11 */ /* 0x002fc4000a8f0eff */
[----:B------:R-:W-:-:S04]  /*7550*/  @!P1 LEA R6, P4, R3, c[0x0][0x2a0], 0x2 ;  /* 0x0000a80003069a11 */ /* 0x000fc800078810ff */
[----:B------:R-:W-:Y:S01]  /*7560*/  @!P1 LEA.HI.X R7, R3, c[0x0][0x2a4], R7, 0x2, P4 ;  /* 0x0000a90003079a11 */ /* 0x000fe200020f1407 */
[----:B------:R-:W-:Y:S06]  /*7570*/  BAR.SYNC.DEFER_BLOCKING 0x0 ;  /* 0x0000000000007b1d */ /* 0x000fec0000010000 */
[----:B------:R-:W4:Y:S01]  /*7580*/  @!P1 LDG.E R112, [R6.64] ;  /* 0x0000001406709981 */ /* 0x000f22000c1e1900 */
        /* <DEDUP_REMOVED lines=8> */
[----:B---3--:R-:W-:Y:S01]  /*7610*/  IMAD.WIDE.U32 R4, R113, c[0x0][0x1e0], RZ ;  /* 0x0000780071047a25 */ /* 0x008fe200078e00ff */
[----:B------:R-:W-:Y:S01]  /*7620*/  SHF.R.S32.HI R107, RZ, 0x1f, R113 ;  /* 0x0000001fff6b7819 */ /* 0x000fe20000011471 */
[----:B------:R-:W-:Y:S01]  /*7630*/  UIADD3 UR16, UR23, UR16, URZ ;  /* 0x0000001017107290 */ /* 0x000fe2000fffe03f */
[----:B------:R-:W-:Y:S01]  /*7640*/  ISETP.GE.AND P4, PT, R94, c[0x0][0x1d4], PT ;  /* 0x000075005e007a0c */ /* 0x000fe20003f86270 */
[----:B------:R-:W-:Y:S01]  /*7650*/  UIADD3 UR19, UR9, -UR19, URZ ;  /* 0x8000001309137290 */ /* 0x000fe2000fffe03f */
[----:B------:R-:W-:Y:S01]  /*7660*/  STL [R1+0x4], R113 ;  /* 0x0000047101007387 */ /* 0x000fe20000100800 */
[----:B------:R-:W-:Y:S01]  /*7670*/  IMAD R0, R107, c[0x0][0x1e0], RZ ;  /* 0x000078006b007a24 */ /* 0x000fe200078e02ff */
[----:B------:R-:W-:Y:S01]  /*7680*/  ULDC.64 UR4, c[0x0][0x210] ;  /* 0x0000840000047ab9 */ /* 0x000fe20000000a00 */
[----:B------:R-:W-:Y:S01]  /*7690*/  ISETP.GT.AND P3, PT, R162, 0x3f, PT ;  /* 0x0000003fa200780c */ /* 0x000fe20003f64270 */
[----:B------:R-:W-:Y:S01]  /*76a0*/  UIMAD UR10, UR10, UR4, URZ ;  /* 0x000000040a0a72a4 */ /* 0x000fe2000f8e023f */
[----:B------:R-:W-:Y:S01]  /*76b0*/  IMAD R0, R113, c[0x0][0x1e4], R0 ;  /* 0x0000790071007a24 */ /* 0x000fe200078e0200 */
[----:B------:R-:W-:Y:S01]  /*76c0*/  IADD3 R104, -R46, UR19, RZ ;  /* 0x000000132e687c10 */ /* 0x000fe2000fffe1ff */
[----:B------:R-:W-:Y:S01]  /*76d0*/  UIMAD.WIDE.U32 UR24, UR11, UR4, URZ ;  /* 0x000000040b1872a5 */ /* 0x000fe2000f8e003f */
[----:B------:R-:W-:Y:S01]  /*76e0*/  SEL R154, RZ, 0x10, P4 ;  /* 0x00000010ff9a7807 */ /* 0x000fe20002000000 */
[----:B------:R-:W-:Y:S01]  /*76f0*/  IMAD.IADD R5, R5, 0x1, R0 ;  /* 0x0000000105057824 */ /* 0x000fe200078e0200 */
[----:B------:R-:W-:Y:S01]  /*7700*/  ISETP.GE.AND P1, PT, R104, 0x1, PT ;  /* 0x000000016800780c */ /* 0x000fe20003f26270 */
[----:B------:R-:W-:-:S04]  /*7710*/  UIMAD UR10, UR11, UR5, UR10 ;  /* 0x000000050b0a72a4 */ /* 0x000fc8000f8e020a */
[----:B------:R-:W-:-:S08]  /*7720*/  UIADD3 UR10, UR25, UR10, URZ ;  /* 0x0000000a190a7290 */ /* 0x000fd0000fffe03f */
[----:B------:R-:W-:Y:S01]  /*7730*/  @P1 IMAD.SHL.U32 R17, R248, 0x2, RZ ;  /* 0x00000002f8111824 */ /* 0x000fe200078e00ff */
[----:B----4-:R-:W-:Y:S01]  /*7740*/  SHF.R.S32.HI R108, RZ, 0x1f, R112 ;  /* 0x0000001fff6c7819 */ /* 0x010fe20000011470 */
[----:B------:R-:W-:Y:S01]  /*7750*/  IMAD.WIDE.U32 R4, R112, c[0x0][0x1f0], R4 ;  /* 0x00007c0070047a25 */ /* 0x000fe200078e0004 */
[----:B------:R-:W-:Y:S03]  /*7760*/  STL [R1], R112 ;  /* 0x0000007001007387 */ /* 0x000fe60000100800 */
[----:B------:R-:W-:Y:S01]  /*7770*/  IMAD R3, R108, c[0x0][0x1f0], RZ ;  /* 0x00007c006c037a24 */ /* 0x000fe200078e02ff */
[----:B------:R-:W-:-:S03]  /*7780*/  IADD3 R0, P0, R4, UR22, RZ ;  /* 0x0000001604007c10 */ /* 0x000fc6000ff1e0ff */
[----:B------:R-:W-:-:S05]  /*7790*/  IMAD R3, R112, c[0x0][0x1f4], R3 ;  /* 0x00007d0070037a24 */ /* 0x000fca00078e0203 */
[----:B------:R-:W-:Y:S02]  /*77a0*/  IADD3.X R4, R5, UR16, R3, P0, !PT ;  /* 0x0000001005047c10 */ /* 0x000fe400087fe403 */
[C---:B------:R-:W-:Y:S02]  /*77b0*/  LEA R5, P0, R0.reuse, c[0x0][0x1c8], 0x1 ;  /* 0x0000720000057a11 */ /* 0x040fe400078008ff */
[--C-:B------:R-:W-:Y:S02]  /*77c0*/  @P1 SHF.R.S32.HI R3, RZ, 0x1f, R95.reuse ;  /* 0x0000001fff031819 */ /* 0x100fe4000001145f */
[----:B------:R-:W-:Y:S01]  /*77d0*/  LEA.HI.X R0, R0, c[0x0][0x1cc], R4, 0x1, P0 ;  /* 0x0000730000007a11 */ /* 0x000fe200000f0c04 */
[----:B------:R-:W-:Y:S01]  /*77e0*/  SHFL.IDX PT, R6, R5, RZ, 0x1c1f ;  /* 0x001c1fff05067589 */ /* 0x000fe200000e0000 */
[----:B------:R-:W-:Y:S02]  /*77f0*/  ISETP.GE.AND P0, PT, R104, 0x21, PT ;  /* 0x000000216800780c */ /* 0x000fe40003f06270 */
[----:B--2---:R-:W-:Y:S01]  /*7800*/  @P1 LEA.HI R9, R3, R95, RZ, 0x3 ;  /* 0x0000005f03091211 */ /* 0x004fe200078f18ff */
[----:B------:R-:W1:Y:S03]  /*7810*/  SHFL.IDX PT, R7, R0, RZ, 0x1c1f ;  /* 0x001c1fff00077589 */ /* 0x000e6600000e0000 */
[----:B------:R-:W-:Y:S01]  /*7820*/  @P1 LOP3.LUT R9, R9, 0xfffffff8, RZ, 0xc0, !PT ;  /* 0xfffffff809091812 */ /* 0x000fe200078ec0ff */
[----:B------:R-:W-:Y:S04]  /*7830*/  SHFL.IDX PT, R4, R5, 0x1, 0x1c1f ;  /* 0x003c1f0005047f89 */ /* 0x000fe800000e0000 */
[----:B------:R2:W3:Y:S02]  /*7840*/  SHFL.IDX PT, R5, R0, 0x1, 0x1c1f ;  /* 0x003c1f0000057f89 */ /* 0x0004e400000e0000 */
[----:B------:R-:W-:Y:S01]  /*7850*/  @P0 SHF.R.S32.HI R10, RZ, 0x1f, R95 ;  /* 0x0000001fff0a0819 */ /* 0x000fe2000001145f */
[----:B------:R-:W-:Y:S01]  /*7860*/  @P0 IMAD.SHL.U32 R16, R248, 0x2, RZ ;  /* 0x00000002f8100824 */ /* 0x000fe200078e00ff */
[----:B------:R-:W-:-:S02]  /*7870*/  @P0 SHF.R.S32.HI R11, RZ, 0x1f, R94 ;  /* 0x0000001fff0b0819 */ /* 0x000fc4000001145e */
[----:B------:R-:W-:-:S04]  /*7880*/  @P0 LEA.HI R3, R10, R95, RZ, 0x3 ;  /* 0x0000005f0a030211 */ /* 0x000fc800078f18ff */
[----:B------:R-:W-:Y:S01]  /*7890*/  @P0 LOP3.LUT R3, R3, 0xfffffff8, RZ, 0xc0, !PT ;  /* 0xfffffff803030812 */ /* 0x000fe200078ec0ff */
        /* <DEDUP_REMOVED lines=8> */
[----:B------:R-:W-:-:S03]  /*7920*/  @P1 IMAD.WIDE R12, R8, 0x2, R6 ;  /* 0x00000002080c1825 */ /* 0x000fc600078e0206 */
[----:B------:R1:W-:Y:S01]  /*7930*/  @P1 LDGSTS.E.BYPASS.LTC128B.128 [R17+0x4100], [R14.64], !P6 ;  /* 0x041000000e111fae */ /* 0x0003e2000f101d54 */
[----:B---3--:R-:W-:-:S03]  /*7940*/  @P0 IMAD.WIDE R8, R160, 0x2, R4 ;  /* 0x00000002a0080825 */ /* 0x008fc600078e0204 */
[----:B------:R1:W-:Y:S01]  /*7950*/  @P1 LDGSTS.E.BYPASS.LTC128B.128 [R17+0x5100], [R12.64], !P4 ;  /* 0x051000000c111fae */ /* 0x0003e2000e101d54 */
[----:B------:R-:W-:-:S03]  /*7960*/  @P0 IMAD.WIDE R6, R3, 0x2, R4 ;  /* 0x0000000203060825 */ /* 0x000fc600078e0204 */
[----:B------:R1:W-:Y:S01]  /*7970*/  @P0 LDGSTS.E.BYPASS.LTC128B.128 [R16+0x3900], [R8.64], !P5 ;  /* 0x0390000008100fae */ /* 0x0003e2000e901d54 */
[----:B------:R-:W-:Y:S01]  /*7980*/  @P0 IMAD.WIDE R4, R0, 0x2, R4 ;  /* 0x0000000200040825 */ /* 0x000fe200078e0204 */
[----:B------:R-:W-:Y:S02]  /*7990*/  SHF.R.S32.HI R0, RZ, 0x1f, R157 ;  /* 0x0000001fff007819 */ /* 0x000fe4000001149d */
[----:B------:R1:W-:Y:S02]  /*79a0*/  @P0 LDGSTS.E.BYPASS.LTC128B.128 [R16+0x4900], [R6.64], !P6 ;  /* 0x0490000006100fae */ /* 0x0003e4000f101d54 */
[----:B------:R-:W-:Y:S02]  /*79b0*/  LEA.HI R0, R0, R157, RZ, 0x4 ;  /* 0x0000009d00007211 */ /* 0x000fe400078f20ff */
[----:B------:R1:W-:Y:S01]  /*79c0*/  @P0 LDGSTS.E.BYPASS.LTC128B.128 [R16+0x5900], [R4.64], !P4 ;  /* 0x0590000004100fae */ /* 0x0003e2000e101d54 */
[----:B------:R-:W-:Y:S02]  /*79d0*/  ISETP.LT.AND P0, PT, RZ, c[0x0][0x27c], PT ;  /* 0x00009f00ff007a0c */ /* 0x000fe40003f01270 */
[----:B------:R-:W-:Y:S01]  /*79e0*/  SHF.R.S32.HI R89, RZ, 0x4, R0 ;  /* 0x00000004ff597819 */ /* 0x000fe20000011400 */
[----:B------:R-:W0:Y:S10]  /*79f0*/  LDGDEPBAR ;  /* 0x00000000000079af */ /* 0x000e340000000000 */
[----:B------:R-:W-:Y:S05]  /*7a00*/  @P0 BRA `(.L_x_784) ;  /* 0x0000002000000947 */ /* 0x000fea0003800000 */
[----:B------:R-:W-:-:S04]  /*7a10*/  DEPBAR.LE SB0, 0x1 ;  /* 0x000080400000791a */ /* 0x000fc80000000000 */
[----:B------:R-:W-:Y:S05]  /*7a20*/  BRA `(.L_x_785) ;  /* 0x0000766000007947 */ /* 0x000fea0003800000 */
.L_x_784:
[----:B------:R-:W-:Y:S01]  /*7a30*/  ULDC.U8 UR4, c[0x0][0x298] ;  /* 0x0000a60000047ab9 */ /* 0x000fe20000000000 */
[----:B------:R-:W-:Y:S01]  /*7a40*/  SHF.R.S32.HI R0, RZ, 0x1f, R147 ;  /* 0x0000001fff007819 */ /* 0x000fe20000011493 */
[----:B-1----:R-:W-:Y:S01]  /*7a50*/  IMAD.WIDE.U32 R10, R147, c[0x0][0x280], RZ ;  /* 0x0000a000930a7a25 */ /* 0x002fe200078e00ff */
[----:B------:R-:W-:Y:S01]  /*7a60*/  ISETP.NE.AND P0, PT, RZ, UR4, PT ;  /* 0x00000004ff007c0c */ /* 0x000fe2000bf05270 */
[----:B------:R-:W-:Y:S01]  /*7a70*/  BSSY B2, `(.L_x_785) ;  /* 0x0000761000027945 */ /* 0x000fe20003800000 */
[-C--:B------:R-:W-:Y:S01]  /*7a80*/  LEA.HI R4, R157, R157.reuse, RZ, 0x1 ;  /* 0x0000009d9d047211 */ /* 0x080fe200078f08ff */
[C---:B------:R-:W-:Y:S02]  /*7a90*/  IMAD R3, R0.reuse, c[0x0][0x280], RZ ;  /* 0x0000a00000037a24 */ /* 0x040fe400078e02ff */
[----:B------:R-:W-:Y:S01]  /*7aa0*/  IMAD R0, R0, c[0x0][0x290], RZ ;  /* 0x0000a40000007a24 */ /* 0x000fe200078e02ff */
[----:B------:R-:W-:Y:S01]  /*7ab0*/  SHF.R.S32.HI R47, RZ, 0x1, R4 ;  /* 0x00000001ff2f7819 */ /* 0x000fe20000011404 */
[C---:B------:R-:W-:Y:S01]  /*7ac0*/  IMAD R3, R147.reuse, c[0x0][0x284], R3 ;  /* 0x0000a10093037a24 */ /* 0x040fe200078e0203 */
[----:B------:R-:W-:Y:S01]  /*7ad0*/  LOP3.LUT R4, R4, 0xfffffffe, RZ, 0xc0, !PT ;  /* 0xfffffffe04047812 */ /* 0x000fe200078ec0ff */
[----:B------:R-:W-:Y:S01]  /*7ae0*/  IMAD R0, R147, c[0x0][0x294], R0 ;  /* 0x0000a50093007a24 */ /* 0x000fe200078e0200 */
[----:B------:R-:W-:Y:S01]  /*7af0*/  IADD3 R24, R47, UR12, RZ ;  /* 0x0000000c2f187c10 */ /* 0x000fe2000fffe0ff */
[----:B------:R-:W-:Y:S01]  /*7b00*/  IMAD.WIDE.U32 R8, R147, c[0x0][0x290], RZ ;  /* 0x0000a40093087a25 */ /* 0x000fe200078e00ff */
[----:B------:R-:W-:-:S02]  /*7b10*/  IADD3 R45, -R4, R157, RZ ;  /* 0x0000009d042d7210 */ /* 0x000fc40007ffe1ff */
[----:B------:R-:W-:Y:S01]  /*7b20*/  IADD3 R7, R3, R11, RZ ;  /* 0x0000000b03077210 */ /* 0x000fe20007ffe0ff */
[----:B------:R-:W-:Y:S01]  /*7b30*/  IMAD.IADD R5, R0, 0x1, R9 ;  /* 0x0000000100057824 */ /* 0x000fe200078e0209 */
[C---:B------:R-:W-:Y:S01]  /*7b40*/  SHF.L.U32 R64, R45.reuse, 0x3, RZ ;  /* 0x000000032d407819 */ /* 0x040fe200000006ff */
[----:B------:R-:W-:Y:S01]  /*7b50*/  IMAD R0, R45, 0x40, R24 ;  /* 0x000000402d007824 */ /* 0x000fe200078e0218 */
[----:B------:R-:W-:Y:S05]  /*7b60*/  @!P0 BRA `(.L_x_786) ;  /* 0x0000388000008947 */ /* 0x000fea0003800000 */
[----:B------:R-:W-:Y:S01]  /*7b70*/  PLOP3.LUT P1, PT, PT, PT, UP2, 0x80, 0x0 ;  /* 0x000000000000781c */ /* 0x000fe20003f2f028 */
[----:B------:R-:W-:Y:S01]  /*7b80*/  IMAD.MOV.U32 R6, RZ, RZ, R10 ;  /* 0x000000ffff067224 */ /* 0x000fe200078e000a */
[----:B------:R-:W-:Y:S01]  /*7b90*/  PLOP3.LUT P0, PT, PT, PT, UP2, 0x80, 0x0 ;  /* 0x000000000000781c */ /* 0x000fe20003f0f028 */
[----:B------:R-:W-:Y:S01]  /*7ba0*/  BSSY B0, `(.L_x_787) ;  /* 0x0000063000007945 */ /* 0x000fe20003800000 */
[----:B------:R-:W-:Y:S01]  /*7bb0*/  MOV R4, R8 ;  /* 0x0000000800047202 */ /* 0x000fe20000000f00 */
[----:B------:R-:W-:Y:S01]  /*7bc0*/  IMAD.SHL.U32 R17, R45, 0x4, RZ ;  /* 0x000000042d117824 */ /* 0x000fe200078e00ff */
[----:B------:R-:W-:Y:S01]  /*7bd0*/  CS2R R68, SRZ ;  /* 0x0000000000447805 */ /* 0x000fe2000001ff00 */
[----:B------:R-:W-:Y:S01]  /*7be0*/  CS2R R40, SRZ ;  /* 0x0000000000287805 */ /* 0x000fe2000001ff00 */
[----:B------:R-:W-:Y:S01]  /*7bf0*/  CS2R R36, SRZ ;  /* 0x0000000000247805 */ /* 0x000fe2000001ff00 */
[----:B------:R-:W-:Y:S01]  /*7c00*/  CS2R R32, SRZ ;  /* 0x0000000000207805 */ /* 0x000fe2000001ff00 */
[----:B------:R-:W-:Y:S01]  /*7c10*/  CS2R R30, SRZ ;  /* 0x00000000001e7805 */ /* 0x000fe2000001ff00 */
[----:B------:R-:W-:Y:S01]  /*7c20*/  CS2R R20, SRZ ;  /* 0x0000000000147805 */ /* 0x000fe2000001ff00 */
[----:B------:R-:W-:Y:S01]  /*7c30*/  CS2R R14, SRZ ;  /* 0x00000000000e7805 */ /* 0x000fe2000001ff00 */
[----:B------:R-:W-:Y:S01]  /*7c40*/  @P1 IMAD.HI.U32 R3, R0, c[0x0][0x2c8], RZ ;  /* 0x0000b20000031a27 */ /* 0x000fe200078e00ff */
[----:B------:R-:W-:Y:S01]  /*7c50*/  CS2R R42, SRZ ;  /* 0x00000000002a7805 */ /* 0x000fe2000001ff00 */
[----:B------:R-:W-:Y:S01]  /*7c60*/  CS2R R38, SRZ ;  /* 0x0000000000267805 */ /* 0x000fe2000001ff00 */
[----:B------:R-:W-:Y:S01]  /*7c70*/  CS2R R34, SRZ ;  /* 0x0000000000227805 */ /* 0x000fe2000001ff00 */
[----:B------:R-:W-:Y:S01]  /*7c80*/  CS2R R28, SRZ ;  /* 0x00000000001c7805 */ /* 0x000fe2000001ff00 */
[----:B------:R-:W-:Y:S01]  /*7c90*/  @P0 SHF.R.U32.HI R0, RZ, c[0x0][0x2cc], R3 ;  /* 0x0000b300ff000a19 */ /* 0x000fe20000011603 */
[----:B------:R-:W-:Y:S01]  /*7ca0*/  CS2R R22, SRZ ;  /* 0x0000000000167805 */ /* 0x000fe2000001ff00 */
[----:B------:R-:W-:-:S02]  /*7cb0*/  CS2R R18, SRZ ;  /* 0x0000000000127805 */ /* 0x000fc4000001ff00 */
[----:B------:R-:W-:Y:S01]  /*7cc0*/  SHF.R.S32.HI R3, RZ, 0x1f, R0 ;  /* 0x0000001fff037819 */ /* 0x000fe20000011400 */
[----:B------:R-:W-:-:S04]  /*7cd0*/  IMAD.WIDE.U32 R6, R0, c[0x0][0x280], R6 ;  /* 0x0000a00000067a25 */ /* 0x000fc800078e0006 */
[C---:B------:R-:W-:Y:S01]  /*7ce0*/  IMAD R9, R3.reuse, c[0x0][0x280], RZ ;  /* 0x0000a00003097a24 */ /* 0x040fe200078e02ff */
[----:B------:R-:W-:Y:S01]  /*7cf0*/  LEA R26, P1, R6, c[0x0][0x270], 0x1 ;  /* 0x00009c00061a7a11 */ /* 0x000fe200078208ff */
[----:B------:R-:W-:Y:S02]  /*7d00*/  IMAD R8, R3, c[0x0][0x290], RZ ;  /* 0x0000a40003087a24 */ /* 0x000fe400078e02ff */
[----:B------:R-:W-:-:S04]  /*7d10*/  IMAD.WIDE.U32 R4, R0, c[0x0][0x290], R4 ;  /* 0x0000a40000047a25 */ /* 0x000fc800078e0004 */
[----:B------:R-:W-:Y:S01]  /*7d20*/  IMAD R3, R0, c[0x0][0x284], R9 ;  /* 0x0000a10000037a24 */ /* 0x000fe200078e0209 */
[----:B------:R-:W-:Y:S01]  /*7d30*/  LEA R27, P0, R4, c[0x0][0x288], 0x1 ;  /* 0x0000a200041b7a11 */ /* 0x000fe200078008ff */
[----:B------:R-:W-:Y:S02]  /*7d40*/  IMAD R0, R0, c[0x0][0x294], R8 ;  /* 0x0000a50000007a24 */ /* 0x000fe400078e0208 */
[----:B------:R-:W-:-:S03]  /*7d50*/  IMAD.IADD R3, R7, 0x1, R3 ;  /* 0x0000000107037824 */ /* 0x000fc600078e0203 */
[----:B------:R-:W-:Y:S02]  /*7d60*/  IADD3 R0, R5, R0, RZ ;  /* 0x0000000005007210 */ /* 0x000fe40007ffe0ff */
[----:B------:R-:W-:Y:S02]  /*7d70*/  LEA.HI.X R25, R6, c[0x0][0x274], R3, 0x1, P1 ;  /* 0x00009d0006197a11 */ /* 0x000fe400008f0c03 */
[----:B------:R-:W-:Y:S01]  /*7d80*/  LEA.HI.X R16, R4, c[0x0][0x28c], R0, 0x1, P0 ;  /* 0x0000a30004107a11 */ /* 0x000fe200000f0c00 */
[----:B------:R1:W2:Y:S01]  /*7d90*/  SHFL.IDX PT, R6, R27, RZ, 0x1e1f ;  /* 0x001e1fff1b067589 */ /* 0x0002a200000e0000 */
[----:B------:R-:W-:-:S03]  /*7da0*/  ISETP.GE.AND P0, PT, R24, UR7, PT ;  /* 0x0000000718007c0c */ /* 0x000fc6000bf06270 */
[----:B------:R1:W3:Y:S04]  /*7db0*/  SHFL.IDX PT, R4, R26, RZ, 0x1e1f ;  /* 0x001e1fff1a047589 */ /* 0x0002e800000e0000 */
[----:B------:R1:W4:Y:S04]  /*7dc0*/  SHFL.IDX PT, R5, R25, RZ, 0x1e1f ;  /* 0x001e1fff19057589 */ /* 0x00032800000e0000 */
[----:B------:R1:W1:Y:S02]  /*7dd0*/  SHFL.IDX PT, R7, R16, RZ, 0x1e1f ;  /* 0x001e1fff10077589 */ /* 0x00026400000e0000 */
[----:B------:R-:W-:Y:S05]  /*7de0*/  @P0 BRA `(.L_x_788) ;  /* 0x000003e000000947 */ /* 0x000fea0003800000 */
[C---:B------:R-:W-:Y:S01]  /*7df0*/  IADD3 R3, R17.reuse, 0x8, RZ ;  /* 0x0000000811037810 */ /* 0x040fe20007ffe0ff */
[----:B------:R-:W-:Y:S01]  /*7e00*/  CS2R R14, SRZ ;  /* 0x00000000000e7805 */ /* 0x000fe2000001ff00 */
[----:B------:R-:W-:Y:S01]  /*7e10*/  ISETP.GE.AND P0, PT, R17, c[0x0][0x27c], PT ;  /* 0x00009f0011007a0c */ /* 0x000fe20003f06270 */
[----:B------:R-:W-:Y:S01]  /*7e20*/  CS2R R18, SRZ ;  /* 0x0000000000127805 */ /* 0x000fe2000001ff00 */
[----:B------:R-:W-:-:S02]  /*7e30*/  ISETP.GE.AND P2, PT, R3, c[0x0][0x27c], PT ;  /* 0x00009f0003007a0c */ /* 0x000fc40003f46270 */
[----:B------:R-:W-:-:S09]  /*7e40*/  IADD3 R12, R17, 0x18, RZ ;  /* 0x00000018110c7810 */ /* 0x000fd20007ffe0ff */
[C---:B---34-:R-:W-:Y:S02]  /*7e50*/  @!P0 IMAD.WIDE R10, R17.reuse, 0x2, R4 ;  /* 0x00000002110a8825 */ /* 0x058fe400078e0204 */
[----:B------:R-:W-:Y:S02]  /*7e60*/  @!P2 SHF.R.S32.HI R0, RZ, 0x1f, R3 ;  /* 0x0000001fff00a819 */ /* 0x000fe40000011403 */
[C---:B-12---:R-:W-:Y:S01]  /*7e70*/  @!P0 IMAD.WIDE R8, R17.reuse, 0x2, R6 ;  /* 0x0000000211088825 */ /* 0x046fe200078e0206 */
[----:B------:R1:W5:Y:S01]  /*7e80*/  @!P0 LD.E.64 R14, [R10.64] ;  /* 0x000000140a0e8980 */ /* 0x000362000c101b00 */
[----:B------:R-:W-:Y:S02]  /*7e90*/  @!P2 LEA.HI R0, R0, R3, RZ, 0x2 ;  /* 0x000000030000a211 */ /* 0x000fe400078f10ff */
[----:B------:R-:W-:Y:S01]  /*7ea0*/  IADD3 R3, R17, 0x10, RZ ;  /* 0x0000001011037810 */ /* 0x000fe20007ffe0ff */
[----:B------:R2:W5:Y:S03]  /*7eb0*/  @!P0 LD.E.64 R18, [R8.64] ;  /* 0x0000001408128980 */ /* 0x000566000c101b00 */
[----:B------:R-:W-:-:S02]  /*7ec0*/  ISETP.GE.AND P1, PT, R3, c[0x0][0x27c], PT ;  /* 0x00009f0003007a0c */ /* 0x000fc40003f26270 */
[----:B------:R-:W-:Y:S01]  /*7ed0*/  ISETP.GE.AND P0, PT, R12, c[0x0][0x27c], PT ;  /* 0x00009f000c007a0c */ /* 0x000fe20003f06270 */
[----:B------:R-:W-:Y:S01]  /*7ee0*/  CS2R R22, SRZ ;  /* 0x0000000000167805 */ /* 0x000fe2000001ff00 */
[----:B------:R-:W-:Y:S01]  /*7ef0*/  CS2R R30, SRZ ;  /* 0x00000000001e7805 */ /* 0x000fe2000001ff00 */
[----:B--2---:R-:W-:-:S08]  /*7f00*/  @!P2 LOP3.LUT R8, R0, 0xfffffffc, RZ, 0xc0, !PT ;  /* 0xfffffffc0008a812 */ /* 0x004fd000078ec0ff */
[----:B------:R-:W-:-:S04]  /*7f10*/  @!P1 SHF.R.S32.HI R0, RZ, 0x1f, R3 ;  /* 0x0000001fff009819 */ /* 0x000fc80000011403 */
[----:B------:R-:W-:Y:S01]  /*7f20*/  @!P1 LEA.HI R0, R0, R3, RZ, 0x2 ;  /* 0x0000000300009211 */ /* 0x000fe200078f10ff */
[----:B-1----:R-:W-:-:S03]  /*7f30*/  @!P2 IMAD.WIDE R10, R8, 0x2, R4 ;  /* 0x00000002080aa825 */ /* 0x002fc600078e0204 */
[----:B------:R-:W-:Y:S01]  /*7f40*/  @!P1 LOP3.LUT R0, R0, 0xfffffffc, RZ, 0xc0, !PT ;  /* 0xfffffffc00009812 */ /* 0x000fe200078ec0ff */
[----:B------:R-:W-:Y:S01]  /*7f50*/  @!P2 IMAD.WIDE R8, R8, 0x2, R6 ;  /* 0x000000020808a825 */ /* 0x000fe200078e0206 */
[----:B------:R-:W-:-:S04]  /*7f60*/  @!P0 SHF.R.S32.HI R3, RZ, 0x1f, R12 ;  /* 0x0000001fff038819 */ /* 0x000fc8000001140c */
[----:B------:R1:W5:Y:S01]  /*7f70*/  @!P2 LD.E.64 R22, [R8.64] ;  /* 0x000000140816a980 */ /* 0x000362000c101b00 */
[----:B------:R-:W-:Y:S01]  /*7f80*/  @!P0 LEA.HI R3, R3, R12, RZ, 0x2 ;  /* 0x0000000c03038211 */ /* 0x000fe200078f10ff */
[----:B------:R-:W-:Y:S01]  /*7f90*/  CS2R R20, SRZ ;  /* 0x0000000000147805 */ /* 0x000fe2000001ff00 */
[----:B------:R-:W-:Y:S01]  /*7fa0*/  CS2R R28, SRZ ;  /* 0x00000000001c7805 */ /* 0x000fe2000001ff00 */
[C---:B------:R-:W-:Y:S01]  /*7fb0*/  @!P1 IMAD.WIDE R12, R0.reuse, 0x2, R6 ;  /* 0x00000002000c9825 */ /* 0x040fe200078e0206 */
[----:B------:R-:W-:Y:S01]  /*7fc0*/  CS2R R32, SRZ ;  /* 0x0000000000207805 */ /* 0x000fe2000001ff00 */
[----:B------:R-:W-:Y:S02]  /*7fd0*/  CS2R R34, SRZ ;  /* 0x0000000000227805 */ /* 0x000fe4000001ff00 */
[----:B------:R2:W5:Y:S04]  /*7fe0*/  @!P2 LD.E.64 R20, [R10.64] ;  /* 0x000000140a14a980 */ /* 0x000568000c101b00 */
[----:B------:R3:W5:Y:S01]  /*7ff0*/  @!P1 LD.E.64 R28, [R12.64] ;  /* 0x000000140c1c9980 */ /* 0x000762000c101b00 */
[----:B-1----:R-:W-:-:S05]  /*8000*/  @!P1 IMAD.WIDE R8, R0, 0x2, R4 ;  /* 0x0000000200089825 */ /* 0x002fca00078e0204 */
[----:B------:R1:W5:Y:S01]  /*8010*/  @!P1 LD.E.64 R30, [R8.64] ;  /* 0x00000014081e9980 */ /* 0x000362000c101b00 */
[C---:B---3--:R-:W-:Y:S02]  /*8020*/  IADD3 R12, R17.reuse, 0x20, RZ ;  /* 0x00000020110c7810 */ /* 0x048fe40007ffe0ff */
[----:B------:R-:W-:Y:S02]  /*8030*/  IADD3 R13, R17, 0x28, RZ ;  /* 0x00000028110d7810 */ /* 0x000fe40007ffe0ff */
[----:B------:R-:W-:Y:S02]  /*8040*/  ISETP.GE.AND P1, PT, R12, c[0x0][0x27c], PT ;  /* 0x00009f000c007a0c */ /* 0x000fe40003f26270 */
[----:B-1----:R-:W-:-:S05]  /*8050*/  @!P0 LOP3.LUT R8, R3, 0xfffffffc, RZ, 0xc0, !PT ;  /* 0xfffffffc03088812 */ /* 0x002fca00078ec0ff */
[----:B--2---:R-:W-:-:S04]  /*8060*/  @!P0 IMAD.WIDE R10, R8, 0x2, R4 ;  /* 0x00000002080a8825 */ /* 0x004fc800078e0204 */
[----:B------:R-:W-:Y:S01]  /*8070*/  @!P0 IMAD.WIDE R8, R8, 0x2, R6 ;  /* 0x0000000208088825 */ /* 0x000fe200078e0206 */
[----:B------:R1:W5:Y:S04]  /*8080*/  @!P0 LD.E.64 R32, [R10.64] ;  /* 0x000000140a208980 */ /* 0x000368000c101b00 */
[----:B------:R2:W5:Y:S01]  /*8090*/  @!P0 LD.E.64 R34, [R8.64] ;  /* 0x0000001408228980 */ /* 0x000562000c101b00 */
[----:B------:R-:W-:Y:S02]  /*80a0*/  ISETP.GE.AND P0, PT, R13, c[0x0][0x27c], PT ;  /* 0x00009f000d007a0c */ /* 0x000fe40003f06270 */
[----:B------:R-:W-:-:S11]  /*80b0*/  @!P1 SHF.R.S32.HI R3, RZ, 0x1f, R12 ;  /* 0x0000001fff039819 */ /* 0x000fd6000001140c */
[----:B------:R-:W-:Y:S02]  /*80c0*/  @!P0 SHF.R.S32.HI R0, RZ, 0x1f, R13 ;  /* 0x0000001fff008819 */ /* 0x000fe4000001140d */
[----:B--2---:R-:W-:Y:S02]  /*80d0*/  @!P1 LEA.HI R8, R3, R12, RZ, 0x2 ;  /* 0x0000000c03089211 */ /* 0x004fe400078f10ff */
[----:B------:R-:W-:Y:S02]  /*80e0*/  @!P0 LEA.HI R3, R0, R13, RZ, 0x2 ;  /* 0x0000000d00038211 */ /* 0x000fe400078f10ff */
[----:B------:R-:W-:Y:S02]  /*80f0*/  @!P1 LOP3.LUT R0, R8, 0xfffffffc, RZ, 0xc0, !PT ;  /* 0xfffffffc08009812 */ /* 0x000fe400078ec0ff */
[----:B------:R-:W-:Y:S01]  /*8100*/  @!P0 LOP3.LUT R3, R3, 0xfffffffc, RZ, 0xc0, !PT ;  /* 0xfffffffc03038812 */ /* 0x000fe200078ec0ff */
[----:B------:R-:W-:Y:S01]  /*8110*/  CS2R R36, SRZ ;  /* 0x0000000000247805 */ /* 0x000fe2000001ff00 */
[----:B------:R-:W-:Y:S01]  /*8120*/  CS2R R40, SRZ ;  /* 0x0000000000287805 */ /* 0x000fe2000001ff00 */
[----:B-1----:R-:W-:Y:S01]  /*8130*/  @!P1 IMAD.WIDE R10, R0, 0x2, R4 ;  /* 0x00000002000a9825 */ /* 0x002fe200078e0204 */
[----:B------:R-:W-:Y:S01]  /*8140*/  CS2R R38, SRZ ;  /* 0x0000000000267805 */ /* 0x000fe2000001ff00 */
[----:B------:R-:W-:-:S02]  /*8150*/  CS2R R42, SRZ ;  /* 0x00000000002a7805 */ /* 0x000fc4000001ff00 */
[C---:B------:R-:W-:Y:S01]  /*8160*/  @!P0 IMAD.WIDE R8, R3.reuse, 0x2, R4 ;  /* 0x0000000203088825 */ /* 0x040fe200078e0204 */
[----:B------:R1:W5:Y:S03]  /*8170*/  @!P1 LD.E.64 R36, [R10.64] ;  /* 0x000000140a249980 */ /* 0x000366000c101b00 */
[--C-:B------:R-:W-:Y:S01]  /*8180*/  @!P1 IMAD.WIDE R4, R0, 0x2, R6.reuse ;  /* 0x0000000200049825 */ /* 0x100fe200078e0206 */
[----:B------:R1:W5:Y:S03]  /*8190*/  @!P0 LD.E.64 R40, [R8.64] ;  /* 0x0000001408288980 */ /* 0x000366000c101b00 */
[----:B------:R-:W-:Y:S01]  /*81a0*/  @!P0 IMAD.WIDE R6, R3, 0x2, R6 ;  /* 0x0000000203068825 */ /* 0x000fe200078e0206 */
[----:B------:R1:W5:Y:S04]  /*81b0*/  @!P1 LD.E.64 R38, [R4.64] ;  /* 0x0000001404269980 */ /* 0x000368000c101b00 */
[----:B------:R1:W5:Y:S02]  /*81c0*/  @!P0 LD.E.64 R42, [R6.64] ;  /* 0x00000014062a8980 */ /* 0x000364000c101b00 */
.L_x_788:
[----:B------:R-:W-:Y:S05]  /*81d0*/  BSYNC B0 ;  /* 0x0000000000007941 */ /* 0x000fea0003800000 */
.L_x_787:
[----:B------:R-:W-:Y:S01]  /*81e0*/  IADD3 R3, R24, 0x40, RZ ;  /* 0x0000004018037810 */ /* 0x000fe20007ffe0ff */
[----:B-----5:R-:W-:Y:S01]  /*81f0*/  IMAD.MOV.U32 R0, RZ, RZ, R40 ;  /* 0x000000ffff007224 */ /* 0x020fe200078e0028 */
[----:B-1----:R1:W4:Y:S02]  /*8200*/  SHFL.IDX PT, R7, R16, 0x1, 0x1e1f ;  /* 0x003e1f0010077f89 */ /* 0x00232400000e0000 */
[----:B----4-:R-:W-:Y:S01]  /*8210*/  IMAD.MOV.U32 R5, RZ, RZ, R41 ;  /* 0x000000ffff057224 */ /* 0x010fe200078e0029 */
[----:B------:R-:W-:Y:S01]  /*8220*/  ISETP.GE.AND P0, PT, R3, UR7, PT ;  /* 0x0000000703007c0c */ /* 0x000fe2000bf06270 */
[----:B---3--:R-:W-:Y:S01]  /*8230*/  IMAD.MOV.U32 R4, RZ, RZ, R36 ;  /* 0x000000ffff047224 */ /* 0x008fe200078e0024 */
[----:B--2---:R-:W2:Y:S01]  /*8240*/  SHFL.IDX PT, R6, R27, 0x1, 0x1e1f ;  /* 0x003e1f001b067f89 */ /* 0x004ea200000e0000 */
[----:B------:R-:W-:Y:S01]  /*8250*/  IMAD.MOV.U32 R3, RZ, RZ, R37 ;  /* 0x000000ffff037224 */ /* 0x000fe200078e0025 */
[----:B------:R-:W-:Y:S01]  /*8260*/  PRMT R80, R5, 0x5410, R0 ;  /* 0x0000541005507816 */ /* 0x000fe20000000000 */
[----:B------:R-:W-:Y:S01]  /*8270*/  IMAD.MOV.U32 R0, RZ, RZ, R32 ;  /* 0x000000ffff007224 */ /* 0x000fe200078e0020 */
[----:B------:R-:W-:Y:S01]  /*8280*/  BSSY B0, `(.L_x_789) ;  /* 0x000006f000007945 */ /* 0x000fe20003800000 */
[----:B------:R-:W-:Y:S01]  /*8290*/  IMAD.MOV.U32 R5, RZ, RZ, R33 ;  /* 0x000000ffff057224 */ /* 0x000fe200078e0021 */
[----:B------:R-:W-:Y:S01]  /*82a0*/  PRMT R77, R3, 0x5410, R4 ;  /* 0x00005410034d7816 */ /* 0x000fe20000000004 */
        /* <DEDUP_REMOVED lines=20> */
[----:B------:R-:W-:Y:S01]  /*83f0*/  CS2R R60, SRZ ;  /* 0x00000000003c7805 */ /* 0x000fe2000001ff00 */
[----:B------:R-:W-:Y:S01]  /*8400*/  PRMT R79, R5, 0x7610, R79 ;  /* 0x00007610054f7816 */ /* 0x000fe2000000004f */
[----:B------:R-:W-:Y:S01]  /*8410*/  CS2R R56, SRZ ;  /* 0x0000000000387805 */ /* 0x000fe2000001ff00 */
[----:B------:R-:W-:Y:S01]  /*8420*/  PRMT R76, R3, 0x5410, R4 ;  /* 0x00005410034c7816 */ /* 0x000fe20000000004 */
[----:B------:R-:W-:Y:S01]  /*8430*/  IMAD.MOV.U32 R3, RZ, RZ, R28 ;  /* 0x000000ffff037224 */ /* 0x000fe200078e001c */
[----:B------:R-:W-:Y:S01]  /*8440*/  PRMT R74, R74, 0x5410, R0 ;  /* 0x000054104a4a7816 */ /* 0x000fe20000000000 */
[----:B------:R-:W-:Y:S01]  /*8450*/  IMAD.MOV.U32 R0, RZ, RZ, R29 ;  /* 0x000000ffff007224 */ /* 0x000fe200078e001d */
[----:B------:R-:W3:Y:S01]  /*8460*/  SHFL.IDX PT, R5, R25, 0x1, 0x1e1f ;  /* 0x003e1f0019057f89 */ /* 0x000ee200000e0000 */
[----:B------:R-:W-:Y:S01]  /*8470*/  CS2R R54, SRZ ;  /* 0x0000000000367805 */ /* 0x000fe2000001ff00 */
[----:B------:R-:W-:Y:S01]  /*8480*/  PRMT R74, R8, 0x7610, R74 ;  /* 0x00007610084a7816 */ /* 0x000fe2000000004a */
[----:B------:R-:W-:Y:S01]  /*8490*/  CS2R R48, SRZ ;  /* 0x0000000000307805 */ /* 0x000fe2000001ff00 */
[----:B------:R-:W-:Y:S01]  /*84a0*/  PRMT R72, R0, 0x5410, R3 ;  /* 0x0000541000487816 */ /* 0x000fe20000000003 */
[----:B------:R-:W-:Y:S01]  /*84b0*/  IMAD.MOV.U32 R3, RZ, RZ, R18 ;  /* 0x000000ffff037224 */ /* 0x000fe200078e0012 */
[----:B------:R-:W-:Y:S01]  /*84c0*/  MOV R8, R23 ;  /* 0x0000001700087202 */ /* 0x000fe20000000f00 */
[----:B------:R-:W-:Y:S01]  /*84d0*/  IMAD.MOV.U32 R0, RZ, RZ, R19 ;  /* 0x000000ffff007224 */ /* 0x000fe200078e0013 */
[----:B------:R4:W2:Y:S01]  /*84e0*/  SHFL.IDX PT, R4, R26, 0x1, 0x1e1f ;  /* 0x003e1f001a047f89 */ /* 0x0008a200000e0000 */
[----:B------:R-:W-:Y:S01]  /*84f0*/  CS2R R66, SRZ ;  /* 0x0000000000427805 */ /* 0x000fe2000001ff00 */
[----:B------:R-:W-:Y:S01]  /*8500*/  PRMT R70, R8, 0x5410, R9 ;  /* 0x0000541008467816 */ /* 0x000fe20000000009 */
[----:B------:R-:W-:Y:S01]  /*8510*/  CS2R R62, SRZ ;  /* 0x00000000003e7805 */ /* 0x000fe2000001ff00 */
[----:B-1----:R-:W-:Y:S01]  /*8520*/  PRMT R16, R0, 0x5410, R3 ;  /* 0x0000541000107816 */ /* 0x002fe20000000003 */
[----:B------:R-:W-:Y:S01]  /*8530*/  CS2R R58, SRZ ;  /* 0x00000000003a7805 */ /* 0x000fe2000001ff00 */
[----:B------:R-:W-:Y:S01]  /*8540*/  CS2R R52, SRZ ;  /* 0x0000000000347805 */ /* 0x000fe2000001ff00 */
[----:B------:R-:W-:Y:S01]  /*8550*/  CS2R R50, SRZ ;  /* 0x0000000000327805 */ /* 0x000fe2000001ff00 */
[----:B------:R-:W-:Y:S01]  /*8560*/  CS2R R44, SRZ ;  /* 0x00000000002c7805 */ /* 0x000fe2000001ff00 */
[----:B----4-:R-:W-:Y:S01]  /*8570*/  CS2R R26, SRZ ;  /* 0x00000000001a7805 */ /* 0x010fe2000001ff00 */
[----:B------:R-:W-:Y:S05]  /*8580*/  @P0 BRA `(.L_x_790) ;  /* 0x000003e000000947 */ /* 0x000fea0003800000 */
[C---:B--23--:R-:W-:Y:S01]  /*8590*/  IADD3 R3, R17.reuse, 0x8, RZ ;  /* 0x0000000811037810 */ /* 0x04cfe20007ffe0ff */
[----:B------:R-:W-:Y:S01]  /*85a0*/  CS2R R26, SRZ ;  /* 0x00000000001a7805 */ /* 0x000fe2000001ff00 */
[----:B------:R-:W-:Y:S01]  /*85b0*/  ISETP.GE.AND P0, PT, R17, c[0x0][0x27c], PT ;  /* 0x00009f0011007a0c */ /* 0x000fe20003f06270 */
[----:B------:R-:W-:Y:S01]  /*85c0*/  CS2R R44, SRZ ;  /* 0x00000000002c7805 */ /* 0x000fe2000001ff00 */
[----:B------:R-:W-:-:S02]  /*85d0*/  ISETP.GE.AND P2, PT, R3, c[0x0][0x27c], PT ;  /* 0x00009f0003007a0c */ /* 0x000fc40003f46270 */
[----:B------:R-:W-:-:S09]  /*85e0*/  IADD3 R12, R17, 0x18, RZ ;  /* 0x00000018110c7810 */ /* 0x000fd20007ffe0ff */
[C---:B------:R-:W-:Y:S02]  /*85f0*/  @!P0 IMAD.WIDE R10, R17.reuse, 0x2, R4 ;  /* 0x00000002110a8825 */ /* 0x040fe400078e0204 */
[----:B------:R-:W-:Y:S02]  /*8600*/  @!P2 SHF.R.S32.HI R0, RZ, 0x1f, R3 ;  /* 0x0000001fff00a819 */ /* 0x000fe40000011403 */
[C---:B------:R-:W-:Y:S01]  /*8610*/  @!P0 IMAD.WIDE R8, R17.reuse, 0x2, R6 ;  /* 0x0000000211088825 */ /* 0x040fe200078e0206 */
[----:B------:R1:W5:Y:S01]  /*8620*/  @!P0 LD.E.64 R26, [R10.64] ;  /* 0x000000140a1a8980 */ /* 0x000362000c101b00 */
[----:B------:R-:W-:Y:S02]  /*8630*/  @!P2 LEA.HI R0, R0, R3, RZ, 0x2 ;  /* 0x000000030000a211 */ /* 0x000fe400078f10ff */
[----:B------:R-:W-:Y:S01]  /*8640*/  IADD3 R3, R17, 0x10, RZ ;  /* 0x0000001011037810 */ /* 0x000fe20007ffe0ff */
[----:B------:R2:W5:Y:S03]  /*8650*/  @!P0 LD.E.64 R44, [R8.64] ;  /* 0x00000014082c8980 */ /* 0x000566000c101b00 */
[----:B------:R-:W-:-:S02]  /*8660*/  ISETP.GE.AND P1, PT, R3, c[0x0][0x27c], PT ;  /* 0x00009f0003007a0c */ /* 0x000fc40003f26270 */
[----:B------:R-:W-:Y:S02]  /*8670*/  @!P2 LOP3.LUT R0, R0, 0xfffffffc, RZ, 0xc0, !PT ;  /* 0xfffffffc0000a812 */ /* 0x000fe400078ec0ff */
[----:B------:R-:W-:Y:S01]  /*8680*/  ISETP.GE.AND P0, PT, R12, c[0x0][0x27c], PT ;  /* 0x00009f000c007a0c */ /* 0x000fe20003f06270 */
[----:B------:R-:W-:Y:S02]  /*8690*/  CS2R R50, SRZ ;  /* 0x0000000000327805 */ /* 0x000fe4000001ff00 */
[----:B-1----:R-:W-:-:S04]  /*86a0*/  @!P2 IMAD.WIDE R10, R0, 0x2, R4 ;  /* 0x00000002000aa825 */ /* 0x002fc800078e0204 */
[----:B--2---:R-:W-:Y:S02]  /*86b0*/  @!P2 IMAD.WIDE R8, R0, 0x2, R6 ;  /* 0x000000020008a825 */ /* 0x004fe400078e0206 */
[----:B------:R-:W-:-:S04]  /*86c0*/  @!P1 SHF.R.S32.HI R0, RZ, 0x1f, R3 ;  /* 0x0000001fff009819 */ /* 0x000fc80000011403 */
[----:B------:R-:W-:Y:S01]  /*86d0*/  @!P1 LEA.HI R0, R0, R3, RZ, 0x2 ;  /* 0x0000000300009211 */ /* 0x000fe200078f10ff */
[----:B------:R1:W5:Y:S03]  /*86e0*/  @!P2 LD.E.64 R50, [R8.64] ;  /* 0x000000140832a980 */ /* 0x000366000c101b00 */
[----:B------:R-:W-:Y:S01]  /*86f0*/  @!P1 LOP3.LUT R0, R0, 0xfffffffc, RZ, 0xc0, !PT ;  /* 0xfffffffc00009812 */ /* 0x000fe200078ec0ff */
[----:B------:R-:W-:Y:S01]  /*8700*/  CS2R R54, SRZ ;  /* 0x0000000000367805 */ /* 0x000fe2000001ff00 */
[----:B------:R-:W-:Y:S01]  /*8710*/  @!P0 SHF.R.S32.HI R3, RZ, 0x1f, R12 ;  /* 0x0000001fff038819 */ /* 0x000fe2000001140c */
[----:B------:R-:W-:-:S03]  /*8720*/  CS2R R48, SRZ ;  /* 0x0000000000307805 */ /* 0x000fc6000001ff00 */
[----:B------:R-:W-:Y:S01]  /*8730*/  @!P0 LEA.HI R3, R3, R12, RZ, 0x2 ;  /* 0x0000000c03038211 */ /* 0x000fe200078f10ff */
[----:B------:R-:W-:Y:S01]  /*8740*/  CS2R R52, SRZ ;  /* 0x0000000000347805 */ /* 0x000fe2000001ff00 */
[C---:B------:R-:W-:Y:S01]  /*8750*/  @!P1 IMAD.WIDE R12, R0.reuse, 0x2, R6 ;  /* 0x00000002000c9825 */ /* 0x040fe200078e0206 */
[----:B------:R2:W5:Y:S01]  /*8760*/  @!P2 LD.E.64 R48, [R10.64] ;  /* 0x000000140a30a980 */ /* 0x000562000c101b00 */
[----:B------:R-:W-:Y:S01]  /*8770*/  CS2R R56, SRZ ;  /* 0x0000000000387805 */ /* 0x000fe2000001ff00 */
[----:B------:R-:W-:Y:S02]  /*8780*/  CS2R R58, SRZ ;  /* 0x00000000003a7805 */ /* 0x000fe4000001ff00 */
[----:B------:R3:W5:Y:S01]  /*8790*/  @!P1 LD.E.64 R52, [R12.64] ;  /* 0x000000140c349980 */ /* 0x000762000c101b00 */
[----:B-1----:R-:W-:-:S05]  /*87a0*/  @!P1 IMAD.WIDE R8, R0, 0x2, R4 ;  /* 0x0000000200089825 */ /* 0x002fca00078e0204 */
[----:B------:R1:W5:Y:S01]  /*87b0*/  @!P1 LD.E.64 R54, [R8.64] ;  /* 0x0000001408369980 */ /* 0x000362000c101b00 */
[C---:B---3--:R-:W-:Y:S02]  /*87c0*/  IADD3 R12, R17.reuse, 0x20, RZ ;  /* 0x00000020110c7810 */ /* 0x048fe40007ffe0ff */
[----:B------:R-:W-:Y:S02]  /*87d0*/  IADD3 R13, R17, 0x28, RZ ;  /* 0x00000028110d7810 */ /* 0x000fe40007ffe0ff */
[----:B-1----:R-:W-:-:S05]  /*87e0*/  @!P0 LOP3.LUT R8, R3, 0xfffffffc, RZ, 0xc0, !PT ;  /* 0xfffffffc03088812 */ /* 0x002fca00078ec0ff */
[----:B--2---:R-:W-:-:S04]  /*87f0*/  @!P0 IMAD.WIDE R10, R8, 0x2, R4 ;  /* 0x00000002080a8825 */ /* 0x004fc800078e0204 */
[----:B------:R-:W-:Y:S01]  /*8800*/  @!P0 IMAD.WIDE R8, R8, 0x2, R6 ;  /* 0x0000000208088825 */ /* 0x000fe200078e0206 */
[----:B------:R1:W5:Y:S01]  /*8810*/  @!P0 LD.E.64 R56, [R10.64] ;  /* 0x000000140a388980 */ /* 0x000362000c101b00 */
[----:B------:R-:W-:-:S03]  /*8820*/  ISETP.GE.AND P1, PT, R12, c[0x0][0x27c], PT ;  /* 0x00009f000c007a0c */ /* 0x000fc60003f26270 */
[----:B------:R2:W5:Y:S01]  /*8830*/  @!P0 LD.E.64 R58, [R8.64] ;  /* 0x00000014083a8980 */ /* 0x000562000c101b00 */
[----:B------:R-:W-:-:S09]  /*8840*/  ISETP.GE.AND P0, PT, R13, c[0x0][0x27c], PT ;  /* 0x00009f000d007a0c */ /* 0x000fd20003f06270 */
[----:B------:R-:W-:-:S04]  /*8850*/  @!P1 SHF.R.S32.HI R3, RZ, 0x1f, R12 ;  /* 0x0000001fff039819 */ /* 0x000fc8000001140c */
        /* <DEDUP_REMOVED lines=17> */
.L_x_790:
[----:B--23--:R-:W-:Y:S05]  /*8970*/  BSYNC B0 ;  /* 0x0000000000007941 */ /* 0x00cfea0003800000 */
.L_x_789:
[----:B-----5:R-:W-:Y:S01]  /*8980*/  IMAD.MOV.U32 R0, RZ, RZ, R68 ;  /* 0x000000ffff007224 */ /* 0x020fe200078e0044 */
[----:B------:R-:W-:Y:S01]  /*8990*/  UIADD3 UR4, -UR12, UR7, URZ ;  /* 0x000000070c047290 */ /* 0x000fe2000fffe13f */
[----:B-1----:R-:W-:Y:S01]  /*89a0*/  IMAD.MOV.U32 R5, RZ, RZ, R69 ;  /* 0x000000ffff057224 */ /* 0x002fe200078e0045 */
[----:B------:R-:W-:Y:S01]  /*89b0*/  LEA.HI R7, R47, R47, RZ, 0x1 ;  /* 0x0000002f2f077211 */ /* 0x000fe200078f08ff */
[----:B------:R-:W-:Y:S01]  /*89c0*/  IMAD.MOV.U32 R4, RZ, RZ, R60 ;  /* 0x000000ffff047224 */ /* 0x000fe200078e003c */
[----:B------:R-:W-:Y:S01]  /*89d0*/  UISETP.LT.AND UP0, UPT, UR4, 0x80, UPT ;  /* 0x000000800400788c */ /* 0x000fe2000bf01270 */
[----:B------:R-:W-:Y:S01]  /*89e0*/  IMAD.MOV.U32 R3, RZ, RZ, R61 ;  /* 0x000000ffff037224 */ /* 0x000fe200078e003d */
[----:B------:R-:W-:Y:S01]  /*89f0*/  PRMT R90, R5, 0x5410, R0 ;  /* 0x00005410055a7816 */ /* 0x000fe20000000000 */
[----:B------:R-:W-:Y:S01]  /*8a00*/  IMAD.MOV.U32 R0, RZ, RZ, R56 ;  /* 0x000000ffff007224 */ /* 0x000fe200078e0038 */
[----:B------:R-:W-:Y:S01]  /*8a10*/  USEL UR4, UR4, 0x80, UP0 ;  /* 0x0000008004047887 */ /* 0x000fe20008000000 */
[----:B------:R-:W-:Y:S01]  /*8a20*/  IMAD.MOV.U32 R5, RZ, RZ, R57 ;  /* 0x000000ffff057224 */ /* 0x000fe200078e0039 */
[----:B------:R-:W-:Y:S01]  /*8a30*/  PRMT R87, R3, 0x5410, R4 ;  /* 0x0000541003577816 */ /* 0x000fe20000000004 */
[----:B------:R-:W-:Y:S01]  /*8a40*/  IMAD.MOV.U32 R4, RZ, RZ, R54 ;  /* 0x000000ffff047224 */ /* 0x000fe200078e0036 */
[----:B------:R-:W-:Y:S01]  /*8a50*/  PRMT R85, R85, 0x5410, R0 ;  /* 0x0000541055557816 */ /* 0x000fe20000000000 */
[----:B------:R-:W-:Y:S01]  /*8a60*/  IMAD.MOV.U32 R0, RZ, RZ, R48 ;  /* 0x000000ffff007224 */ /* 0x000fe200078e0030 */
[----:B------:R-:W-:Y:S01]  /*8a70*/  ISETP.GE.AND P0, PT, R47, UR4, PT ;  /* 0x000000042f007c0c */ /* 0x000fe2000bf06270 */
[----:B------:R-:W-:Y:S01]  /*8a80*/  IMAD.MOV.U32 R3, RZ, RZ, R55 ;  /* 0x000000ffff037224 */ /* 0x000fe200078e0037 */
[----:B------:R-:W-:Y:S01]  /*8a90*/  PRMT R85, R5, 0x7610, R85 ;  /* 0x0000761005557816 */ /* 0x000fe20000000055 */
[----:B------:R-:W-:-:S04]  /*8aa0*/  DEPBAR.LE SB0, 0x1 ;  /* 0x000080400000791a */ /* 0x000fc80000000000 */
[----:B------:R-:W-:Y:S01]  /*8ab0*/  PRMT R81, R81, 0x5410, R0 ;  /* 0x0000541051517816 */ /* 0x000fe20000000000 */
[----:B------:R-:W-:Y:S01]  /*8ac0*/  IMAD.MOV.U32 R0, RZ, RZ, R49 ;  /* 0x000000ffff007224 */ /* 0x000fe200078e0031 */
[----:B------:R-:W-:Y:S01]  /*8ad0*/  SHF.R.S32.HI R5, RZ, 0x1f, R46 ;  /* 0x0000001fff057819 */ /* 0x000fe2000001142e */
[----:B------:R-:W-:Y:S01]  /*8ae0*/  BSSY B1, `(.L_x_791) ;  /* 0x000015d000017945 */ /* 0x000fe20003800000 */
[----:B------:R-:W-:Y:S01]  /*8af0*/  PRMT R83, R3, 0x5410, R4 ;  /* 0x0000541003537816 */ /* 0x000fe20000000004 */
[----:B------:R-:W-:Y:S01]  /*8b00*/  IMAD.MOV.U32 R4, RZ, RZ, R26 ;  /* 0x000000ffff047224 */ /* 0x000fe200078e001a */
[----:B------:R-:W-:Y:S01]  /*8b10*/  PRMT R81, R0, 0x7610, R81 ;  /* 0x0000761000517816 */ /* 0x000fe20000000051 */
[----:B------:R-:W-:Y:S01]  /*8b20*/  IMAD.MOV.U32 R3, RZ, RZ, R27 ;  /* 0x000000ffff037224 */ /* 0x000fe200078e001b */
[----:B------:R-:W-:Y:S01]  /*8b30*/  LEA.HI R0, R5, R46, RZ, 0x2 ;  /* 0x0000002e05007211 */ /* 0x000fe200078f10ff */
[----:B------:R-:W-:-:S03]  /*8b40*/  IMAD.MOV.U32 R5, RZ, RZ, R66 ;  /* 0x000000ffff057224 */ /* 0x000fc600078e0042 */
[----:B------:R-:W-:Y:S01]  /*8b50*/  PRMT R78, R3, 0x5410, R4 ;  /* 0x00005410034e7816 */ /* 0x000fe20000000004 */
[----:B------:R-:W-:Y:S01]  /*8b60*/  IMAD.MOV.U32 R3, RZ, RZ, R67 ;  /* 0x000000ffff037224 */ /* 0x000fe200078e0043 */
[----:B------:R-:W-:Y:S01]  /*8b70*/  LOP3.LUT R4, R0, 0xfffffffc, RZ, 0xc0, !PT ;  /* 0xfffffffc00047812 */ /* 0x000fe200078ec0ff */
[----:B------:R-:W-:-:S03]  /*8b80*/  IMAD.MOV.U32 R0, RZ, RZ, R62 ;  /* 0x000000ffff007224 */ /* 0x000fc600078e003e */
[----:B------:R-:W-:Y:S01]  /*8b90*/  PRMT R88, R3, 0x5410, R5 ;  /* 0x0000541003587816 */ /* 0x000fe20000000005 */
[----:B------:R-:W-:Y:S01]  /*8ba0*/  IMAD.IADD R6, R46, 0x1, -R4 ;  /* 0x000000012e067824 */ /* 0x000fe200078e0a04 */
[----:B------:R-:W-:Y:S01]  /*8bb0*/  PRMT R86, R86, 0x5410, R0 ;  /* 0x0000541056567816 */ /* 0x000fe20000000000 */
[----:B------:R-:W-:Y:S02]  /*8bc0*/  IMAD.MOV.U32 R0, RZ, RZ, R63 ;  /* 0x000000ffff007224 */ /* 0x000fe400078e003f */
[----:B------:R-:W-:Y:S01]  /*8bd0*/  IMAD.SHL.U32 R3, R6, 0x40, RZ ;  /* 0x0000004006037824 */ /* 0x000fe200078e00ff */
[----:B------:R-:W-:Y:S01]  /*8be0*/  BAR.SYNC.DEFER_BLOCKING 0x0 ;  /* 0x0000000000007b1d */ /* 0x000fe20000010000 */
[----:B------:R-:W-:Y:S01]  /*8bf0*/  IMAD.MOV.U32 R5, RZ, RZ, R58 ;  /* 0x000000ffff057224 */ /* 0x000fe200078e003a */
[----:B------:R-:W-:Y:S01]  /*8c00*/  PRMT R86, R0, 0x7610, R86 ;  /* 0x0000761000567816 */ /* 0x000fe20000000056 */
[----:B------:R-:W-:Y:S01]  /*8c10*/  IMAD.MOV.U32 R4, RZ, RZ, R59 ;  /* 0x000000ffff047224 */ /* 0x000fe200078e003b */
[----:B------:R-:W-:Y:S01]  /*8c20*/  LOP3.LUT R0, R3, 0xc0, RZ, 0xc0, !PT ;  /* 0x000000c003007812 */ /* 0x000fe200078ec0ff */
[----:B------:R-:W-:Y:S01]  /*8c30*/  IMAD.MOV.U32 R3, RZ, RZ, R52 ;  /* 0x000000ffff037224 */ /* 0x000fe200078e0034 */
[----:B------:R-:W-:Y:S01]  /*8c40*/  LOP3.LUT P1, RZ, R6, 0x2, RZ, 0xc0, !PT ;  /* 0x0000000206ff7812 */ /* 0x000fe2000782c0ff */
[----:B------:R-:W-:Y:S01]  /*8c50*/  IMAD.MOV.U32 R6, RZ, RZ, R51 ;  /* 0x000000ffff067224 */ /* 0x000fe200078e0033 */
[----:B------:R-:W-:-:S02]  /*8c60*/  PRMT R84, R4, 0x5410, R5 ;  /* 0x0000541004547816 */ /* 0x000fc40000000005 */
[----:B------:R-:W-:Y:S02]  /*8c70*/  LOP3.LUT R4, R0, 0x8, R64, 0xf8, !PT ;  /* 0x0000000800047812 */ /* 0x000fe400078ef840 */
[----:B------:R-:W-:Y:S02]  /*8c80*/  SHF.R.U32.HI R0, RZ, 0x3, R0 ;  /* 0x00000003ff007819 */ /* 0x000fe40000011600 */
[----:B------:R-:W-:Y:S01]  /*8c90*/  PRMT R82, R82, 0x5410, R3 ;  /* 0x0000541052527816 */ /* 0x000fe20000000003 */
[----:B------:R-:W-:Y:S01]  /*8ca0*/  IMAD.MOV.U32 R3, RZ, RZ, R50 ;  /* 0x000000ffff037224 */ /* 0x000fe200078e0032 */
[----:B------:R-:W-:Y:S01]  /*8cb0*/  LOP3.LUT R5, R4, R0, RZ, 0x3c, !PT ;  /* 0x0000000004057212 */ /* 0x000fe200078e3cff */
[----:B------:R-:W-:Y:S01]  /*8cc0*/  IMAD.MOV.U32 R4, RZ, RZ, R53 ;  /* 0x000000ffff047224 */ /* 0x000fe200078e0035 */
[----:B------:R-:W-:Y:S02]  /*8cd0*/  LOP3.LUT R0, R7, 0x7fffffe, RZ, 0xc0, !PT ;  /* 0x07fffffe07007812 */ /* 0x000fe400078ec0ff */
[----:B------:R-:W-:-:S02]  /*8ce0*/  PRMT R64, R64, 0x5410, R3 ;  /* 0x0000541040407816 */ /* 0x000fc40000000003 */
[----:B------:R-:W-:Y:S01]  /*8cf0*/  PRMT R82, R4, 0x7610, R82 ;  /* 0x0000761004527816 */ /* 0x000fe20000000052 */
[----:B------:R-:W-:Y:S01]  /*8d00*/  IMAD.IADD R0, R47, 0x1, -R0 ;  /* 0x000000012f007824 */ /* 0x000fe200078e0a00 */
[----:B------:R-:W-:Y:S01]  /*8d10*/  PRMT R64, R6, 0x7610, R64 ;  /* 0x0000761006407816 */ /* 0x000fe20000000040 */
[----:B------:R-:W-:Y:S02]  /*8d20*/  IMAD.MOV.U32 R4, RZ, RZ, R45 ;  /* 0x000000ffff047224 */ /* 0x000fe400078e002d */
[----:B------:R-:W-:-:S04]  /*8d30*/  IMAD R0, R89, 0x8, R0 ;  /* 0x0000000859007824 */ /* 0x000fc800078e0200 */
[----:B------:R-:W-:Y:S02]  /*8d40*/  IMAD.U32 R0, R0, 0x20, R5 ;  /* 0x0000002000007824 */ /* 0x000fe400078e0005 */
[----:B------:R-:W-:-:S03]  /*8d50*/  IMAD.MOV.U32 R5, RZ, RZ, R44 ;  /* 0x000000ffff057224 */ /* 0x000fc600078e002c */
[C---:B------:R-:W-:Y:S02]  /*8d60*/  IADD3 R3, R0.reuse, 0x10, RZ ;  /* 0x0000001000037810 */ /* 0x040fe40007ffe0ff */
[----:B------:R-:W-:Y:S02]  /*8d70*/  @P1 IADD3 R3, R0, -0x10, RZ ;  /* 0xfffffff000031810 */ /* 0x000fe40007ffe0ff */
[----:B------:R-:W-:Y:S02]  /*8d80*/  PRMT R46, R4, 0x5410, R5 ;  /* 0x00005410042e7816 */ /* 0x000fe40000000005 */
[----:B------:R-:W-:Y:S02]  /*8d90*/  LEA R24, R0, 0x6100, 0x1 ;  /* 0x0000610000187811 */ /* 0x000fe400078e08ff */
[----:B------:R-:W-:Y:S01]  /*8da0*/  LEA R25, R3, 0x6100, 0x1 ;  /* 0x0000610003197811 */ /* 0x000fe200078e08ff */
        /* <DEDUP_REMOVED lines=15> */
[C---:B------:R-:W-:Y:S01]  /*8ea0*/  IMAD.U32 R16, R3.reuse, 0x10000, RZ ;  /* 0x0001000003107824 */ /* 0x040fe200078e00ff */
[----:B------:R-:W-:Y:S02]  /*8eb0*/  LOP3.LUT R18, R3, 0xffff0000, RZ, 0xc0, !PT ;  /* 0xffff000003127812 */ /* 0x000fe400078ec0ff */
[C---:B-1----:R-:W-:Y:S01]  /*8ec0*/  LOP3.LUT R8, R6.reuse, 0xffff0000, RZ, 0xc0, !PT ;  /* 0xffff000006087812 */ /* 0x042fe200078ec0ff */
[----:B------:R-:W-:Y:S01]  /*8ed0*/  IMAD.U32 R9, R6, 0x10000, RZ ;  /* 0x0001000006097824 */ /* 0x000fe200078e00ff */
[C---:B------:R-:W-:Y:S01]  /*8ee0*/  LOP3.LUT R6, R7.reuse, 0xffff0000, RZ, 0xc0, !PT ;  /* 0xffff000007067812 */ /* 0x040fe200078ec0ff */
[----:B------:R-:W-:Y:S01]  /*8ef0*/  IMAD.U32 R10, R7, 0x10000, RZ ;  /* 0x00010000070a7824 */ /* 0x000fe200078e00ff */
[----:B------:R-:W-:Y:S01]  /*8f00*/  SHF.L.U32 R13, R4, 0x10, RZ ;  /* 0x00000010040d7819 */ /* 0x000fe200000006ff */
[----:B------:R-:W-:Y:S01]  /*8f10*/  FMUL.FTZ R0, R8, R15 ;  /* 0x0000000f08007220 */ /* 0x000fe20000410000 */
[----:B------:R-:W-:Y:S01]  /*8f20*/  LOP3.LUT R7, R4, 0xffff0000, RZ, 0xc0, !PT ;  /* 0xffff000004077812 */ /* 0x000fe200078ec0ff */
[-C--:B------:R-:W-:Y:S01]  /*8f30*/  FMUL.FTZ R8, R8, R16.reuse ;  /* 0x0000001008087220 */ /* 0x080fe20000410000 */
[----:B------:R-:W-:Y:S01]  /*8f40*/  LOP3.LUT R4, R5, 0xffff0000, RZ, 0xc0, !PT ;  /* 0xffff000005047812 */ /* 0x000fe200078ec0ff */
[----:B------:R-:W-:Y:S01]  /*8f50*/  FFMA.FTZ R16, R9, R16, -R0 ;  /* 0x0000001009107223 */ /* 0x000fe20000010800 */
[----:B------:R-:W-:Y:S01]  /*8f60*/  SHF.L.U32 R14, R5, 0x10, RZ ;  /* 0x00000010050e7819 */ /* 0x000fe200000006ff */
[----:B------:R-:W-:-:S02]  /*8f70*/  FMUL.FTZ R3, R6, R19 ;  /* 0x0000001306037220 */ /* 0x000fc40000410000 */
[-C--:B------:R-:W-:Y:S02]  /*8f80*/  FMUL.FTZ R0, R6, R18.reuse ;  /* 0x0000001206007220 */ /* 0x080fe40000410000 */
[----:B------:R-:W-:Y:S01]  /*8f90*/  FFMA.FTZ R15, R9, R15, R8 ;  /* 0x0000000f090f7223 */ /* 0x000fe20000010008 */
[----:B------:R-:W-:Y:S01]  /*8fa0*/  SHF.L.U32 R8, R12, 0x10, RZ ;  /* 0x000000100c087819 */ /* 0x000fe200000006ff */
[C---:B------:R-:W-:Y:S01]  /*8fb0*/  IMAD.U32 R6, R11.reuse, 0x10000, RZ ;  /* 0x000100000b067824 */ /* 0x040fe200078e00ff */
[----:B------:R-:W-:Y:S01]  /*8fc0*/  LOP3.LUT R11, R11, 0xffff0000, RZ, 0xc0, !PT ;  /* 0xffff00000b0b7812 */ /* 0x000fe200078ec0ff */
[----:B------:R-:W-:Y:S01]  /*8fd0*/  FFMA.FTZ R9, R10, R18, -R3 ;  /* 0x000000120a097223 */ /* 0x000fe20000010803 */
[----:B------:R-:W-:Y:S01]  /*8fe0*/  LOP3.LUT R12, R12, 0xffff0000, RZ, 0xc0, !PT ;  /* 0xffff00000c0c7812 */ /* 0x000fe200078ec0ff */
[----:B------:R-:W-:Y:S02]  /*8ff0*/  FFMA.FTZ R10, R10, R19, R0 ;  /* 0x000000130a0a7223 */ /* 0x000fe40000010000 */
[----:B------:R-:W-:-:S02]  /*9000*/  FMUL.FTZ R5, R7, R6 ;  /* 0x0000000607057220 */ /* 0x000fc40000410000 */
[----:B------:R-:W-:Y:S02]  /*9010*/  FMUL.FTZ R0, R4, R11 ;  /* 0x0000000b04007220 */ /* 0x000fe40000410000 */
[----:B------:R-:W-:Y:S01]  /*9020*/  FMUL.FTZ R3, R7, R8 ;  /* 0x0000000807037220 */ /* 0x000fe20000410000 */
[----:B------:R-:W-:Y:S01]  /*9030*/  F2FP.BF16.PACK_AB R7, R10, R9 ;  /* 0x000000090a07723e */ /* 0x000fe200000010ff */
[----:B------:R-:W-:Y:S02]  /*9040*/  FMUL.FTZ R4, R4, R12 ;  /* 0x0000000c04047220 */ /* 0x000fe40000410000 */
[C---:B------:R-:W-:Y:S02]  /*9050*/  FFMA.FTZ R8, R13.reuse, R8, -R5 ;  /* 0x000000080d087223 */ /* 0x040fe40000010805 */
[----:B------:R-:W-:Y:S01]  /*9060*/  FFMA.FTZ R3, R13, R6, R3 ;  /* 0x000000060d037223 */ /* 0x000fe20000010003 */
[----:B------:R-:W-:Y:S01]  /*9070*/  F2FP.BF16.PACK_AB R6, R15, R16 ;  /* 0x000000100f06723e */ /* 0x000fe200000010ff */
[----:B------:R-:W-:-:S02]  /*9080*/  FFMA.FTZ R0, R14, R12, -R0 ;  /* 0x0000000c0e007223 */ /* 0x000fc40000010800 */
[----:B------:R-:W-:Y:S01]  /*9090*/  FFMA.FTZ R5, R14, R11, R4 ;  /* 0x0000000b0e057223 */ /* 0x000fe20000010004 */
[----:B------:R-:W-:-:S04]  /*90a0*/  F2FP.BF16.PACK_AB R4, R3, R8 ;  /* 0x000000080304723e */ /* 0x000fc800000010ff */
[----:B------:R-:W-:-:S05]  /*90b0*/  F2FP.BF16.PACK_AB R5, R5, R0 ;  /* 0x000000000505723e */ /* 0x000fca00000010ff */
[----:B------:R1:W-:Y:S02]  /*90c0*/  STS.128 [R24], R4 ;  /* 0x0000000418007388 */ /* 0x0003e40000000c00 */
.L_x_794:
[----:B------:R-:W-:Y:S05]  /*90d0*/  BSYNC B0 ;  /* 0x0000000000007941 */ /* 0x000fea0003800000 */
.L_x_793:
        /* <DEDUP_REMOVED lines=50> */
.L_x_796:
[----:B------:R-:W-:Y:S05]  /*9400*/  BSYNC B0 ;  /* 0x0000000000007941 */ /* 0x000fea0003800000 */
.L_x_795:
        /* <DEDUP_REMOVED lines=49> */
[----:B------:R1:W-:Y:S02]  /*9720*/  STS.128 [R24+0x2000], R4 ;  /* 0x0020000418007388 */ /* 0x0003e40000000c00 */
.L_x_798:
[----:B------:R-:W-:Y:S05]  /*9730*/  BSYNC B0 ;  /* 0x0000000000007941 */ /* 0x000fea0003800000 */
.L_x_797:
        /* <DEDUP_REMOVED lines=50> */
.L_x_800:
[----:B------:R-:W-:Y:S05]  /*9a60*/  BSYNC B0 ;  /* 0x0000000000007941 */ /* 0x000fea0003800000 */
.L_x_799:
        /* <DEDUP_REMOVED lines=50> */
.L_x_802:
[----:B------:R-:W-:Y:S05]  /*9d90*/  BSYNC B0 ;  /* 0x0000000000007941 */ /* 0x000fea0003800000 */
.L_x_801:
        /* <DEDUP_REMOVED lines=49> */
.L_x_792:
[----:B------:R-:W-:Y:S05]  /*a0b0*/  BSYNC B1 ;  /* 0x0000000000017941 */ /* 0x000fea0003800000 */
.L_x_791:
[----:B------:R-:W-:-:S04]  /*a0c0*/  IADD3 R0, R47, 0x40, RZ ;  /* 0x000000402f007810 */ /* 0x000fc80007ffe0ff */
[----:B------:R-:W-:-:S13]  /*a0d0*/  ISETP.GE.AND P0, PT, R0, UR4, PT ;  /* 0x0000000400007c0c */ /* 0x000fda000bf06270 */
        /* <DEDUP_REMOVED lines=50> */
.L_x_805:
[----:B------:R-:W-:Y:S05]  /*a400*/  BSYNC B0 ;  /* 0x0000000000007941 */ /* 0x000fea0003800000 */
.L_x_804:
        /* <DEDUP_REMOVED lines=50> */
.L_x_807:
[----:B------:R-:W-:Y:S05]  /*a730*/  BSYNC B0 ;  /* 0x0000000000007941 */ /* 0x000fea0003800000 */
.L_x_806:
        /* <DEDUP_REMOVED lines=50> */
.L_x_809:
[----:B------:R-:W-:Y:S05]  /*aa60*/  BSYNC B0 ;  /* 0x0000000000007941 */ /* 0x000fea0003800000 */
.L_x_808:
        /* <DEDUP_REMOVED lines=50> */
.L_x_811:
[----:B------:R-:W-:Y:S05]  /*ad90*/  BSYNC B0 ;  /* 0x0000000000007941 */ /* 0x000fea0003800000 */
.L_x_810:
        /* <DEDUP_REMOVED lines=50> */
.L_x_813:
[----:B------:R-:W-:Y:S05]  /*b0c0*/  BSYNC B0 ;  /* 0x0000000000007941 */ /* 0x000fea0003800000 */
.L_x_812:
        /* <DEDUP_REMOVED lines=28> */
[----:B------:R-:W-:Y:S02]  /*b290*/  FMUL.FTZ R0, R6, R17 ;  /* 0x0000001106007220 */ /* 0x000fe40000410000 */
        /* <DEDUP_REMOVED lines=19> */
[----:B------:R1:W-:Y:S01]  /*b3d0*/  STS.128 [R25+0x5000], R4 ;  /* 0x0050000419007388 */ /* 0x0003e20000000c00 */
[----:B------:R-:W-:Y:S05]  /*b3e0*/  BRA `(.L_x_803) ;  /* 0x00003c9000007947 */ /* 0x000fea0003800000 */
.L_x_786:
[----:B------:R-:W-:Y:S01]  /*b3f0*/  PLOP3.LUT P1, PT, PT, PT, UP2, 0x80, 0x0 ;  /* 0x000000000000781c */ /* 0x000fe20003f2f028 */
[----:B------:R-:W-:Y:S01]  /*b400*/  IMAD.MOV.U32 R6, RZ, RZ, R10 ;  /* 0x000000ffff067224 */ /* 0x000fe200078e000a */
[----:B------:R-:W-:Y:S01]  /*b410*/  PLOP3.LUT P0, PT, PT, PT, UP2, 0x80, 0x0 ;  /* 0x000000000000781c */ /* 0x000fe20003f0f028 */
[----:B------:R-:W-:Y:S01]  /*b420*/  IMAD.MOV.U32 R4, RZ, RZ, R8 ;  /* 0x000000ffff047224 */ /* 0x000fe200078e0008 */
        /* <DEDUP_REMOVED lines=15> */
[----:B------:R-:W-:-:S03]  /*b520*/  CS2R R20, SRZ ;  /* 0x0000000000147805 */ /* 0x000fc6000001ff00 */
        /* <DEDUP_REMOVED lines=8> */
[----:B------:R-:W-:-:S03]  /*b5b0*/  IMAD R0, R0, c[0x0][0x294], R8 ;  /* 0x0000a50000007a24 */ /* 0x000fc600078e0208 */
[----:B------:R-:W-:Y:S01]  /*b5c0*/  IADD3 R3, R7, R3, RZ ;  /* 0x0000000307037210 */ /* 0x000fe20007ffe0ff */
[----:B------:R-:W-:-:S03]  /*b5d0*/  IMAD.IADD R0, R5, 0x1, R0 ;  /* 0x0000000105007824 */ /* 0x000fc600078e0200 */
        /* <DEDUP_REMOVED lines=15> */
[----:B--2-4-:R-:W-:-:S04]  /*b6d0*/  @!P0 IMAD.WIDE R10, R64, 0x2, R6 ;  /* 0x00000002400a8825 */ /* 0x014fc800078e0206 */
[----:B-1-3--:R-:W-:Y:S01]  /*b6e0*/  @!P0 IMAD.WIDE R8, R64, 0x2, R4 ;  /* 0x0000000240088825 */ /* 0x00afe200078e0204 */
        /* <DEDUP_REMOVED lines=12> */
[----:B------:R-:W-:-:S04]  /*b7b0*/  @!P1 SHF.R.S32.HI R3, RZ, 0x1f, R12 ;  /* 0x0000001fff039819 */ /* 0x000fc8000001140c */
[----:B------:R-:W-:Y:S02]  /*b7c0*/  @!P0 SHF.R.S32.HI R0, RZ, 0x1f, R13 ;  /* 0x0000001fff008819 */ /* 0x000fe4000001140d */
[----:B--2---:R-:W-:Y:S02]  /*b7d0*/  @!P1 LEA.HI R8, R3, R12, RZ, 0x3 ;  /* 0x0000000c03089211 */ /* 0x004fe400078f18ff */
[----:B------:R-:W-:Y:S02]  /*b7e0*/  @!P0 LEA.HI R3, R0, R13, RZ, 0x3 ;  /* 0x0000000d00038211 */ /* 0x000fe400078f18ff */
[----:B------:R-:W-:Y:S02]  /*b7f0*/  @!P1 LOP3.LUT R0, R8, 0xfffffff8, RZ, 0xc0, !PT ;  /* 0xfffffff808009812 */ /* 0x000fe400078ec0ff */
[----:B------:R-:W-:-:S03]  /*b800*/  @!P0 LOP3.LUT R3, R3, 0xfffffff8, RZ, 0xc0, !PT ;  /* 0xfffffff803038812 */ /* 0x000fc600078ec0ff */
[----:B-1----:R-:W-:-:S04]  /*b810*/  @!P1 IMAD.WIDE R10, R0, 0x2, R6 ;  /* 0x00000002000a9825 */ /* 0x002fc800078e0206 */
[C---:B------:R-:W-:Y:S01]  /*b820*/  @!P0 IMAD.WIDE R8, R3.reuse, 0x2, R6 ;  /* 0x0000000203088825 */ /* 0x040fe200078e0206 */
[----:B------:R1:W5:Y:S03]  /*b830*/  @!P1 LD.E.128 R32, [R10.64] ;  /* 0x000000140a209980 */ /* 0x000366000c101d00 */
[--C-:B------:R-:W-:Y:S01]  /*b840*/  @!P1 IMAD.WIDE R6, R0, 0x2, R4.reuse ;  /* 0x0000000200069825 */ /* 0x100fe200078e0204 */
[----:B------:R1:W5:Y:S03]  /*b850*/  @!P0 LD.E.128 R48, [R8.64] ;  /* 0x0000001408308980 */ /* 0x000366000c101d00 */
[----:B------:R-:W-:Y:S01]  /*b860*/  @!P0 IMAD.WIDE R4, R3, 0x2, R4 ;  /* 0x0000000203048825 */ /* 0x000fe200078e0204 */
[----:B------:R1:W5:Y:S04]  /*b870*/  @!P1 LD.E.128 R36, [R6.64] ;  /* 0x0000001406249980 */ /* 0x000368000c101d00 */
[----:B------:R1:W5:Y:S02]  /*b880*/  @!P0 LD.E.128 R52, [R4.64] ;  /* 0x0000001404348980 */ /* 0x000364000c101d00 */
.L_x_815:
[----:B------:R-:W-:Y:S05]  /*b890*/  BSYNC B0 ;  /* 0x0000000000007941 */ /* 0x000fea0003800000 */
.L_x_814:
[----:B------:R-:W-:Y:S01]  /*b8a0*/  IADD3 R3, R24, 0x40, RZ ;  /* 0x0000004018037810 */ /* 0x000fe20007ffe0ff */
[----:B-----5:R-:W-:Y:S01]  /*b8b0*/  IMAD.MOV.U32 R0, RZ, RZ, R50 ;  /* 0x000000ffff007224 */ /* 0x020fe200078e0032 */
[----:B-1--4-:R1:W4:Y:S01]  /*b8c0*/  SHFL.IDX PT, R7, R15, 0x1, 0x1e1f ;  /* 0x003e1f000f077f89 */ /* 0x01232200000e0000 */
[----:B------:R-:W-:Y:S01]  /*b8d0*/  IMAD.MOV.U32 R5, RZ, RZ, R51 ;  /* 0x000000ffff057224 */ /* 0x000fe200078e0033 */
[----:B------:R-:W-:Y:S01]  /*b8e0*/  ISETP.GE.AND P0, PT, R3, UR7, PT ;  /* 0x0000000703007c0c */ /* 0x000fe2000bf06270 */
[----:B---3--:R-:W-:Y:S01]  /*b8f0*/  IMAD.MOV.U32 R4, RZ, RZ, R48 ;  /* 0x000000ffff047224 */ /* 0x008fe200078e0030 */
[----:B--2---:R1:W2:Y:S01]  /*b900*/  SHFL.IDX PT, R6, R25, 0x1, 0x1e1f ;  /* 0x003e1f0019067f89 */ /* 0x0042a200000e0000 */
        /* <DEDUP_REMOVED lines=33> */
[----:B------:R1:W3:Y:S01]  /*bb20*/  SHFL.IDX PT, R5, R14, 0x1, 0x1e1f ;  /* 0x003e1f000e057f89 */ /* 0x0002e200000e0000 */
[----:B------:R-:W-:Y:S01]  /*bb30*/  CS2R R68, SRZ ;  /* 0x0000000000447805 */ /* 0x000fe2000001ff00 */
[----:B------:R-:W-:Y:S01]  /*bb40*/  PRMT R66, R8, 0x7610, R66 ;  /* 0x0000761008427816 */ /* 0x000fe20000000042 */
[----:B------:R-:W-:Y:S01]  /*bb50*/  CS2R R58, SRZ ;  /* 0x00000000003a7805 */ /* 0x000fe2000001ff00 */
[----:B------:R-:W-:Y:S01]  /*bb60*/  PRMT R65, R0, 0x5410, R3 ;  /* 0x0000541000417816 */ /* 0x000fe20000000003 */
[----:B------:R-:W-:Y:S01]  /*bb70*/  IMAD.MOV.U32 R3, RZ, RZ, R20 ;  /* 0x000000ffff037224 */ /* 0x000fe200078e0014 */
[----:B------:R-:W-:Y:S01]  /*bb80*/  MOV R8, R23 ;  /* 0x0000001700087202 */ /* 0x000fe20000000f00 */
[----:B------:R-:W-:Y:S01]  /*bb90*/  IMAD.MOV.U32 R0, RZ, RZ, R21 ;  /* 0x000000ffff007224 */ /* 0x000fe200078e0015 */
[----:B------:R1:W1:Y:S01]  /*bba0*/  SHFL.IDX PT, R4, R26, 0x1, 0x1e1f ;  /* 0x003e1f001a047f89 */ /* 0x00026200000e0000 */
[----:B------:R-:W-:Y:S01]  /*bbb0*/  CS2R R56, SRZ ;  /* 0x0000000000387805 */ /* 0x000fe2000001ff00 */
[----:B------:R-:W-:Y:S01]  /*bbc0*/  PRMT R27, R8, 0x5410, R9 ;  /* 0x00005410081b7816 */ /* 0x000fe20000000009 */
[----:B------:R-:W-:Y:S01]  /*bbd0*/  CS2R R78, SRZ ;  /* 0x00000000004e7805 */ /* 0x000fe2000001ff00 */
[----:B------:R-:W-:Y:S01]  /*bbe0*/  PRMT R24, R0, 0x5410, R3 ;  /* 0x0000541000187816 */ /* 0x000fe20000000003 */
[----:B------:R-:W-:Y:S01]  /*bbf0*/  CS2R R76, SRZ ;  /* 0x00000000004c7805 */ /* 0x000fe2000001ff00 */
[----:B------:R-:W-:Y:S01]  /*bc00*/  CS2R R74, SRZ ;  /* 0x00000000004a7805 */ /* 0x000fe2000001ff00 */
[----:B------:R-:W-:Y:S01]  /*bc10*/  CS2R R72, SRZ ;  /* 0x0000000000487805 */ /* 0x000fe2000001ff00 */
[----:B------:R-:W-:Y:S01]  /*bc20*/  CS2R R62, SRZ ;  /* 0x00000000003e7805 */ /* 0x000fe2000001ff00 */
[----:B------:R-:W-:Y:S01]  /*bc30*/  CS2R R60, SRZ ;  /* 0x00000000003c7805 */ /* 0x000fe2000001ff00 */
[----:B------:R-:W-:Y:S05]  /*bc40*/  @P0 BRA `(.L_x_817) ;  /* 0x0000023000000947 */ /* 0x000fea0003800000 */
[C---:B--2-4-:R-:W-:Y:S01]  /*bc50*/  ISETP.GE.AND P0, PT, R64.reuse, c[0x0][0x27c], PT ;  /* 0x00009f0040007a0c */ /* 0x054fe20003f06270 */
[----:B------:R-:W-:Y:S01]  /*bc60*/  CS2R R58, SRZ ;  /* 0x00000000003a7805 */ /* 0x000fe2000001ff00 */
[----:B------:R-:W-:Y:S01]  /*bc70*/  CS2R R56, SRZ ;  /* 0x0000000000387805 */ /* 0x000fe2000001ff00 */
[----:B------:R-:W-:Y:S01]  /*bc80*/  CS2R R62, SRZ ;  /* 0x00000000003e7805 */ /* 0x000fe2000001ff00 */
[----:B------:R-:W-:Y:S01]  /*bc90*/  CS2R R60, SRZ ;  /* 0x00000000003c7805 */ /* 0x000fe2000001ff00 */
[----:B------:R-:W-:-:S02]  /*bca0*/  IADD3 R12, R64, 0x10, RZ ;  /* 0x00000010400c7810 */ /* 0x000fc40007ffe0ff */
[----:B------:R-:W-:-:S06]  /*bcb0*/  IADD3 R13, R64, 0x20, RZ ;  /* 0x00000020400d7810 */ /* 0x000fcc0007ffe0ff */
[----:B------:R-:W-:-:S04]  /*bcc0*/  @!P0 IMAD.WIDE R10, R64, 0x2, R6 ;  /* 0x00000002400a8825 */ /* 0x000fc800078e0206 */
        /* <DEDUP_REMOVED lines=27> */
.L_x_817:
[----:B--2-4-:R-:W-:Y:S05]  /*be80*/  BSYNC B0 ;  /* 0x0000000000007941 */ /* 0x014fea0003800000 */
.L_x_816:
[----:B-----5:R-:W-:Y:S01]  /*be90*/  IMAD.MOV.U32 R0, RZ, RZ, R82 ;  /* 0x000000ffff007224 */ /* 0x020fe200078e0052 */
[----:B------:R-:W-:Y:S01]  /*bea0*/  UIADD3 UR4, -UR12, UR7, URZ ;  /* 0x000000070c047290 */ /* 0x000fe2000fffe13f */
[----:B-1-3--:R-:W-:Y:S01]  /*beb0*/  IMAD.MOV.U32 R5, RZ, RZ, R83 ;  /* 0x000000ffff057224 */ /* 0x00afe200078e0053 */
[----:B------:R-:W-:-:S04]  /*bec0*/  DEPBAR.LE SB0, 0x1 ;  /* 0x000080400000791a */ /* 0x000fc80000000000 */
[----:B------:R-:W-:Y:S01]  /*bed0*/  IMAD.MOV.U32 R4, RZ, RZ, R80 ;  /* 0x000000ffff047224 */ /* 0x000fe200078e0050 */
[----:B------:R-:W-:Y:S01]  /*bee0*/  PRMT R105, R5, 0x5410, R0 ;  /* 0x0000541005697816 */ /* 0x000fe20000000000 */
[----:B------:R-:W-:Y:S01]  /*bef0*/  IMAD.MOV.U32 R3, RZ, RZ, R81 ;  /* 0x000000ffff037224 */ /* 0x000fe200078e0051 */
[----:B------:R-:W-:Y:S01]  /*bf00*/  MOV R0, R70 ;  /* 0x0000004600007202 */ /* 0x000fe20000000f00 */
[----:B------:R-:W-:Y:S01]  /*bf10*/  UISETP.LT.AND UP0, UPT, UR4, 0x80, UPT ;  /* 0x000000800400788c */ /* 0x000fe2000bf01270 */
[----:B------:R-:W-:Y:S01]  /*bf20*/  IMAD.MOV.U32 R5, RZ, RZ, R71 ;  /* 0x000000ffff057224 */ /* 0x000fe200078e0047 */
[----:B------:R-:W-:Y:S01]  /*bf30*/  BSSY B1, `(.L_x_818) ;  /* 0x0000197000017945 */ /* 0x000fe20003800000 */
[----:B------:R-:W-:Y:S01]  /*bf40*/  PRMT R103, R3, 0x5410, R4 ;  /* 0x0000541003677816 */ /* 0x000fe20000000004 */
[----:B------:R-:W-:Y:S01]  /*bf50*/  IMAD.MOV.U32 R4, RZ, RZ, R68 ;  /* 0x000000ffff047224 */ /* 0x000fe200078e0044 */
[----:B------:R-:W-:Y:S01]  /*bf60*/  PRMT R99, R99, 0x5410, R0 ;  /* 0x0000541063637816 */ /* 0x000fe20000000000 */
[----:B------:R-:W-:Y:S01]  /*bf70*/  IMAD.MOV.U32 R3, RZ, RZ, R69 ;  /* 0x000000ffff037224 */ /* 0x000fe200078e0045 */
[----:B------:R-:W-:Y:S01]  /*bf80*/  USEL UR4, UR4, 0x80, UP0 ;  /* 0x0000008004047887 */ /* 0x000fe20008000000 */
[----:B------:R-:W-:Y:S01]  /*bf90*/  IMAD.MOV.U32 R0, RZ, RZ, R58 ;  /* 0x000000ffff007224 */ /* 0x000fe200078e003a */
[----:B------:R-:W-:-:S02]  /*bfa0*/  PRMT R99, R5, 0x7610, R99 ;  /* 0x0000761005637816 */ /* 0x000fc40000000063 */
[----:B------:R-:W-:Y:S01]  /*bfb0*/  PRMT R98, R3, 0x5410, R4 ;  /* 0x0000541003627816 */ /* 0x000fe20000000004 */
[----:B------:R-:W-:Y:S01]  /*bfc0*/  IMAD.MOV.U32 R4, RZ, RZ, R56 ;  /* 0x000000ffff047224 */ /* 0x000fe200078e0038 */
[----:B------:R-:W-:Y:S01]  /*bfd0*/  PRMT R93, R93, 0x5410, R0 ;  /* 0x000054105d5d7816 */ /* 0x000fe20000000000 */
[----:B------:R-:W-:Y:S01]  /*bfe0*/  IMAD.MOV.U32 R3, RZ, RZ, R57 ;  /* 0x000000ffff037224 */ /* 0x000fe200078e0039 */
[----:B------:R-:W-:Y:S01]  /*bff0*/  MOV R5, R59 ;  /* 0x0000003b00057202 */ /* 0x000fe20000000f00 */
[----:B------:R-:W-:Y:S01]  /*c000*/  IMAD.MOV.U32 R0, RZ, RZ, R78 ;  /* 0x000000ffff007224 */ /* 0x000fe200078e004e */
[----:B------:R-:W-:Y:S01]  /*c010*/  BAR.SYNC.DEFER_BLOCKING 0x0 ;  /* 0x0000000000007b1d */ /* 0x000fe20000010000 */
[----:B------:R-:W-:Y:S02]  /*c020*/  ISETP.GE.AND P0, PT, R47, UR4, PT ;  /* 0x000000042f007c0c */ /* 0x000fe4000bf06270 */
[----:B------:R-:W-:Y:S01]  /*c030*/  PRMT R92, R3, 0x5410, R4 ;  /* 0x00005410035c7816 */ /* 0x000fe20000000004 */
[----:B------:R-:W-:Y:S01]  /*c040*/  IMAD.MOV.U32 R4, RZ, RZ, R76 ;  /* 0x000000ffff047224 */ /* 0x000fe200078e004c */
[----:B------:R-:W-:Y:S01]  /*c050*/  PRMT R102, R102, 0x5410, R0 ;  /* 0x0000541066667816 */ /* 0x000fe20000000000 */
[----:B------:R-:W-:Y:S01]  /*c060*/  IMAD.MOV.U32 R3, RZ, RZ, R77 ;  /* 0x000000ffff037224 */ /* 0x000fe200078e004d */
[----:B------:R-:W-:Y:S01]  /*c070*/  PRMT R93, R5, 0x7610, R93 ;  /* 0x00007610055d7816 */ /* 0x000fe2000000005d */
[----:B------:R-:W-:Y:S01]  /*c080*/  IMAD.MOV.U32 R0, RZ, RZ, R74 ;  /* 0x000000ffff007224 */ /* 0x000fe200078e004a */
[----:B------:R-:W-:-:S02]  /*c090*/  MOV R5, R79 ;  /* 0x0000004f00057202 */ /* 0x000fc40000000f00 */
[----:B------:R-:W-:Y:S01]  /*c0a0*/  PRMT R101, R3, 0x5410, R4 ;  /* 0x0000541003657816 */ /* 0x000fe20000000004 */
        /* <DEDUP_REMOVED lines=8> */
[----:B------:R-:W-:Y:S01]  /*c130*/  PRMT R97, R4, 0x7610, R97 ;  /* 0x0000761004617816 */ /* 0x000fe20000000061 */
[----:B------:R-:W-:Y:S01]  /*c140*/  IMAD.MOV.U32 R0, RZ, RZ, R61 ;  /* 0x000000ffff007224 */ /* 0x000fe200078e003d */
[----:B------:R-:W-:-:S04]  /*c150*/  MOV R4, R63 ;  /* 0x0000003f00047202 */ /* 0x000fc80000000f00 */
[----:B------:R-:W-:Y:S02]  /*c160*/  PRMT R91, R4, 0x5410, R5 ;  /* 0x00005410045b7816 */ /* 0x000fe40000000005 */
[----:B------:R-:W-:Y:S01]  /*c170*/  PRMT R90, R0, 0x5410, R3 ;  /* 0x00005410005a7816 */ /* 0x000fe20000000003 */
[----:B------:R-:W-:Y:S05]  /*c180*/  @P0 BRA `(.L_x_819) ;  /* 0x0000171000000947 */ /* 0x000fea0003800000 */
[----:B------:R-:W-:Y:S01]  /*c190*/  ISETP.GE.AND P0, PT, R64, c[0x0][0x27c], PT ;  /* 0x00009f0040007a0c */ /* 0x000fe20003f06270 */
[----:B------:R-:W-:-:S12]  /*c1a0*/  BSSY B0, `(.L_x_820) ;  /* 0x0000075000007945 */ /* 0x000fd80003800000 */
[----:B------:R-:W-:Y:S05]  /*c1b0*/  @P0 BRA `(.L_x_821) ;  /* 0x0000073000000947 */ /* 0x000fea0003800000 */
[----:B------:R-:W-:Y:S01]  /*c1c0*/  IMAD.MOV.U32 R4, RZ, RZ, c[0x0][0x27c] ;  /* 0x00009f00ff047624 */ /* 0x000fe200078e00ff */
[----:B------:R-:W-:Y:S01]  /*c1d0*/  LEA.HI R3, R47, R47, RZ, 0x1 ;  /* 0x0000002f2f037211 */ /* 0x000fe200078f08ff */
[----:B------:R-:W-:Y:S01]  /*c1e0*/  IMAD.SHL.U32 R0, R46, 0x40, RZ ;  /* 0x000000402e007824 */ /* 0x000fe200078e00ff */
[----:B------:R-:W-:Y:S02]  /*c1f0*/  SHF.R.U64 R12, R18, 0x10, R19 ;  /* 0x00000010120c7819 */ /* 0x000fe40000001213 */
[----:B------:R-:W-:Y:S02]  /*c200*/  LOP3.LUT R3, R3, 0x7fffffe, RZ, 0xc0, !PT ;  /* 0x07fffffe03037812 */ /* 0x000fe400078ec0ff */
[----:B------:R-:W-:Y:S02]  /*c210*/  LEA.HI R4, R4, R45, RZ, 0x1d ;  /* 0x0000002d04047211 */ /* 0x000fe400078fe8ff */
[----:B------:R-:W-:Y:S01]  /*c220*/  LOP3.LUT R0, R0, 0xc0, RZ, 0xc0, !PT ;  /* 0x000000c000007812 */ /* 0x000fe200078ec0ff */
[----:B------:R-:W-:Y:S01]  /*c230*/  IMAD.IADD R3, R47, 0x1, -R3 ;  /* 0x000000012f037824 */ /* 0x000fe200078e0a03 */
[----:B------:R-:W-:-:S02]  /*c240*/  SHF.R.S32.HI R6, RZ, 0x1f, R4 ;  /* 0x0000001fff067819 */ /* 0x000fc40000011404 */
[----:B------:R-:W-:Y:S01]  /*c250*/  LOP3.LUT R5, R0, 0x18, R64, 0xf8, !PT ;  /* 0x0000001800057812 */ /* 0x000fe200078ef840 */
[----:B------:R-:W-:Y:S01]  /*c260*/  IMAD R3, R89, 0x8, R3 ;  /* 0x0000000859037824 */ /* 0x000fe200078e0203 */
[----:B------:R-:W-:Y:S02]  /*c270*/  SHF.R.U32.HI R8, RZ, 0x3, R0 ;  /* 0x00000003ff087819 */ /* 0x000fe40000011600 */
[----:B------:R-:W-:Y:S01]  /*c280*/  LEA.HI R6, R6, R4, RZ, 0x2 ;  /* 0x0000000406067211 */ /* 0x000fe200078f10ff */
[----:B------:R-:W-:Y:S01]  /*c290*/  IMAD.SHL.U32 R4, R4, 0x8, RZ ;  /* 0x0000000804047824 */ /* 0x000fe200078e00ff */
[----:B------:R-:W-:Y:S01]  /*c2a0*/  LOP3.LUT R7, R5, R8, RZ, 0x3c, !PT ;  /* 0x0000000805077212 */ /* 0x000fe200078e3cff */
[----:B------:R-:W-:Y:S01]  /*c2b0*/  IMAD.SHL.U32 R5, R3, 0x20, RZ ;  /* 0x0000002003057824 */ /* 0x000fe200078e00ff */
[----:B------:R-:W-:Y:S02]  /*c2c0*/  SHF.L.U32 R3, R6, 0xa, RZ ;  /* 0x0000000a06037819 */ /* 0x000fe400000006ff */
[----:B------:R-:W-:Y:S01]  /*c2d0*/  LOP3.LUT R0, R0, 0x18, R4, 0xf8, !PT ;  /* 0x0000001800007812 */ /* 0x000fe200078ef804 */
[----:B------:R-:W-:Y:S01]  /*c2e0*/  IMAD.IADD R4, R5, 0x1, R7 ;  /* 0x0000000105047824 */ /* 0x000fe200078e0207 */
[----:B------:R-:W-:-:S02]  /*c2f0*/  LOP3.LUT R3, R3, 0x7ffff000, RZ, 0xc0, !PT ;  /* 0x7ffff00003037812 */ /* 0x000fc400078ec0ff */
[----:B------:R-:W-:Y:S01]  /*c300*/  LOP3.LUT R0, R0, R8, RZ, 0x3c, !PT ;  /* 0x0000000800007212 */ /* 0x000fe200078e3cff */
[----:B------:R-:W-:Y:S01]  /*c310*/  IMAD.SHL.U32 R44, R4, 0x2, RZ ;  /* 0x00000002042c7824 */ /* 0x000fe200078e00ff */
[----:B------:R-:W-:Y:S02]  /*c320*/  SHF.R.U64 R14, R20, 0x10, R21 ;  /* 0x00000010140e7819 */ /* 0x000fe40000001215 */
[----:B------:R-:W-:Y:S02]  /*c330*/  IADD3 R0, R0, R3, R5 ;  /* 0x0000000300007210 */ /* 0x000fe40007ffe005 */
[----:B------:R-:W1:Y:S01]  /*c340*/  LDS.128 R8, [R44+0x6100] ;  /* 0x006100002c087984 */ /* 0x000e620000000c00 */
[----:B------:R-:W-:Y:S02]  /*c350*/  PRMT R25, R29, 0x5432, R12 ;  /* 0x000054321d197816 */ /* 0x000fe4000000000c */
[----:B------:R-:W-:Y:S01]  /*c360*/  IMAD.SHL.U32 R42, R0, 0x2, RZ ;  /* 0x00000002002a7824 */ /* 0x000fe200078e00ff */
[----:B------:R-:W-:-:S02]  /*c370*/  SHF.R.U64 R0, R16, 0x10, R17 ;  /* 0x0000001010007819 */ /* 0x000fc40000001211 */
[----:B------:R-:W-:Y:S02]  /*c380*/  SHF.R.U32.HI R3, RZ, 0x10, R17 ;  /* 0x00000010ff037819 */ /* 0x000fe40000011611 */
[----:B------:R-:W2:Y:S01]  /*c390*/  LDS.128 R4, [R42+0x6100] ;  /* 0x006100002a047984 */ /* 0x000ea20000000c00 */
[----:B------:R-:W-:Y:S02]  /*c3a0*/  SHF.R.U32.HI R13, RZ, 0x10, R19 ;  /* 0x00000010ff0d7819 */ /* 0x000fe40000011613 */
[----:B------:R-:W-:Y:S02]  /*c3b0*/  PRMT R12, R24, 0x5432, R14 ;  /* 0x00005432180c7816 */ /* 0x000fe4000000000e */
[--C-:B------:R-:W-:Y:S02]  /*c3c0*/  SHF.R.U64 R16, R22, 0x10, R23.reuse ;  /* 0x0000001016107819 */ /* 0x100fe40000001217 */
[----:B------:R-:W-:Y:S02]  /*c3d0*/  SHF.R.U32.HI R17, RZ, 0x10, R23 ;  /* 0x00000010ff117819 */ /* 0x000fe40000011617 */
[----:B------:R-:W-:-:S02]  /*c3e0*/  PRMT R18, R28, 0x5432, R0 ;  /* 0x000054321c127816 */ /* 0x000fc40000000000 */
[----:B------:R-:W-:Y:S02]  /*c3f0*/  PRMT R20, R28, 0x5410, R3 ;  /* 0x000054101c147816 */ /* 0x000fe40000000003 */
[----:B------:R-:W-:Y:S01]  /*c400*/  PRMT R26, R29, 0x5410, R13 ;  /* 0x000054101d1a7816 */ /* 0x000fe2000000000d */
[----:B------:R-:W-:Y:S01]  /*c410*/  IMAD.U32 R29, R12, 0x10000, RZ ;  /* 0x000100000c1d7824 */ /* 0x000fe200078e00ff */
[----:B------:R-:W-:Y:S02]  /*c420*/  SHF.R.U32.HI R15, RZ, 0x10, R21 ;  /* 0x00000010ff0f7819 */ /* 0x000fe40000011615 */
[C---:B------:R-:W-:Y:S02]  /*c430*/  PRMT R22, R27.reuse, 0x5432, R16 ;  /* 0x000054321b167816 */ /* 0x040fe40000000010 */
[----:B------:R-:W-:Y:S02]  /*c440*/  PRMT R23, R27, 0x5410, R17 ;  /* 0x000054101b177816 */ /* 0x000fe40000000011 */
[----:B------:R-:W-:-:S02]  /*c450*/  PRMT R19, R24, 0x5410, R15 ;  /* 0x0000541018137816 */ /* 0x000fc4000000000f */
[----:B------:R-:W-:-:S03]  /*c460*/  LOP3.LUT R31, R12, 0xffff0000, RZ, 0xc0, !PT ;  /* 0xffff00000c1f7812 */ /* 0x000fc600078ec0ff */
[----:B------:R-:W-:Y:S01]  /*c470*/  IMAD.U32 R12, R19, 0x10000, RZ ;  /* 0x00010000130c7824 */ /* 0x000fe200078e00ff */
[C---:B-1----:R-:W-:Y:S01]  /*c480*/  SHF.L.U32 R16, R11.reuse, 0x10, RZ ;  /* 0x000000100b107819 */ /* 0x042fe200000006ff */
[----:B------:R-:W-:Y:S01]  /*c490*/  IMAD.U32 R13, R8, 0x10000, RZ ;  /* 0x00010000080d7824 */ /* 0x000fe200078e00ff */
[----:B------:R-:W-:Y:S01]  /*c4a0*/  LOP3.LUT R27, R11, 0xffff0000, RZ, 0xc0, !PT ;  /* 0xffff00000b1b7812 */ /* 0x000fe200078ec0ff */
[----:B------:R-:W-:Y:S01]  /*c4b0*/  IMAD.U32 R24, R10, 0x10000, RZ ;  /* 0x000100000a187824 */ /* 0x000fe200078e00ff */
[----:B------:R-:W-:Y:S01]  /*c4c0*/  SHF.L.U32 R11, R18, 0x10, RZ ;  /* 0x00000010120b7819 */ /* 0x000fe200000006ff */
        /* <DEDUP_REMOVED lines=8> */
[-C--:B------:R-:W-:Y:S01]  /*c550*/  FMUL.FTZ R3, R3, R11.reuse ;  /* 0x0000000b03037220 */ /* 0x080fe20000410000 */
[----:B------:R-:W-:Y:S01]  /*c560*/  LOP3.LUT R21, R6, 0xffff0000, RZ, 0xc0, !PT ;  /* 0xffff000006157812 */ /* 0x000fe200078ec0ff */
[----:B------:R-:W-:Y:S01]  /*c570*/  FFMA.FTZ R43, R13, R11, -R0 ;  /* 0x0000000b0d2b7223 */ /* 0x000fe20000010800 */
[----:B------:R-:W-:Y:S01]  /*c580*/  LOP3.LUT R11, R18, 0xffff0000, RZ, 0xc0, !PT ;  /* 0xffff0000120b7812 */ /* 0x000fe200078ec0ff */
[----:B------:R-:W-:Y:S01]  /*c590*/  IMAD.U32 R10, R6, 0x10000, RZ ;  /* 0x00010000060a7824 */ /* 0x000fe200078e00ff */
[----:B------:R-:W-:Y:S01]  /*c5a0*/  LOP3.LUT R9, R5, 0xffff0000, RZ, 0xc0, !PT ;  /* 0xffff000005097812 */ /* 0x000fe200078ec0ff */
[----:B------:R-:W-:-:S02]  /*c5b0*/  FMUL.FTZ R0, R4, R31 ;  /* 0x0000001f04007220 */ /* 0x000fc40000410000 */
[----:B------:R-:W-:Y:S01]  /*c5c0*/  FFMA.FTZ R41, R13, R29, R3 ;  /* 0x0000001d0d297223 */ /* 0x000fe20000010003 */
[----:B------:R-:W-:Y:S01]  /*c5d0*/  SHF.L.U32 R13, R23, 0x10, RZ ;  /* 0x00000010170d7819 */ /* 0x000fe200000006ff */
[----:B------:R-:W-:Y:S02]  /*c5e0*/  IMAD.U32 R6, R20, 0x10000, RZ ;  /* 0x0001000014067824 */ /* 0x000fe400078e00ff */
[-C--:B------:R-:W-:Y:S02]  /*c5f0*/  FMUL.FTZ R4, R4, R11.reuse ;  /* 0x0000000b04047220 */ /* 0x080fe40000410000 */
[----:B------:R-:W-:Y:S02]  /*c600*/  FMUL.FTZ R3, R8, R12 ;  /* 0x0000000c08037220 */ /* 0x000fe40000410000 */
[C---:B------:R-:W-:Y:S01]  /*c610*/  IMAD.U32 R5, R7.reuse, 0x10000, RZ ;  /* 0x0001000007057824 */ /* 0x040fe200078e00ff */
[----:B------:R-:W-:Y:S01]  /*c620*/  LOP3.LUT R7, R7, 0xffff0000, RZ, 0xc0, !PT ;  /* 0xffff000007077812 */ /* 0x000fe200078ec0ff */
[----:B------:R-:W-:Y:S01]  /*c630*/  FFMA.FTZ R40, R14, R11, -R0 ;  /* 0x0000000b0e287223 */ /* 0x000fe20000010800 */
[----:B------:R-:W-:Y:S01]  /*c640*/  LOP3.LUT R11, R20, 0xffff0000, RZ, 0xc0, !PT ;  /* 0xffff0000140b7812 */ /* 0x000fe200078ec0ff */
[-C--:B------:R-:W-:Y:S01]  /*c650*/  FMUL.FTZ R0, R8, R6.reuse ;  /* 0x0000000608007220 */ /* 0x080fe20000410000 */
[----:B------:R-:W-:Y:S01]  /*c660*/  LOP3.LUT R8, R19, 0xffff0000, RZ, 0xc0, !PT ;  /* 0xffff000013087812 */ /* 0x000fe200078ec0ff */
[----:B------:R-:W-:Y:S01]  /*c670*/  FFMA.FTZ R31, R14, R31, R4 ;  /* 0x0000001f0e1f7223 */ /* 0x000fe20000010004 */
[----:B------:R-:W-:Y:S01]  /*c680*/  LOP3.LUT R14, R23, 0xffff0000, RZ, 0xc0, !PT ;  /* 0xffff0000170e7812 */ /* 0x000fe200078ec0ff */
[----:B------:R-:W-:-:S02]  /*c690*/  FFMA.FTZ R30, R15, R6, -R3 ;  /* 0x000000060f1e7223 */ /* 0x000fc40000010803 */
[----:B------:R-:W-:Y:S02]  /*c6a0*/  IMAD.U32 R4, R26, 0x10000, RZ ;  /* 0x000100001a047824 */ /* 0x000fe400078e00ff */
[----:B------:R-:W-:Y:S02]  /*c6b0*/  FMUL.FTZ R3, R5, R13 ;  /* 0x0000000d05037220 */ /* 0x000fe40000410000 */
[----:B------:R-:W-:Y:S02]  /*c6c0*/  IMAD.U32 R19, R22, 0x10000, RZ ;  /* 0x0001000016137824 */ /* 0x000fe400078e00ff */
[----:B------:R-:W-:Y:S02]  /*c6d0*/  FFMA.FTZ R29, R15, R12, R0 ;  /* 0x0000000c0f1d7223 */ /* 0x000fe40000010000 */
[-C--:B------:R-:W-:Y:S02]  /*c6e0*/  FMUL.FTZ R0, R5, R4.reuse ;  /* 0x0000000405007220 */ /* 0x080fe40000410000 */
[----:B------:R-:W-:-:S02]  /*c6f0*/  FFMA.FTZ R18, R16, R4, -R3 ;  /* 0x0000000410127223 */ /* 0x000fc40000010803 */
[----:B------:R-:W-:Y:S02]  /*c700*/  IMAD.U32 R6, R25, 0x10000, RZ ;  /* 0x0001000019067824 */ /* 0x000fe400078e00ff */
[C---:B------:R-:W-:Y:S02]  /*c710*/  FMUL.FTZ R4, R9.reuse, R11 ;  /* 0x0000000b09047220 */ /* 0x040fe40000410000 */
[----:B------:R-:W-:Y:S02]  /*c720*/  FMUL.FTZ R3, R10, R19 ;  /* 0x000000130a037220 */ /* 0x000fe40000410000 */
[----:B------:R-:W-:Y:S02]  /*c730*/  FFMA.FTZ R15, R16, R13, R0 ;  /* 0x0000000d100f7223 */ /* 0x000fe40000010000 */
[-C--:B------:R-:W-:Y:S01]  /*c740*/  FMUL.FTZ R5, R9, R8.reuse ;  /* 0x0000000809057220 */ /* 0x080fe20000410000 */
[----:B------:R-:W-:Y:S01]  /*c750*/  LOP3.LUT R9, R26, 0xffff0000, RZ, 0xc0, !PT ;  /* 0xffff00001a097812 */ /* 0x000fe200078ec0ff */
[----:B------:R-:W-:Y:S01]  /*c760*/  FFMA.FTZ R12, R17, R8, R4 ;  /* 0x00000008110c7223 */ /* 0x000fe20000010004 */
[----:B------:R-:W-:Y:S01]  /*c770*/  LOP3.LUT R8, R22, 0xffff0000, RZ, 0xc0, !PT ;  /* 0xffff000016087812 */ /* 0x000fe200078ec0ff */
[----:B------:R-:W-:-:S02]  /*c780*/  FMUL.FTZ R0, R10, R6 ;  /* 0x000000060a007220 */ /* 0x000fc40000410000 */
[C---:B------:R-:W-:Y:S01]  /*c790*/  FFMA.FTZ R10, R24.reuse, R6, -R3 ;  /* 0x00000006180a7223 */ /* 0x040fe20000010803 */
[----:B------:R-:W-:Y:S01]  /*c7a0*/  LOP3.LUT R6, R25, 0xffff0000, RZ, 0xc0, !PT ;  /* 0xffff000019067812 */ /* 0x000fe200078ec0ff */
[----:B------:R-:W-:Y:S02]  /*c7b0*/  FFMA.FTZ R13, R17, R11, -R5 ;  /* 0x0000000b110d7223 */ /* 0x000fe40000010805 */
[C---:B------:R-:W-:Y:S02]  /*c7c0*/  FMUL.FTZ R5, R21.reuse, R8 ;  /* 0x0000000815057220 */ /* 0x040fe40000410000 */
[----:B------:R-:W-:Y:S02]  /*c7d0*/  FMUL.FTZ R4, R21, R6 ;  /* 0x0000000615047220 */ /* 0x000fe40000410000 */
[----:B------:R-:W-:Y:S02]  /*c7e0*/  FFMA.FTZ R11, R24, R19, R0 ;  /* 0x00000013180b7223 */ /* 0x000fe40000010000 */
[----:B------:R-:W-:-:S02]  /*c7f0*/  FMUL.FTZ R3, R7, R14 ;  /* 0x0000000e07037220 */ /* 0x000fc40000410000 */
[----:B------:R-:W-:Y:S02]  /*c800*/  FMUL.FTZ R0, R7, R9 ;  /* 0x0000000907007220 */ /* 0x000fe40000410000 */
[----:B------:R-:W-:Y:S01]  /*c810*/  FFMA.FTZ R7, R28, R6, -R5 ;  /* 0x000000061c077223 */ /* 0x000fe20000010805 */
[----:B------:R-:W-:Y:S01]  /*c820*/  F2FP.BF16.PACK_AB R5, R12, R29 ;  /* 0x0000001d0c05723e */ /* 0x000fe200000010ff */
[----:B------:R-:W-:Y:S01]  /*c830*/  FFMA.FTZ R6, R28, R8, R4 ;  /* 0x000000081c067223 */ /* 0x000fe20000010004 */
[----:B------:R-:W-:Y:S01]  /*c840*/  F2FP.BF16.PACK_AB R8, R40, R43 ;  /* 0x0000002b2808723e */ /* 0x000fe200000010ff */
[----:B------:R-:W-:Y:S01]  /*c850*/  FFMA.FTZ R3, R27, R9, -R3 ;  /* 0x000000091b037223 */ /* 0x000fe20000010803 */
[----:B------:R-:W-:Y:S01]  /*c860*/  F2FP.BF16.PACK_AB R9, R13, R30 ;  /* 0x0000001e0d09723e */ /* 0x000fe200000010ff */
[----:B------:R-:W-:Y:S01]  /*c870*/  FFMA.FTZ R0, R27, R14, R0 ;  /* 0x0000000e1b007223 */ /* 0x000fe20000010000 */
[----:B------:R-:W-:Y:S02]  /*c880*/  F2FP.BF16.PACK_AB R6, R6, R11 ;  /* 0x0000000b0606723e */ /* 0x000fe400000010ff */
[----:B------:R-:W-:-:S02]  /*c890*/  F2FP.BF16.PACK_AB R10, R7, R10 ;  /* 0x0000000a070a723e */ /* 0x000fc400000010ff */
[----:B------:R-:W-:Y:S02]  /*c8a0*/  F2FP.BF16.PACK_AB R11, R3, R18 ;  /* 0x00000012030b723e */ /* 0x000fe400000010ff */
[----:B------:R-:W-:Y:S02]  /*c8b0*/  F2FP.BF16.PACK_AB R4, R31, R41 ;  /* 0x000000291f04723e */ /* 0x000fe400000010ff */
[----:B------:R-:W-:Y:S01]  /*c8c0*/  F2FP.BF16.PACK_AB R7, R0, R15 ;  /* 0x0000000f0007723e */ /* 0x000fe200000010ff */
[----:B------:R1:W-:Y:S04]  /*c8d0*/  STS.128 [R44+0x6100], R8 ;  /* 0x006100082c007388 */ /* 0x0003e80000000c00 */
[----:B------:R1:W-:Y:S02]  /*c8e0*/  STS.128 [R42+0x6100], R4 ;  /* 0x006100042a007388 */ /* 0x0003e40000000c00 */
.L_x_821:
[----:B------:R-:W-:Y:S05]  /*c8f0*/  BSYNC B0 ;  /* 0x0000000000007941 */ /* 0x000fea0003800000 */
.L_x_820:
        /* <DEDUP_REMOVED lines=27> */
[----:B------:R-:W-:Y:S02]  /*cab0*/  SHF.R.U64 R12, R34, 0x10, R35 ;  /* 0x00000010220c7819 */ /* 0x000fe40000001223 */
[----:B------:R-:W-:Y:S02]  /*cac0*/  LOP3.LUT R3, R4, R10, RZ, 0x3c, !PT ;  /* 0x0000000a04037212 */ /* 0x000fe400078e3cff */
[----:B------:R-:W-:Y:S02]  /*cad0*/  LOP3.LUT R0, R0, 0x7ffff000, RZ, 0xc0, !PT ;  /* 0x7ffff00000007812 */ /* 0x000fe400078ec0ff */
[----:B------:R-:W-:-:S02]  /*cae0*/  IADD3 R5, R8, R9, R6 ;  /* 0x0000000908057210 */ /* 0x000fc40007ffe006 */
[----:B------:R-:W-:Y:S02]  /*caf0*/  IADD3 R0, R3, R0, R6 ;  /* 0x0000000003007210 */ /* 0x000fe40007ffe006 */
[----:B------:R-:W-:Y:S01]  /*cb00*/  SHF.R.U64 R14, R36, 0x10, R37 ;  /* 0x00000010240e7819 */ /* 0x000fe20000001225 */
[----:B------:R-:W-:Y:S01]  /*cb10*/  IMAD.SHL.U32 R41, R5, 0x2, RZ ;  /* 0x0000000205297824 */ /* 0x000fe200078e00ff */
[----:B------:R-:W-:Y:S01]  /*cb20*/  PRMT R25, R84, 0x5432, R12 ;  /* 0x0000543254197816 */ /* 0x000fe2000000000c */
[----:B------:R-:W-:Y:S01]  /*cb30*/  IMAD.SHL.U32 R40, R0, 0x2, RZ ;  /* 0x0000000200287824 */ /* 0x000fe200078e00ff */
[--C-:B------:R-:W-:Y:S02]  /*cb40*/  SHF.R.U64 R0, R32, 0x10, R33.reuse ;  /* 0x0000001020007819 */ /* 0x100fe40000001221 */
[----:B------:R-:W1:Y:S01]  /*cb50*/  LDS.128 R8, [R41+0x6100] ;  /* 0x0061000029087984 */ /* 0x000e620000000c00 */
[----:B------:R-:W-:Y:S02]  /*cb60*/  SHF.R.U32.HI R3, RZ, 0x10, R33 ;  /* 0x00000010ff037819 */ /* 0x000fe40000011621 */
[----:B------:R-:W-:Y:S01]  /*cb70*/  PRMT R12, R65, 0x5432, R14 ;  /* 0x00005432410c7816 */ /* 0x000fe2000000000e */
[----:B------:R-:W2:Y:S01]  /*cb80*/  LDS.128 R4, [R40+0x6100] ;  /* 0x0061000028047984 */ /* 0x000ea20000000c00 */
[----:B------:R-:W-:-:S02]  /*cb90*/  SHF.R.U64 R16, R38, 0x10, R39 ;  /* 0x0000001026107819 */ /* 0x000fc40000001227 */
[----:B------:R-:W-:Y:S01]  /*cba0*/  SHF.R.U32.HI R13, RZ, 0x10, R35 ;  /* 0x00000010ff0d7819 */ /* 0x000fe20000011623 */
[----:B------:R-:W-:Y:S01]  /*cbb0*/  IMAD.U32 R29, R12, 0x10000, RZ ;  /* 0x000100000c1d7824 */ /* 0x000fe200078e00ff */
[C---:B------:R-:W-:Y:S02]  /*cbc0*/  PRMT R18, R67.reuse, 0x5432, R0 ;  /* 0x0000543243127816 */ /* 0x040fe40000000000 */
[----:B------:R-:W-:Y:S02]  /*cbd0*/  PRMT R20, R67, 0x5410, R3 ;  /* 0x0000541043147816 */ /* 0x000fe40000000003 */
[----:B------:R-:W-:Y:S02]  /*cbe0*/  SHF.R.U32.HI R15, RZ, 0x10, R37 ;  /* 0x00000010ff0f7819 */ /* 0x000fe40000011625 */
[----:B------:R-:W-:Y:S02]  /*cbf0*/  PRMT R22, R66, 0x5432, R16 ;  /* 0x0000543242167816 */ /* 0x000fe40000000010 */
[----:B------:R-:W-:-:S02]  /*cc00*/  PRMT R26, R84, 0x5410, R13 ;  /* 0x00005410541a7816 */ /* 0x000fc4000000000d */
[----:B------:R-:W-:Y:S02]  /*cc10*/  PRMT R19, R65, 0x5410, R15 ;  /* 0x0000541041137816 */ /* 0x000fe4000000000f */
[----:B------:R-:W-:Y:S02]  /*cc20*/  SHF.R.U32.HI R17, RZ, 0x10, R39 ;  /* 0x00000010ff117819 */ /* 0x000fe40000011627 */
[----:B------:R-:W-:Y:S01]  /*cc30*/  LOP3.LUT R31, R12, 0xffff0000, RZ, 0xc0, !PT ;  /* 0xffff00000c1f7812 */ /* 0x000fe200078ec0ff */
[----:B------:R-:W-:Y:S01]  /*cc40*/  IMAD.U32 R12, R19, 0x10000, RZ ;  /* 0x00010000130c7824 */ /* 0x000fe200078e00ff */
[----:B------:R-:W-:Y:S01]  /*cc50*/  PRMT R23, R66, 0x5410, R17 ;  /* 0x0000541042177816 */ /* 0x000fe20000000011 */
[C---:B-1----:R-:W-:Y:S01]  /*cc60*/  IMAD.U32 R16, R11.reuse, 0x10000, RZ ;  /* 0x000100000b107824 */ /* 0x042fe200078e00ff */
[----:B------:R-:W-:Y:S01]  /*cc70*/  LOP3.LUT R27, R11, 0xffff0000, RZ, 0xc0, !PT ;  /* 0xffff00000b1b7812 */ /* 0x000fe200078ec0ff */
[C---:B------:R-:W-:Y:S01]  /*cc80*/  IMAD.U32 R13, R8.reuse, 0x10000, RZ ;  /* 0x00010000080d7824 */ /* 0x040fe200078e00ff */
        /* <DEDUP_REMOVED lines=11> */
[----:B------:R-:W-:-:S02]  /*cd40*/  IMAD.U32 R8, R5, 0x10000, RZ ;  /* 0x0001000005087824 */ /* 0x000fc400078e00ff */
[----:B------:R-:W-:Y:S02]  /*cd50*/  IMAD.U32 R24, R10, 0x10000, RZ ;  /* 0x000100000a187824 */ /* 0x000fe400078e00ff */
[----:B------:R-:W-:Y:S01]  /*cd60*/  IMAD.U32 R15, R9, 0x10000, RZ ;  /* 0x00010000090f7824 */ /* 0x000fe200078e00ff */
[----:B------:R-:W-:Y:S01]  /*cd70*/  LOP3.LUT R9, R5, 0xffff0000, RZ, 0xc0, !PT ;  /* 0xffff000005097812 */ /* 0x000fe200078ec0ff */
[----:B------:R-:W-:Y:S02]  /*cd80*/  IMAD.U32 R10, R6, 0x10000, RZ ;  /* 0x00010000060a7824 */ /* 0x000fe400078e00ff */
[----:B------:R-:W-:Y:S02]  /*cd90*/  FMUL.FTZ R0, R4, R31 ;  /* 0x0000001f04007220 */ /* 0x000fe40000410000 */
[----:B------:R-:W-:Y:S02]  /*cda0*/  FFMA.FTZ R33, R13, R29, R3 ;  /* 0x0000001d0d217223 */ /* 0x000fe40000010003 */
[----:B------:R-:W-:-:S02]  /*cdb0*/  IMAD.U32 R6, R20, 0x10000, RZ ;  /* 0x0001000014067824 */ /* 0x000fc400078e00ff */
[-C--:B------:R-:W-:Y:S02]  /*cdc0*/  FMUL.FTZ R4, R4, R11.reuse ;  /* 0x0000000b04047220 */ /* 0x080fe40000410000 */
[----:B------:R-:W-:Y:S02]  /*cdd0*/  FMUL.FTZ R3, R8, R12 ;  /* 0x0000000c08037220 */ /* 0x000fe40000410000 */
[C---:B------:R-:W-:Y:S01]  /*cde0*/  IMAD.U32 R5, R7.reuse, 0x10000, RZ ;  /* 0x0001000007057824 */ /* 0x040fe200078e00ff */
[----:B------:R-:W-:Y:S01]  /*cdf0*/  LOP3.LUT R7, R7, 0xffff0000, RZ, 0xc0, !PT ;  /* 0xffff000007077812 */ /* 0x000fe200078ec0ff */
[----:B------:R-:W-:Y:S02]  /*ce00*/  IMAD.U32 R13, R23, 0x10000, RZ ;  /* 0x00010000170d7824 */ /* 0x000fe400078e00ff */
        /* <DEDUP_REMOVED lines=44> */
.L_x_823:
[----:B------:R-:W-:Y:S05]  /*d0d0*/  BSYNC B0 ;  /* 0x0000000000007941 */ /* 0x000fea0003800000 */
.L_x_822:
        /* <DEDUP_REMOVED lines=124> */
.L_x_819:
[----:B------:R-:W-:Y:S05]  /*d8a0*/  BSYNC B1 ;  /* 0x0000000000017941 */ /* 0x000fea0003800000 */
.L_x_818:
[----:B------:R-:W-:-:S04]  /*d8b0*/  IADD3 R18, R47, 0x40, RZ ;  /* 0x000000402f127810 */ /* 0x000fc80007ffe0ff */
[----:B------:R-:W-:-:S13]  /*d8c0*/  ISETP.GE.AND P0, PT, R18, UR4, PT ;  /* 0x0000000412007c0c */ /* 0x000fda000bf06270 */
[----:B------:R-:W-:Y:S05]  /*d8d0*/  @P0 BRA `(.L_x_803) ;  /* 0x000017a000000947 */ /* 0x000fea0003800000 */
[----:B------:R-:W-:Y:S01]  /*d8e0*/  ISETP.GE.AND P0, PT, R64, c[0x0][0x27c], PT ;  /* 0x00009f0040007a0c */ /* 0x000fe20003f06270 */
[----:B------:R-:W-:-:S12]  /*d8f0*/  BSSY B0, `(.L_x_824) ;  /* 0x0000078000007945 */ /* 0x000fd80003800000 */
[----:B------:R-:W-:Y:S05]  /*d900*/  @P0 BRA `(.L_x_825) ;  /* 0x0000076000000947 */ /* 0x000fea0003800000 */
[----:B------:R-:W-:Y:S01]  /*d910*/  SHF.R.S32.HI R0, RZ, 0x1f, R18 ;  /* 0x0000001fff007819 */ /* 0x000fe20000011412 */
[----:B-1----:R-:W-:Y:S01]  /*d920*/  IMAD.MOV.U32 R6, RZ, RZ, c[0x0][0x27c] ;  /* 0x00009f00ff067624 */ /* 0x002fe200078e00ff */
        /* <DEDUP_REMOVED lines=12> */
[----:B------:R-:W-:Y:S01]  /*d9f0*/  LOP3.LUT R5, R0, 0x18, R64, 0xf8, !PT ;  /* 0x0000001800057812 */ /* 0x000fe200078ef840 */
[----:B------:R-:W-:Y:S01]  /*da00*/  IMAD R4, R4, 0x20, R3 ;  /* 0x0000002004047824 */ /* 0x000fe200078e0203 */
[----:B------:R-:W-:Y:S02]  /*da10*/  SHF.R.U32.HI R8, RZ, 0x3, R0 ;  /* 0x00000003ff087819 */ /* 0x000fe40000011600 */
        /* <DEDUP_REMOVED lines=9> */
[----:B------:R-:W-:Y:S02]  /*dab0*/  SHF.R.U64 R14, R60, 0x10, R61 ;  /* 0x000000103c0e7819 */ /* 0x000fe4000000123d */
[----:B------:R-:W-:Y:S01]  /*dac0*/  PRMT R26, R93, 0x5432, R12 ;  /* 0x000054325d1a7816 */ /* 0x000fe2000000000c */
[----:B------:R-:W-:Y:S01]  /*dad0*/  IMAD.SHL.U32 R34, R0, 0x2, RZ ;  /* 0x0000000200227824 */ /* 0x000fe200078e00ff */
[----:B------:R-:W1:Y:S01]  /*dae0*/  LDS.128 R8, [R35+0x6100] ;  /* 0x0061000023087984 */ /* 0x000e620000000c00 */
[----:B------:R-:W-:-:S02]  /*daf0*/  SHF.R.U64 R0, R56, 0x10, R57 ;  /* 0x0000001038007819 */ /* 0x000fc40000001239 */
[----:B------:R-:W-:Y:S01]  /*db00*/  SHF.R.U32.HI R3, RZ, 0x10, R57 ;  /* 0x00000010ff037819 */ /* 0x000fe20000011639 */
[----:B------:R-:W2:Y:S01]  /*db10*/  LDS.128 R4, [R34+0x6100] ;  /* 0x0061000022047984 */ /* 0x000ea20000000c00 */
[----:B------:R-:W-:Y:S02]  /*db20*/  PRMT R12, R90, 0x5432, R14 ;  /* 0x000054325a0c7816 */ /* 0x000fe4000000000e */
[----:B------:R-:W-:Y:S02]  /*db30*/  SHF.R.U64 R16, R62, 0x10, R63 ;  /* 0x000000103e107819 */ /* 0x000fe4000000123f */
[----:B------:R-:W-:Y:S01]  /*db40*/  SHF.R.U32.HI R13, RZ, 0x10, R59 ;  /* 0x00000010ff0d7819 */ /* 0x000fe2000001163b */
[----:B------:R-:W-:Y:S01]  /*db50*/  IMAD.U32 R30, R12, 0x10000, RZ ;  /* 0x000100000c1e7824 */ /* 0x000fe200078e00ff */
[C---:B------:R-:W-:Y:S02]  /*db60*/  PRMT R19, R92.reuse, 0x5432, R0 ;  /* 0x000054325c137816 */ /* 0x040fe40000000000 */
[----:B------:R-:W-:-:S02]  /*db70*/  PRMT R21, R92, 0x5410, R3 ;  /* 0x000054105c157816 */ /* 0x000fc40000000003 */
[----:B------:R-:W-:Y:S02]  /*db80*/  SHF.R.U32.HI R15, RZ, 0x10, R61 ;  /* 0x00000010ff0f7819 */ /* 0x000fe4000001163d */
[----:B------:R-:W-:Y:S02]  /*db90*/  PRMT R24, R91, 0x5432, R16 ;  /* 0x000054325b187816 */ /* 0x000fe40000000010 */
[----:B------:R-:W-:Y:S02]  /*dba0*/  PRMT R27, R93, 0x5410, R13 ;  /* 0x000054105d1b7816 */ /* 0x000fe4000000000d */
[----:B------:R-:W-:Y:S02]  /*dbb0*/  PRMT R20, R90, 0x5410, R15 ;  /* 0x000054105a147816 */ /* 0x000fe4000000000f */
[----:B------:R-:W-:Y:S02]  /*dbc0*/  SHF.R.U32.HI R17, RZ, 0x10, R63 ;  /* 0x00000010ff117819 */ /* 0x000fe4000001163f */
[----:B------:R-:W-:-:S02]  /*dbd0*/  LOP3.LUT R31, R12, 0xffff0000, RZ, 0xc0, !PT ;  /* 0xffff00000c1f7812 */ /* 0x000fc400078ec0ff */
[----:B------:R-:W-:Y:S02]  /*dbe0*/  SHF.L.U32 R12, R20, 0x10, RZ ;  /* 0x00000010140c7819 */ /* 0x000fe400000006ff */
        /* <DEDUP_REMOVED lines=8> */
[C---:B------:R-:W-:Y:S01]  /*dc70*/  SHF.L.U32 R25, R10.reuse, 0x10, RZ ;  /* 0x000000100a197819 */ /* 0x040fe200000006ff */
[C---:B------:R-:W-:Y:S01]  /*dc80*/  FMUL.FTZ R0, R3.reuse, R30 ;  /* 0x0000001e03007220 */ /* 0x040fe20000410000 */
[----:B------:R-:W-:Y:S01]  /*dc90*/  LOP3.LUT R29, R10, 0xffff0000, RZ, 0xc0, !PT ;  /* 0xffff00000a1d7812 */ /* 0x000fe200078ec0ff */
[-C--:B------:R-:W-:Y:S01]  /*dca0*/  FMUL.FTZ R3, R3, R11.reuse ;  /* 0x0000000b03037220 */ /* 0x080fe20000410000 */
[C---:B------:R-:W-:Y:S01]  /*dcb0*/  LOP3.LUT R22, R6.reuse, 0xffff0000, RZ, 0xc0, !PT ;  /* 0xffff000006167812 */ /* 0x040fe200078ec0ff */
[----:B------:R-:W-:Y:S01]  /*dcc0*/  FFMA.FTZ R37, R13, R11, -R0 ;  /* 0x0000000b0d257223 */ /* 0x000fe20000010800 */
[----:B------:R-:W-:Y:S01]  /*dcd0*/  LOP3.LUT R11, R19, 0xffff0000, RZ, 0xc0, !PT ;  /* 0xffff0000130b7812 */ /* 0x000fe200078ec0ff */
[----:B------:R-:W-:Y:S01]  /*dce0*/  IMAD.U32 R8, R5, 0x10000, RZ ;  /* 0x0001000005087824 */ /* 0x000fe200078e00ff */
[----:B------:R-:W-:Y:S01]  /*dcf0*/  LOP3.LUT R17, R9, 0xffff0000, RZ, 0xc0, !PT ;  /* 0xffff000009117812 */ /* 0x000fe200078ec0ff */
[----:B------:R-:W-:-:S02]  /*dd00*/  IMAD.U32 R10, R6, 0x10000, RZ ;  /* 0x00010000060a7824 */ /* 0x000fc400078e00ff */
[C---:B------:R-:W-:Y:S02]  /*dd10*/  FMUL.FTZ R0, R4.reuse, R31 ;  /* 0x0000001f04007220 */ /* 0x040fe40000410000 */
[----:B------:R-:W-:Y:S01]  /*dd20*/  IMAD.U32 R15, R9, 0x10000, RZ ;  /* 0x00010000090f7824 */ /* 0x000fe200078e00ff */
[----:B------:R-:W-:Y:S01]  /*dd30*/  LOP3.LUT R9, R5, 0xffff0000, RZ, 0xc0, !PT ;  /* 0xffff000005097812 */ /* 0x000fe200078ec0ff */
[----:B------:R-:W-:Y:S02]  /*dd40*/  FFMA.FTZ R36, R13, R30, R3 ;  /* 0x0000001e0d247223 */ /* 0x000fe40000010003 */
[----:B------:R-:W-:Y:S02]  /*dd50*/  IMAD.U32 R6, R21, 0x10000, RZ ;  /* 0x0001000015067824 */ /* 0x000fe400078e00ff */
[----:B------:R-:W-:Y:S02]  /*dd60*/  FMUL.FTZ R4, R4, R11 ;  /* 0x0000000b04047220 */ /* 0x000fe40000410000 */
[----:B------:R-:W-:-:S02]  /*dd70*/  FMUL.FTZ R3, R8, R12 ;  /* 0x0000000c08037220 */ /* 0x000fc40000410000 */
        /* <DEDUP_REMOVED lines=17> */
[----:B------:R-:W-:Y:S02]  /*de90*/  FMUL.FTZ R3, R10, R20 ;  /* 0x000000140a037220 */ /* 0x000fe40000410000 */
[----:B------:R-:W-:Y:S02]  /*dea0*/  FMUL.FTZ R4, R9, R11 ;  /* 0x0000000b09047220 */ /* 0x000fe40000410000 */
[----:B------:R-:W-:Y:S01]  /*deb0*/  FFMA.FTZ R15, R16, R13, R0 ;  /* 0x0000000d100f7223 */ /* 0x000fe20000010000 */
[----:B------:R-:W-:Y:S01]  /*dec0*/  LOP3.LUT R13, R23, 0xffff0000, RZ, 0xc0, !PT ;  /* 0xffff0000170d7812 */ /* 0x000fe200078ec0ff */
[----:B------:R-:W-:Y:S02]  /*ded0*/  FMUL.FTZ R0, R10, R6 ;  /* 0x000000060a007220 */ /* 0x000fe40000410000 */
[----:B------:R-:W-:-:S02]  /*dee0*/  FMUL.FTZ R5, R9, R8 ;  /* 0x0000000809057220 */ /* 0x000fc40000410000 */
[----:B------:R-:W-:Y:S01]  /*def0*/  FFMA.FTZ R10, R25, R6, -R3 ;  /* 0x00000006190a7223 */ /* 0x000fe20000010803 */
[----:B------:R-:W-:Y:S01]  /*df00*/  LOP3.LUT R6, R26, 0xffff0000, RZ, 0xc0, !PT ;  /* 0xffff00001a067812 */ /* 0x000fe200078ec0ff */
[----:B------:R-:W-:Y:S01]  /*df10*/  FFMA.FTZ R12, R17, R8, R4 ;  /* 0x00000008110c7223 */ /* 0x000fe20000010004 */
[----:B------:R-:W-:Y:S01]  /*df20*/  LOP3.LUT R8, R27, 0xffff0000, RZ, 0xc0, !PT ;  /* 0xffff00001b087812 */ /* 0x000fe200078ec0ff */
[----:B------:R-:W-:Y:S02]  /*df30*/  FFMA.FTZ R9, R17, R11, -R5 ;  /* 0x0000000b11097223 */ /* 0x000fe40000010805 */
[C---:B------:R-:W-:Y:S02]  /*df40*/  FMUL.FTZ R5, R22.reuse, R14 ;  /* 0x0000000e16057220 */ /* 0x040fe40000410000 */
[----:B------:R-:W-:Y:S01]  /*df50*/  FMUL.FTZ R4, R22, R6 ;  /* 0x0000000616047220 */ /* 0x000fe20000410000 */
[----:B------:R-:W-:Y:S01]  /*df60*/  F2FP.BF16.PACK_AB R9, R9, R31 ;  /* 0x0000001f0909723e */ /* 0x000fe200000010ff */
[----:B------:R-:W-:-:S02]  /*df70*/  FFMA.FTZ R11, R25, R20, R0 ;  /* 0x00000014190b7223 */ /* 0x000fc40000010000 */
[C---:B------:R-:W-:Y:S02]  /*df80*/  FMUL.FTZ R3, R7.reuse, R13 ;  /* 0x0000000d07037220 */ /* 0x040fe40000410000 */
[----:B------:R-:W-:Y:S02]  /*df90*/  FMUL.FTZ R0, R7, R8 ;  /* 0x0000000807007220 */ /* 0x000fe40000410000 */
[C---:B------:R-:W-:Y:S01]  /*dfa0*/  FFMA.FTZ R7, R29.reuse, R6, -R5 ;  /* 0x000000061d077223 */ /* 0x040fe20000010805 */
[----:B------:R-:W-:Y:S01]  /*dfb0*/  F2FP.BF16.PACK_AB R5, R12, R30 ;  /* 0x0000001e0c05723e */ /* 0x000fe200000010ff */
[----:B------:R-:W-:Y:S01]  /*dfc0*/  FFMA.FTZ R6, R29, R14, R4 ;  /* 0x0000000e1d067223 */ /* 0x000fe20000010004 */
[----:B------:R-:W-:Y:S01]  /*dfd0*/  F2FP.BF16.PACK_AB R4, R32, R36 ;  /* 0x000000242004723e */ /* 0x000fe200000010ff */
[C---:B------:R-:W-:Y:S01]  /*dfe0*/  FFMA.FTZ R3, R28.reuse, R8, -R3 ;  /* 0x000000081c037223 */ /* 0x040fe20000010803 */
[----:B------:R-:W-:Y:S01]  /*dff0*/  F2FP.BF16.PACK_AB R8, R33, R37 ;  /* 0x000000252108723e */ /* 0x000fe200000010ff */
[----:B------:R-:W-:Y:S01]  /*e000*/  FFMA.FTZ R0, R28, R13, R0 ;  /* 0x0000000d1c007223 */ /* 0x000fe20000010000 */
[----:B------:R-:W-:-:S02]  /*e010*/  F2FP.BF16.PACK_AB R6, R6, R11 ;  /* 0x0000000b0606723e */ /* 0x000fc400000010ff */
[----:B------:R-:W-:Y:S02]  /*e020*/  F2FP.BF16.PACK_AB R10, R7, R10 ;  /* 0x0000000a070a723e */ /* 0x000fe400000010ff */
[----:B------:R-:W-:Y:S02]  /*e030*/  F2FP.BF16.PACK_AB R11, R3, R19 ;  /* 0x00000013030b723e */ /* 0x000fe400000010ff */
[----:B------:R-:W-:-:S03]  /*e040*/  F2FP.BF16.PACK_AB R7, R0, R15 ;  /* 0x0000000f0007723e */ /* 0x000fc600000010ff */
[----:B------:R1:W-:Y:S04]  /*e050*/  STS.128 [R35+0x6100], R8 ;  /* 0x0061000823007388 */ /* 0x0003e80000000c00 */
[----:B------:R1:W-:Y:S02]  /*e060*/  STS.128 [R34+0x6100], R4 ;  /* 0x0061000422007388 */ /* 0x0003e40000000c00 */
.L_x_825:
[----:B------:R-:W-:Y:S05]  /*e070*/  BSYNC B0 ;  /* 0x0000000000007941 */ /* 0x000fea0003800000 */
.L_x_824:
[----:B-1----:R-:W-:Y:S01]  /*e080*/  IADD3 R4, R64, 0x10, RZ ;  /* 0x0000001040047810 */ /* 0x002fe20007ffe0ff */
[----:B------:R-:W-:Y:S03]  /*e090*/  BSSY B0, `(.L_x_826) ;  /* 0x000007f000007945 */ /* 0x000fe60003800000 */
[----:B------:R-:W-:-:S13]  /*e0a0*/  ISETP.GE.AND P0, PT, R4, c[0x0][0x27c], PT ;  /* 0x00009f0004007a0c */ /* 0x000fda0003f06270 */
[----:B------:R-:W-:Y:S05]  /*e0b0*/  @P0 BRA `(.L_x_827) ;  /* 0x000007c000000947 */ /* 0x000fea0003800000 */
[----:B------:R-:W-:Y:S01]  /*e0c0*/  SHF.R.S32.HI R0, RZ, 0x1f, R18 ;  /* 0x0000001fff007819 */ /* 0x000fe20000011412 */
[----:B------:R-:W-:Y:S01]  /*e0d0*/  IMAD.MOV.U32 R10, RZ, RZ, c[0x0][0x27c] ;  /* 0x00009f00ff0a7624 */ /* 0x000fe200078e00ff */
        /* <DEDUP_REMOVED lines=30> */
[----:B------:R-:W-:Y:S01]  /*e2c0*/  SHF.R.U64 R14, R72, 0x10, R73 ;  /* 0x00000010480e7819 */ /* 0x000fe20000001249 */
[----:B------:R-:W-:Y:S01]  /*e2d0*/  IMAD.SHL.U32 R34, R0, 0x2, RZ ;  /* 0x0000000200227824 */ /* 0x000fe200078e00ff */
[----:B------:R-:W-:Y:S02]  /*e2e0*/  PRMT R26, R99, 0x5432, R12 ;  /* 0x00005432631a7816 */ /* 0x000fe4000000000c */
[----:B------:R-:W1:Y:S01]  /*e2f0*/  LDS.128 R8, [R36+0x6100] ;  /* 0x0061000024087984 */ /* 0x000e620000000c00 */
[--C-:B------:R-:W-:Y:S02]  /*e300*/  SHF.R.U64 R0, R68, 0x10, R69.reuse ;  /* 0x0000001044007819 */ /* 0x100fe40000001245 */
[----:B------:R-:W-:Y:S01]  /*e310*/  SHF.R.U32.HI R3, RZ, 0x10, R69 ;  /* 0x00000010ff037819 */ /* 0x000fe20000011645 */
[----:B------:R-:W2:Y:S01]  /*e320*/  LDS.128 R4, [R34+0x6100] ;  /* 0x0061000022047984 */ /* 0x000ea20000000c00 */
[----:B------:R-:W-:-:S02]  /*e330*/  PRMT R12, R96, 0x5432, R14 ;  /* 0x00005432600c7816 */ /* 0x000fc4000000000e */
[----:B------:R-:W-:Y:S02]  /*e340*/  SHF.R.U64 R16, R74, 0x10, R75 ;  /* 0x000000104a107819 */ /* 0x000fe4000000124b */
[----:B------:R-:W-:Y:S01]  /*e350*/  SHF.R.U32.HI R13, RZ, 0x10, R71 ;  /* 0x00000010ff0d7819 */ /* 0x000fe20000011647 */
[----:B------:R-:W-:Y:S01]  /*e360*/  IMAD.U32 R30, R12, 0x10000, RZ ;  /* 0x000100000c1e7824 */ /* 0x000fe200078e00ff */
[C---:B------:R-:W-:Y:S02]  /*e370*/  PRMT R19, R98.reuse, 0x5432, R0 ;  /* 0x0000543262137816 */ /* 0x040fe40000000000 */
[----:B------:R-:W-:Y:S02]  /*e380*/  PRMT R21, R98, 0x5410, R3 ;  /* 0x0000541062157816 */ /* 0x000fe40000000003 */
[----:B------:R-:W-:Y:S02]  /*e390*/  SHF.R.U32.HI R15, RZ, 0x10, R73 ;  /* 0x00000010ff0f7819 */ /* 0x000fe40000011649 */
[----:B------:R-:W-:-:S02]  /*e3a0*/  PRMT R24, R97, 0x5432, R16 ;  /* 0x0000543261187816 */ /* 0x000fc40000000010 */
[----:B------:R-:W-:Y:S02]  /*e3b0*/  PRMT R27, R99, 0x5410, R13 ;  /* 0x00005410631b7816 */ /* 0x000fe4000000000d */
        /* <DEDUP_REMOVED lines=13> */
[C---:B------:R-:W-:Y:S01]  /*e490*/  FMUL.FTZ R0, R3.reuse, R30 ;  /* 0x0000001e03007220 */ /* 0x040fe20000410000 */
[----:B------:R-:W-:Y:S01]  /*e4a0*/  LOP3.LUT R22, R6, 0xffff0000, RZ, 0xc0, !PT ;  /* 0xffff000006167812 */ /* 0x000fe200078ec0ff */
[-C--:B------:R-:W-:Y:S01]  /*e4b0*/  FMUL.FTZ R3, R3, R11.reuse ;  /* 0x0000000b03037220 */ /* 0x080fe20000410000 */
[----:B------:R-:W-:Y:S01]  /*e4c0*/  LOP3.LUT R17, R9, 0xffff0000, RZ, 0xc0, !PT ;  /* 0xffff000009117812 */ /* 0x000fe200078ec0ff */
[----:B------:R-:W-:Y:S01]  /*e4d0*/  FFMA.FTZ R37, R13, R11, -R0 ;  /* 0x0000000b0d257223 */ /* 0x000fe20000010800 */
[----:B------:R-:W-:Y:S01]  /*e4e0*/  LOP3.LUT R11, R19, 0xffff0000, RZ, 0xc0, !PT ;  /* 0xffff0000130b7812 */ /* 0x000fe200078ec0ff */
[----:B------:R-:W-:-:S02]  /*e4f0*/  IMAD.U32 R8, R5, 0x10000, RZ ;  /* 0x0001000005087824 */ /* 0x000fc400078e00ff */
[----:B------:R-:W-:Y:S02]  /*e500*/  IMAD.U32 R25, R10, 0x10000, RZ ;  /* 0x000100000a197824 */ /* 0x000fe400078e00ff */
[----:B------:R-:W-:Y:S02]  /*e510*/  IMAD.U32 R10, R6, 0x10000, RZ ;  /* 0x00010000060a7824 */ /* 0x000fe400078e00ff */
[----:B------:R-:W-:Y:S02]  /*e520*/  FMUL.FTZ R0, R4, R31 ;  /* 0x0000001f04007220 */ /* 0x000fe40000410000 */
[----:B------:R-:W-:Y:S01]  /*e530*/  IMAD.U32 R15, R9, 0x10000, RZ ;  /* 0x00010000090f7824 */ /* 0x000fe200078e00ff */
[----:B------:R-:W-:Y:S01]  /*e540*/  LOP3.LUT R9, R5, 0xffff0000, RZ, 0xc0, !PT ;  /* 0xffff000005097812 */ /* 0x000fe200078ec0ff */
        /* <DEDUP_REMOVED lines=51> */
.L_x_827:
[----:B------:R-:W-:Y:S05]  /*e880*/  BSYNC B0 ;  /* 0x0000000000007941 */ /* 0x000fea0003800000 */
.L_x_826:
[----:B------:R-:W-:-:S04]  /*e890*/  IADD3 R0, R64, 0x20, RZ ;  /* 0x0000002040007810 */ /* 0x000fc80007ffe0ff */
[----:B------:R-:W-:-:S13]  /*e8a0*/  ISETP.GE.AND P0, PT, R0, c[0x0][0x27c], PT ;  /* 0x00009f0000007a0c */ /* 0x000fda0003f06270 */
[----:B------:R-:W-:Y:S05]  /*e8b0*/  @P0 BRA `(.L_x_803) ;  /* 0x000007c000000947 */ /* 0x000fea0003800000 */
[----:B------:R-:W-:Y:S01]  /*e8c0*/  SHF.R.S32.HI R3, RZ, 0x1f, R18 ;  /* 0x0000001fff037819 */ /* 0x000fe20000011412 */
[----:B-1----:R-:W-:Y:S01]  /*e8d0*/  IMAD.MOV.U32 R11, RZ, RZ, c[0x0][0x27c] ;  /* 0x00009f00ff0b7624 */ /* 0x002fe200078e00ff */
[-C--:B------:R-:W-:Y:S02]  /*e8e0*/  LEA.HI R5, R18, R18.reuse, RZ, 0x1 ;  /* 0x0000001212057211 */ /* 0x080fe400078f08ff */
[----:B------:R-:W-:Y:S02]  /*e8f0*/  SHF.R.S32.HI R10, RZ, 0x1f, R0 ;  /* 0x0000001fff0a7819 */ /* 0x000fe40000011400 */
[----:B------:R-:W-:Y:S02]  /*e900*/  LEA.HI R3, R3, R18, RZ, 0x3 ;  /* 0x0000001203037211 */ /* 0x000fe400078f18ff */
[C---:B------:R-:W-:Y:S01]  /*e910*/  LOP3.LUT R4, R5.reuse, 0x7fffffe, RZ, 0xc0, !PT ;  /* 0x07fffffe05047812 */ /* 0x040fe200078ec0ff */
[----:B------:R-:W-:Y:S01]  /*e920*/  IMAD.SHL.U32 R5, R5, 0x20, RZ ;  /* 0x0000002005057824 */ /* 0x000fe200078e00ff */
[----:B------:R-:W-:Y:S01]  /*e930*/  LEA.HI R6, R10, R0, RZ, 0x3 ;  /* 0x000000000a067211 */ /* 0x000fe200078f18ff */
[----:B------:R-:W-:Y:S01]  /*e940*/  IMAD.SHL.U32 R3, R3, 0x20, RZ ;  /* 0x0000002003037824 */ /* 0x000fe200078e00ff */
[----:B------:R-:W-:Y:S01]  /*e950*/  SHF.R.U64 R12, R82, 0x10, R83 ;  /* 0x00000010520c7819 */ /* 0x000fe20000001253 */
[----:B------:R-:W-:Y:S01]  /*e960*/  IMAD.IADD R9, R18, 0x1, -R4 ;  /* 0x0000000112097824 */ /* 0x000fe200078e0a04 */
[----:B------:R-:W-:-:S02]  /*e970*/  SHF.R.S32.HI R8, RZ, 0x3, R6 ;  /* 0x00000003ff087819 */ /* 0x000fc40000011406 */
[----:B------:R-:W-:Y:S02]  /*e980*/  LEA.HI R4, R10, R0, RZ, 0x5 ;  /* 0x000000000a047211 */ /* 0x000fe400078f28ff */
[----:B------:R-:W-:Y:S02]  /*e990*/  LOP3.LUT R7, R3, 0xffffff00, RZ, 0xc0, !PT ;  /* 0xffffff0003077812 */ /* 0x000fe400078ec0ff */
[----:B------:R-:W-:Y:S01]  /*e9a0*/  LOP3.LUT R0, R5, 0xc0, RZ, 0xc0, !PT ;  /* 0x000000c005007812 */ /* 0x000fe200078ec0ff */
[----:B------:R-:W-:Y:S01]  /*e9b0*/  IMAD.SHL.U32 R5, R4, 0x80, RZ ;  /* 0x0000008004057824 */ /* 0x000fe200078e00ff */
[----:B------:R-:W-:Y:S01]  /*e9c0*/  LEA.HI R3, R11, R8, RZ, 0x1d ;  /* 0x000000080b037211 */ /* 0x000fe200078fe8ff */
[----:B------:R-:W-:Y:S01]  /*e9d0*/  IMAD R8, R9, 0x20, R7 ;  /* 0x0000002009087824 */ /* 0x000fe200078e0207 */
[----:B------:R-:W-:Y:S02]  /*e9e0*/  LOP3.LUT R6, R0, 0x18, R6, 0xf8, !PT ;  /* 0x0000001800067812 */ /* 0x000fe400078ef806 */
[----:B------:R-:W-:-:S02]  /*e9f0*/  SHF.R.S32.HI R4, RZ, 0x1f, R3 ;  /* 0x0000001fff047819 */ /* 0x000fc40000011403 */
[----:B------:R-:W-:Y:S01]  /*ea00*/  LOP3.LUT R7, R5, 0x7ffff000, RZ, 0xc0, !PT ;  /* 0x7ffff00005077812 */ /* 0x000fe200078ec0ff */
[----:B------:R-:W-:Y:S01]  /*ea10*/  IMAD.SHL.U32 R5, R3, 0x8, RZ ;  /* 0x0000000803057824 */ /* 0x000fe200078e00ff */
[----:B------:R-:W-:Y:S02]  /*ea20*/  LEA.HI R3, R4, R3, RZ, 0x2 ;  /* 0x0000000304037211 */ /* 0x000fe400078f10ff */
[----:B------:R-:W-:Y:S02]  /*ea30*/  SHF.R.U32.HI R9, RZ, 0x3, R0 ;  /* 0x00000003ff097819 */ /* 0x000fe40000011600 */
[----:B------:R-:W-:Y:S01]  /*ea40*/  LOP3.LUT R4, R0, 0x18, R5, 0xf8, !PT ;  /* 0x0000001800047812 */ /* 0x000fe200078ef805 */
[----:B------:R-:W-:Y:S01]  /*ea50*/  IMAD.SHL.U32 R0, R3, 0x400, RZ ;  /* 0x0000040003007824 */ /* 0x000fe200078e00ff */
[-C--:B------:R-:W-:Y:S02]  /*ea60*/  LOP3.LUT R6, R6, R9.reuse, RZ, 0x3c, !PT ;  /* 0x0000000906067212 */ /* 0x080fe400078e3cff */
[----:B------:R-:W-:-:S02]  /*ea70*/  LOP3.LUT R3, R4, R9, RZ, 0x3c, !PT ;  /* 0x0000000904037212 */ /* 0x000fc400078e3cff */
[----:B------:R-:W-:Y:S02]  /*ea80*/  LOP3.LUT R0, R0, 0x7ffff000, RZ, 0xc0, !PT ;  /* 0x7ffff00000007812 */ /* 0x000fe400078ec0ff */
[----:B------:R-:W-:Y:S02]  /*ea90*/  IADD3 R5, R6, R8, R7 ;  /* 0x0000000806057210 */ /* 0x000fe40007ffe007 */
[----:B------:R-:W-:Y:S02]  /*eaa0*/  IADD3 R0, R3, R0, R8 ;  /* 0x0000000003007210 */ /* 0x000fe40007ffe008 */
[----:B------:R-:W-:Y:S01]  /*eab0*/  SHF.R.U64 R14, R76, 0x10, R77 ;  /* 0x000000104c0e7819 */ /* 0x000fe2000000124d */
[----:B------:R-:W-:Y:S01]  /*eac0*/  IMAD.SHL.U32 R35, R5, 0x2, RZ ;  /* 0x0000000205237824 */ /* 0x000fe200078e00ff */
[----:B------:R-:W-:Y:S01]  /*ead0*/  PRMT R26, R105, 0x5432, R12 ;  /* 0x00005432691a7816 */ /* 0x000fe2000000000c */
[----:B------:R-:W-:Y:S01]  /*eae0*/  IMAD.SHL.U32 R33, R0, 0x2, RZ ;  /* 0x0000000200217824 */ /* 0x000fe200078e00ff */
[----:B------:R-:W-:-:S02]  /*eaf0*/  SHF.R.U64 R0, R80, 0x10, R81 ;  /* 0x0000001050007819 */ /* 0x000fc40000001251 */
[----:B------:R-:W1:Y:S01]  /*eb00*/  LDS.128 R8, [R35+0x6100] ;  /* 0x0061000023087984 */ /* 0x000e620000000c00 */
[----:B------:R-:W-:Y:S02]  /*eb10*/  SHF.R.U32.HI R3, RZ, 0x10, R81 ;  /* 0x00000010ff037819 */ /* 0x000fe40000011651 */
[----:B------:R-:W-:Y:S01]  /*eb20*/  SHF.R.U64 R16, R78, 0x10, R79 ;  /* 0x000000104e107819 */ /* 0x000fe2000000124f */
[----:B------:R-:W2:Y:S01]  /*eb30*/  LDS.128 R4, [R33+0x6100] ;  /* 0x0061000021047984 */ /* 0x000ea20000000c00 */
[----:B------:R-:W-:Y:S02]  /*eb40*/  PRMT R12, R101, 0x5432, R14 ;  /* 0x00005432650c7816 */ /* 0x000fe4000000000e */
[----:B------:R-:W-:Y:S02]  /*eb50*/  PRMT R18, R103, 0x5432, R0 ;  /* 0x0000543267127816 */ /* 0x000fe40000000000 */
[----:B------:R-:W-:Y:S01]  /*eb60*/  SHF.R.U32.HI R15, RZ, 0x10, R77 ;  /* 0x00000010ff0f7819 */ /* 0x000fe2000001164d */
[----:B------:R-:W-:Y:S01]  /*eb70*/  IMAD.U32 R30, R12, 0x10000, RZ ;  /* 0x000100000c1e7824 */ /* 0x000fe200078e00ff */
[----:B------:R-:W-:-:S02]  /*eb80*/  SHF.R.U32.HI R13, RZ, 0x10, R83 ;  /* 0x00000010ff0d7819 */ /* 0x000fc40000011653 */
[----:B------:R-:W-:Y:S02]  /*eb90*/  SHF.R.U32.HI R17, RZ, 0x10, R79 ;  /* 0x00000010ff117819 */ /* 0x000fe4000001164f */
[----:B------:R-:W-:Y:S02]  /*eba0*/  PRMT R20, R103, 0x5410, R3 ;  /* 0x0000541067147816 */ /* 0x000fe40000000003 */
[C---:B------:R-:W-:Y:S02]  /*ebb0*/  PRMT R23, R102.reuse, 0x5432, R16 ;  /* 0x0000543266177816 */ /* 0x040fe40000000010 */
[----:B------:R-:W-:Y:S02]  /*ebc0*/  PRMT R19, R101, 0x5410, R15 ;  /* 0x0000541065137816 */ /* 0x000fe4000000000f */
[----:B------:R-:W-:Y:S02]  /*ebd0*/  PRMT R27, R105, 0x5410, R13 ;  /* 0x00005410691b7816 */ /* 0x000fe4000000000d */
[----:B------:R-:W-:-:S02]  /*ebe0*/  PRMT R24, R102, 0x5410, R17 ;  /* 0x0000541066187816 */ /* 0x000fc40000000011 */
[----:B------:R-:W-:-:S03]  /*ebf0*/  LOP3.LUT R12, R12, 0xffff0000, RZ, 0xc0, !PT ;  /* 0xffff00000c0c7812 */ /* 0x000fc600078ec0ff */
[----:B------:R-:W-:Y:S02]  /*ec00*/  IMAD.U32 R37, R24, 0x10000, RZ ;  /* 0x0001000018257824 */ /* 0x000fe400078e00ff */
[C---:B-1----:R-:W-:Y:S01]  /*ec10*/  IMAD.U32 R16, R11.reuse, 0x10000, RZ ;  /* 0x000100000b107824 */ /* 0x042fe200078e00ff */
[----:B------:R-:W-:Y:S01]  /*ec20*/  LOP3.LUT R28, R11, 0xffff0000, RZ, 0xc0, !PT ;  /* 0xffff00000b1c7812 */ /* 0x000fe200078ec0ff */
[----:B------:R-:W-:Y:S01]  /*ec30*/  IMAD.U32 R11, R18, 0x10000, RZ ;  /* 0x00010000120b7824 */ /* 0x000fe200078e00ff */
[----:B------:R-:W-:Y:S01]  /*ec40*/  LOP3.LUT R14, R8, 0xffff0000, RZ, 0xc0, !PT ;  /* 0xffff0000080e7812 */ /* 0x000fe200078ec0ff */
[----:B--2---:R-:W-:Y:S01]  /*ec50*/  IMAD.U32 R3, R4, 0x10000, RZ ;  /* 0x0001000004037824 */ /* 0x004fe200078e00ff */
[C---:B------:R-:W-:Y:S01]  /*ec60*/  LOP3.LUT R17, R9.reuse, 0xffff0000, RZ, 0xc0, !PT ;  /* 0xffff000009117812 */ /* 0x040fe200078ec0ff */
[----:B------:R-:W-:Y:S01]  /*ec70*/  IMAD.U32 R13, R8, 0x10000, RZ ;  /* 0x00010000080d7824 */ /* 0x000fe200078e00ff */
        /* <DEDUP_REMOVED lines=9> */
[----:B------:R-:W-:Y:S01]  /*ed10*/  FMUL.FTZ R3, R3, R11 ;  /* 0x0000000b03037220 */ /* 0x000fe20000410000 */
[----:B------:R-:W-:Y:S01]  /*ed20*/  LOP3.LUT R22, R6, 0xffff0000, RZ, 0xc0, !PT ;  /* 0xffff000006167812 */ /* 0x000fe200078ec0ff */
[----:B------:R-:W-:-:S02]  /*ed30*/  IMAD.U32 R7, R19, 0x10000, RZ ;  /* 0x0001000013077824 */ /* 0x000fc400078e00ff */
[----:B------:R-:W-:Y:S02]  /*ed40*/  IMAD.U32 R25, R10, 0x10000, RZ ;  /* 0x000100000a197824 */ /* 0x000fe400078e00ff */
[C---:B------:R-:W-:Y:S02]  /*ed50*/  FFMA.FTZ R36, R13.reuse, R11, -R0 ;  /* 0x0000000b0d247223 */ /* 0x040fe40000010800 */
[----:B------:R-:W-:Y:S02]  /*ed60*/  IMAD.U32 R10, R6, 0x10000, RZ ;  /* 0x00010000060a7824 */ /* 0x000fe400078e00ff */
[----:B------:R-:W-:Y:S02]  /*ed70*/  FMUL.FTZ R0, R4, R12 ;  /* 0x0000000c04007220 */ /* 0x000fe40000410000 */
[----:B------:R-:W-:Y:S01]  /*ed80*/  FFMA.FTZ R34, R13, R30, R3 ;  /* 0x0000001e0d227223 */ /* 0x000fe20000010003 */
[----:B------:R-:W-:Y:S01]  /*ed90*/  LOP3.LUT R13, R19, 0xffff0000, RZ, 0xc0, !PT ;  /* 0xffff0000130d7812 */ /* 0x000fe200078ec0ff */
[C---:B------:R-:W-:Y:S01]  /*eda0*/  IMAD.U32 R6, R20.reuse, 0x10000, RZ ;  /* 0x0001000014067824 */ /* 0x040fe200078e00ff */
[----:B------:R-:W-:Y:S01]  /*edb0*/  LOP3.LUT R20, R20, 0xffff0000, RZ, 0xc0, !PT ;  /* 0xffff000014147812 */ /* 0x000fe200078ec0ff */
[----:B------:R-:W-:-:S02]  /*edc0*/  FMUL.FTZ R4, R4, R18 ;  /* 0x0000001204047220 */ /* 0x000fc40000410000 */
[----:B------:R-:W-:Y:S02]  /*edd0*/  FMUL.FTZ R3, R8, R7 ;  /* 0x0000000708037220 */ /* 0x000fe40000410000 */
[----:B------:R-:W-:Y:S02]  /*ede0*/  FFMA.FTZ R32, R14, R18, -R0 ;  /* 0x000000120e207223 */ /* 0x000fe40000010800 */
[----:B------:R-:W-:Y:S01]  /*edf0*/  FMUL.FTZ R0, R8, R6 ;  /* 0x0000000608007220 */ /* 0x000fe20000410000 */
[----:B------:R-:W-:Y:S01]  /*ee00*/  LOP3.LUT R8, R27, 0xffff0000, RZ, 0xc0, !PT ;  /* 0xffff00001b087812 */ /* 0x000fe200078ec0ff */
[----:B------:R-:W-:Y:S01]  /*ee10*/  FFMA.FTZ R31, R14, R12, R4 ;  /* 0x0000000c0e1f7223 */ /* 0x000fe20000010004 */
[----:B------:R-:W-:Y:S01]  /*ee20*/  LOP3.LUT R14, R24, 0xffff0000, RZ, 0xc0, !PT ;  /* 0xffff0000180e7812 */ /* 0x000fe200078ec0ff */
[----:B------:R-:W-:Y:S02]  /*ee30*/  FFMA.FTZ R30, R15, R6, -R3 ;  /* 0x000000060f1e7223 */ /* 0x000fe40000010803 */
[----:B------:R-:W-:-:S02]  /*ee40*/  IMAD.U32 R4, R27, 0x10000, RZ ;  /* 0x000100001b047824 */ /* 0x000fc400078e00ff */
[----:B------:R-:W-:Y:S02]  /*ee50*/  FMUL.FTZ R3, R5, R37 ;  /* 0x0000002505037220 */ /* 0x000fe40000410000 */
[----:B------:R-:W-:Y:S02]  /*ee60*/  IMAD.U32 R11, R23, 0x10000, RZ ;  /* 0x00010000170b7824 */ /* 0x000fe400078e00ff */
[----:B------:R-:W-:Y:S01]  /*ee70*/  FFMA.FTZ R18, R15, R7, R0 ;  /* 0x000000070f127223 */ /* 0x000fe20000010000 */
[----:B------:R-:W-:Y:S01]  /*ee80*/  LOP3.LUT R7, R23, 0xffff0000, RZ, 0xc0, !PT ;  /* 0xffff000017077812 */ /* 0x000fe200078ec0ff */
[-C--:B------:R-:W-:Y:S02]  /*ee90*/  FMUL.FTZ R0, R5, R4.reuse ;  /* 0x0000000405007220 */ /* 0x080fe40000410000 */
[----:B------:R-:W-:Y:S02]  /*eea0*/  FFMA.FTZ R15, R16, R4, -R3 ;  /* 0x00000004100f7223 */ /* 0x000fe40000010803 */
[----:B------:R-:W-:-:S02]  /*eeb0*/  IMAD.U32 R6, R26, 0x10000, RZ ;  /* 0x000100001a067824 */ /* 0x000fc400078e00ff */
[----:B------:R-:W-:Y:S02]  /*eec0*/  FMUL.FTZ R3, R10, R11 ;  /* 0x0000000b0a037220 */ /* 0x000fe40000410000 */
[----:B------:R-:W-:Y:S02]  /*eed0*/  FFMA.FTZ R16, R16, R37, R0 ;  /* 0x0000002510107223 */ /* 0x000fe40000010000 */
[----:B------:R-:W-:Y:S02]  /*eee0*/  FMUL.FTZ R5, R9, R13 ;  /* 0x0000000d09057220 */ /* 0x000fe40000410000 */
[-C--:B------:R-:W-:Y:S02]  /*eef0*/  FMUL.FTZ R0, R10, R6.reuse ;  /* 0x000000060a007220 */ /* 0x080fe40000410000 */
[----:B------:R-:W-:Y:S01]  /*ef00*/  FFMA.FTZ R12, R25, R6, -R3 ;  /* 0x00000006190c7223 */ /* 0x000fe20000010803 */
[----:B------:R-:W-:Y:S01]  /*ef10*/  LOP3.LUT R6, R26, 0xffff0000, RZ, 0xc0, !PT ;  /* 0xffff00001a067812 */ /* 0x000fe200078ec0ff */
[----:B------:R-:W-:-:S02]  /*ef20*/  FMUL.FTZ R4, R9, R20 ;  /* 0x0000001409047220 */ /* 0x000fc40000410000 */
[C---:B------:R-:W-:Y:S02]  /*ef30*/  FFMA.FTZ R9, R17.reuse, R20, -R5 ;  /* 0x0000001411097223 */ /* 0x040fe40000010805 */
[----:B------:R-:W-:Y:S02]  /*ef40*/  FFMA.FTZ R13, R17, R13, R4 ;  /* 0x0000000d110d7223 */ /* 0x000fe40000010004 */
[C---:B------:R-:W-:Y:S01]  /*ef50*/  FMUL.FTZ R5, R22.reuse, R7 ;  /* 0x0000000716057220 */ /* 0x040fe20000410000 */
[----:B------:R-:W-:Y:S01]  /*ef60*/  F2FP.BF16.PACK_AB R9, R9, R30 ;  /* 0x0000001e0909723e */ /* 0x000fe200000010ff */
        /* <DEDUP_REMOVED lines=14> */
[----:B------:R-:W-:-:S03]  /*f050*/  F2FP.BF16.PACK_AB R7, R0, R16 ;  /* 0x000000100007723e */ /* 0x000fc600000010ff */
[----:B------:R1:W-:Y:S04]  /*f060*/  STS.128 [R35+0x6100], R8 ;  /* 0x0061000823007388 */ /* 0x0003e80000000c00 */
[----:B------:R1:W-:Y:S02]  /*f070*/  STS.128 [R33+0x6100], R4 ;  /* 0x0061000421007388 */ /* 0x0003e40000000c00 */
.L_x_803:
[----:B------:R-:W-:Y:S05]  /*f080*/  BSYNC B2 ;  /* 0x0000000000027941 */ /* 0x000fea0003800000 */
.L_x_785:
[----:B------:R-:W-:Y:S01]  /*f090*/  IMAD R0, R107, c[0x0][0x208], RZ ;  /* 0x000082006b007a24 */ /* 0x000fe200078e02ff */
[----:B-1----:R-:W-:Y:S01]  /*f0a0*/  LOP3.LUT R7, R111, 0xfffffff8, RZ, 0xc0, !PT ;  /* 0xfffffff86f077812 */ /* 0x002fe200078ec0ff */
[----:B------:R-:W-:Y:S01]  /*f0b0*/  IMAD.WIDE.U32 R4, R113, c[0x0][0x208], RZ ;  /* 0x0000820071047a25 */ /* 0x000fe200078e00ff */
[----:B------:R-:W-:Y:S01]  /*f0c0*/  SHF.R.S32.HI R16, RZ, 0x1f, R95 ;  /* 0x0000001fff107819 */ /* 0x000fe2000001145f */
[----:B------:R-:W-:-:S04]  /*f0d0*/  DEPBAR.LE SB0, 0x0 ;  /* 0x000080000000791a */ /* 0x000fc80000000000 */
[----:B------:R-:W-:Y:S01]  /*f0e0*/  IMAD R0, R113, c[0x0][0x20c], R0 ;  /* 0x0000830071007a24 */ /* 0x000fe200078e0200 */
[----:B------:R-:W-:Y:S01]  /*f0f0*/  SHF.R.S32.HI R13, RZ, 0x1f, R100 ;  /* 0x0000001fff0d7819 */ /* 0x000fe20000011464 */
[----:B------:R-:W-:Y:S01]  /*f100*/  IMAD.IADD R7, R157, 0x1, -R7 ;  /* 0x000000019d077824 */ /* 0x000fe200078e0a07 */
[----:B------:R-:W-:Y:S01]  /*f110*/  ISETP.GE.AND P2, PT, R160, c[0x0][0x1d4], PT ;  /* 0x00007500a0007a0c */ /* 0x000fe20003f46270 */
[----:B------:R-:W-:Y:S01]  /*f120*/  IMAD.IADD R5, R5, 0x1, R0 ;  /* 0x0000000105057824 */ /* 0x000fe200078e0200 */
[----:B------:R-:W-:Y:S01]  /*f130*/  P2R R64, PR, RZ, 0x8 ;  /* 0x00000008ff407803 */ /* 0x000fe20000000000 */
[----:B------:R-:W-:Y:S01]  /*f140*/  IMAD R0, R108, c[0x0][0x218], RZ ;  /* 0x000086006c007a24 */ /* 0x000fe200078e02ff */
[----:B------:R-:W-:Y:S01]  /*f150*/  LEA.HI R3, R7, R7, RZ, 0x1 ;  /* 0x0000000707037211 */ /* 0x000fe200078f08ff */
[----:B------:R-:W-:Y:S01]  /*f160*/  IMAD.WIDE.U32 R4, R112, c[0x0][0x218], R4 ;  /* 0x0000860070047a25 */ /* 0x000fe200078e0004 */
[----:B------:R-:W-:Y:S01]  /*f170*/  SHF.R.S32.HI R161, RZ, 0x1f, R160 ;  /* 0x0000001fffa17819 */ /* 0x000fe200000114a0 */
[----:B------:R-:W-:-:S02]  /*f180*/  UISETP.GE.AND UP0, UPT, UR8, 0x2, UPT ;  /* 0x000000020800788c */ /* 0x000fc4000bf06270 */
[----:B------:R-:W-:Y:S01]  /*f190*/  IMAD R0, R112, c[0x0][0x21c], R0 ;  /* 0x0000870070007a24 */ /* 0x000fe200078e0200 */
[----:B------:R-:W-:Y:S01]  /*f1a0*/  BAR.SYNC.DEFER_BLOCKING 0x0 ;  /* 0x0000000000007b1d */ /* 0x000fe20000010000 */
[----:B------:R-:W-:Y:S01]  /*f1b0*/  IADD3 R6, P0, R4, UR24, RZ ;  /* 0x0000001804067c10 */ /* 0x000fe2000ff1e0ff */
[----:B------:R-:W-:-:S03]  /*f1c0*/  IMAD.WIDE R14, R160, 0x2, RZ ;  /* 0x00000002a00e7825 */ /* 0x000fc600078e02ff */
[----:B------:R-:W-:Y:S01]  /*f1d0*/  IADD3.X R4, R5, UR10, R0, P0, !PT ;  /* 0x0000000a05047c10 */ /* 0x000fe200087fe400 */
[----:B------:R-:W-:Y:S01]  /*f1e0*/  IMAD.SHL.U32 R248, R248, 0x2, RZ ;  /* 0x00000002f8f87824 */ /* 0x000fe200078e00ff */
[C---:B------:R-:W-:Y:S02]  /*f1f0*/  LEA R0, P0, R6.reuse, c[0x0][0x1f8], 0x1 ;  /* 0x00007e0006007a11 */ /* 0x040fe400078008ff */
[----:B------:R-:W-:Y:S02]  /*f200*/  LEA.HI R5, R89, R89, RZ, 0x1 ;  /* 0x0000005959057211 */ /* 0x000fe400078f08ff */
[----:B------:R-:W-:Y:S01]  /*f210*/  LEA.HI.X R4, R6, c[0x0][0x1fc], R4, 0x1, P0 ;  /* 0x00007f0006047a11 */ /* 0x000fe200000f0c04 */
[----:B------:R-:W1:Y:S01]  /*f220*/  SHFL.IDX PT, R11, R0, RZ, 0x1c1f ;  /* 0x001c1fff000b7589 */ /* 0x000e6200000e0000 */
[----:B------:R-:W-:Y:S02]  /*f230*/  SHF.R.S32.HI R6, RZ, 0x1, R3 ;  /* 0x00000001ff067819 */ /* 0x000fe40000011403 */
[----:B------:R-:W-:Y:S01]  /*f240*/  LOP3.LUT R5, R5, 0xfffffffe, RZ, 0xc0, !PT ;  /* 0xfffffffe05057812 */ /* 0x000fe200078ec0ff */
[----:B------:R-:W2:Y:S01]  /*f250*/  SHFL.IDX PT, R12, R4, RZ, 0x1c1f ;  /* 0x001c1fff040c7589 */ /* 0x000ea200000e0000 */
[----:B------:R-:W-:-:S03]  /*f260*/  LOP3.LUT P1, RZ, R6, 0x2, RZ, 0xc0, !PT ;  /* 0x0000000206ff7812 */ /* 0x000fc6000782c0ff */
[----:B------:R3:W4:Y:S01]  /*f270*/  SHFL.IDX PT, R9, R0, 0x1, 0x1c1f ;  /* 0x003c1f0000097f89 */ /* 0x00072200000e0000 */
[----:B------:R-:W-:-:S03]  /*f280*/  IMAD.IADD R8, R89, 0x1, -R5 ;  /* 0x0000000159087824 */ /* 0x000fc600078e0a05 */
[----:B------:R5:W5:Y:S01]  /*f290*/  SHFL.IDX PT, R10, R4, 0x1, 0x1c1f ;  /* 0x003c1f00040a7f89 */ /* 0x000b6200000e0000 */
[----:B-1----:R-:W-:-:S05]  /*f2a0*/  IADD3 R58, P0, R11, R14, RZ ;  /* 0x0000000e0b3a7210 */ /* 0x002fca0007f1e0ff */
[----:B--2---:R-:W-:Y:S01]  /*f2b0*/  IMAD.X R59, R12, 0x1, R15, P0 ;  /* 0x000000010c3b7824 */ /* 0x004fe200000e060f */
[----:B---3--:R-:W-:Y:S01]  /*f2c0*/  LOP3.LUT R0, R3, 0x3fffffe, RZ, 0xc0, !PT ;  /* 0x03fffffe03007812 */ /* 0x008fe200078ec0ff */
[----:B------:R-:W-:Y:S01]  /*f2d0*/  IMAD.SHL.U32 R3, R6, 0x40, RZ ;  /* 0x0000004006037824 */ /* 0x000fe200078e00ff */
[----:B----4-:R-:W-:Y:S02]  /*f2e0*/  IADD3 R56, P0, R14, R9, RZ ;  /* 0x000000090e387210 */ /* 0x010fe40007f1e0ff */
[----:B-----5:R-:W-:Y:S01]  /*f2f0*/  LOP3.LUT R4, R106, 0x7fffffe, RZ, 0xc0, !PT ;  /* 0x07fffffe6a047812 */ /* 0x020fe200078ec0ff */
[----:B------:R-:W-:Y:S01]  /*f300*/  IMAD.IADD R5, R7, 0x1, -R0 ;  /* 0x0000000107057824 */ /* 0x000fe200078e0a00 */
[----:B------:R-:W-:Y:S01]  /*f310*/  LOP3.LUT R0, R3, 0xc0, RZ, 0xc0, !PT ;  /* 0x000000c003007812 */ /* 0x000fe200078ec0ff */
[----:B------:R-:W-:Y:S01]  /*f320*/  IMAD.SHL.U32 R7, R110, 0x8, RZ ;  /* 0x000000086e077824 */ /* 0x000fe200078e00ff */
[----:B------:R-:W-:Y:S01]  /*f330*/  SHF.R.S32.HI R6, RZ, 0x1f, R94 ;  /* 0x0000001fff067819 */ /* 0x000fe2000001145e */
[----:B------:R-:W-:Y:S01]  /*f340*/  IMAD.IADD R150, R100, 0x1, -R4 ;  /* 0x0000000164967824 */ /* 0x000fe200078e0a04 */
[----:B------:R-:W-:Y:S01]  /*f350*/  LEA.HI R4, R16, R95, RZ, 0x3 ;  /* 0x0000005f10047211 */ /* 0x000fe200078f18ff */
[----:B------:R-:W-:Y:S01]  /*f360*/  IMAD.X R57, R15, 0x1, R10, P0 ;  /* 0x000000010f397824 */ /* 0x000fe200000e060a */
[----:B------:R-:W-:-:S02]  /*f370*/  LOP3.LUT R3, R0, 0x8, R7, 0xf8, !PT ;  /* 0x0000000800037812 */ /* 0x000fc400078ef807 */
[----:B------:R-:W-:Y:S02]  /*f380*/  SHF.R.U32.HI R0, RZ, 0x3, R0 ;  /* 0x00000003ff007819 */ /* 0x000fe40000011600 */
[----:B------:R-:W-:Y:S02]  /*f390*/  LOP3.LUT R158, R4, 0xfffffff8, RZ, 0xc0, !PT ;  /* 0xfffffff8049e7812 */ /* 0x000fe400078ec0ff */
[----:B------:R-:W-:Y:S01]  /*f3a0*/  LOP3.LUT R3, R3, R0, RZ, 0x3c, !PT ;  /* 0x0000000003037212 */ /* 0x000fe200078e3cff */
[----:B------:R-:W-:Y:S01]  /*f3b0*/  IMAD R0, R8, 0x8, R5 ;  /* 0x0000000808007824 */ /* 0x000fe200078e0205 */
[----:B------:R-:W-:Y:S01]  /*f3c0*/  LEA.HI R7, R13, R100, RZ, 0x3 ;  /* 0x000000640d077211 */ /* 0x000fe200078f18ff */
[----:B------:R-:W-:Y:S01]  /*f3d0*/  IMAD.WIDE R4, R158, 0x2, RZ ;  /* 0x000000029e047825 */ /* 0x000fe200078e02ff */
[----:B------:R-:W-:Y:S01]  /*f3e0*/  LEA.HI R6, R6, R94, RZ, 0x3 ;  /* 0x0000005e06067211 */ /* 0x000fe200078f18ff */
[----:B------:R-:W-:Y:S01]  /*f3f0*/  STL [R1+0x2c], R158 ;  /* 0x00002c9e01007387 */ /* 0x000fe20000100800 */
[----:B------:R-:W-:Y:S01]  /*f400*/  SHF.R.S32.HI R159, RZ, 0x1f, R158 ;  /* 0x0000001fff9f7819 */ /* 0x000fe2000001149e */
[----:B------:R-:W-:Y:S01]  /*f410*/  IMAD.SHL.U32 R7, R7, 0x20, RZ ;  /* 0x0000002007077824 */ /* 0x000fe200078e00ff */
[----:B------:R-:W-:Y:S01]  /*f420*/  IADD3 R54, P0, R11, R4, RZ ;  /* 0x000000040b367210 */ /* 0x000fe20007f1e0ff */
[----:B------:R-:W-:Y:S01]  /*f430*/  IMAD.U32 R0, R0, 0x20, R3 ;  /* 0x0000002000007824 */ /* 0x000fe200078e0003 */
[----:B------:R-:W-:Y:S01]  /*f440*/  LOP3.LUT R155, R6, 0xfffffff8, RZ, 0xc0, !PT ;  /* 0xfffffff8069b7812 */ /* 0x000fe200078ec0ff */
[----:B------:R-:W-:Y:S01]  /*f450*/  IMAD.SHL.U32 R3, R109, 0x40, RZ ;  /* 0x000000406d037824 */ /* 0x000fe200078e00ff */
[----:B------:R-:W-:Y:S01]  /*f460*/  LOP3.LUT R149, R7, 0xffffff00, RZ, 0xc0, !PT ;  /* 0xffffff0007957812 */ /* 0x000fe200078ec0ff */
[----:B------:R-:W-:Y:S01]  /*f470*/  IMAD.X R55, R12, 0x1, R5, P0 ;  /* 0x000000010c377824 */ /* 0x000fe200000e0605 */
[-C--:B------:R-:W-:Y:S01]  /*f480*/  IADD3 R52, P0, R4, R9.reuse, RZ ;  /* 0x0000000904347210 */ /* 0x080fe20007f1e0ff */
[----:B------:R-:W-:Y:S01]  /*f490*/  IMAD.SHL.U32 R8, R8, 0x8, RZ ;  /* 0x0000000808087824 */ /* 0x000fe200078e00ff */
[----:B------:R-:W-:Y:S01]  /*f4a0*/  LOP3.LUT R3, R3, 0xc0, RZ, 0xc0, !PT ;  /* 0x000000c003037812 */ /* 0x000fe200078ec0ff */
[----:B------:R-:W-:Y:S01]  /*f4b0*/  IMAD.WIDE R6, R155, 0x2, RZ ;  /* 0x000000029b067825 */ /* 0x000fe200078e02ff */
[----:B------:R-:W-:Y:S01]  /*f4c0*/  SHF.R.S32.HI R156, RZ, 0x1f, R155 ;  /* 0x0000001fff9c7819 */ /* 0x000fe2000001149b */
[----:B------:R-:W-:Y:S01]  /*f4d0*/  STL [R1+0x3c], R155 ;  /* 0x00003c9b01007387 */ /* 0x000fe20000100800 */
[----:B------:R-:W-:Y:S01]  /*f4e0*/  LOP3.LUT R8, R3, 0x8, R8, 0xf8, !PT ;  /* 0x0000000803087812 */ /* 0x000fe200078ef808 */
[----:B------:R-:W-:Y:S01]  /*f4f0*/  IMAD.X R53, R5, 0x1, R10, P0 ;  /* 0x0000000105357824 */ /* 0x000fe200000e060a */
[----:B------:R-:W-:Y:S01]  /*f500*/  SHF.R.U32.HI R4, RZ, 0x3, R3 ;  /* 0x00000003ff047819 */ /* 0x000fe20000011603 */
[----:B------:R-:W-:Y:S01]  /*f510*/  IMAD R3, R152, 0x200, R149 ;  /* 0x0000020098037824 */ /* 0x000fe200078e0295 */
[----:B------:R-:W-:Y:S01]  /*f520*/  IADD3 R38, P0, R11, R6, RZ ;  /* 0x000000060b267210 */ /* 0x000fe20007f1e0ff */
[----:B------:R-:W-:Y:S01]  /*f530*/  IMAD.SHL.U32 R220, R0, 0x2, RZ ;  /* 0x0000000200dc7824 */ /* 0x000fe200078e00ff */
[----:B------:R-:W-:Y:S01]  /*f540*/  LOP3.LUT R148, R8, R4, RZ, 0x3c, !PT ;  /* 0x0000000408947212 */ /* 0x000fe200078e3cff */
[----:B------:R-:W-:Y:S01]  /*f550*/  IMAD R0, R150, 0x20, R3 ;  /* 0x0000002096007824 */ /* 0x000fe200078e0203 */
[----:B------:R-:W-:Y:S01]  /*f560*/  STL [R1+0x48], R161 ;  /* 0x000048a101007387 */ /* 0x000fe20000100800 */
[----:B------:R-:W-:Y:S01]  /*f570*/  IMAD.X R39, R12, 0x1, R7, P0 ;  /* 0x000000010c277824 */ /* 0x000fe200000e0607 */
[----:B------:R-:W-:Y:S01]  /*f580*/  IADD3 R36, P0, R6, R9, RZ ;  /* 0x0000000906247210 */ /* 0x000fe20007f1e0ff */
[----:B------:R-:W-:Y:S01]  /*f590*/  IMAD.IADD R0, R148, 0x1, R0 ;  /* 0x0000000194007824 */ /* 0x000fe200078e0200 */
[C---:B------:R-:W-:Y:S01]  /*f5a0*/  IADD3 R3, R220.reuse, 0x3100, RZ ;  /* 0x00003100dc037810 */ /* 0x040fe20007ffe0ff */
[----:B------:R-:W-:Y:S01]  /*f5b0*/  LDSM.16.M88.4 R24, [R220+0x3900] ;  /* 0x00390000dc18783b */ /* 0x000fe20000000200 */
[----:B------:R-:W-:Y:S01]  /*f5c0*/  IADD3 R225, R220, 0x3120, RZ ;  /* 0x00003120dce17810 */ /* 0x000fe20007ffe0ff */
[----:B------:R-:W-:Y:S01]  /*f5d0*/  IMAD.X R37, R7, 0x1, R10, P0 ;  /* 0x0000000107257824 */ /* 0x000fe200000e060a */
[----:B------:R-:W-:Y:S01]  /*f5e0*/  ISETP.LT.OR P0, PT, R104, 0x1, P2 ;  /* 0x000000016800780c */ /* 0x000fe20001701670 */
[----:B------:R-:W-:Y:S01]  /*f5f0*/  IMAD.SHL.U32 R223, R0, 0x2, RZ ;  /* 0x0000000200df7824 */ /* 0x000fe200078e00ff */
[----:B------:R-:W-:Y:S01]  /*f600*/  @P1 IADD3 R225, R3, -0x20, RZ ;  /* 0xffffffe003e11810 */ /* 0x000fe20007ffe0ff */
[----:B------:R-:W-:Y:S01]  /*f610*/  LDSM.16.M88.4 R32, [R220+0x3100] ;  /* 0x00310000dc20783b */ /* 0x000fe20000000200 */
[----:B------:R-:W-:Y:S01]  /*f620*/  ISETP.GE.AND P1, PT, R95, c[0x0][0x1d4], PT ;  /* 0x000075005f007a0c */ /* 0x000fe20003f26270 */
[----:B------:R-:W-:Y:S01]  /*f630*/  IMAD R224, R2, 0x2, R223 ;  /* 0x0000000202e07824 */ /* 0x000fe200078e02df */
[----:B------:R-:W-:Y:S01]  /*f640*/  ISETP.LT.OR P2, PT, R104, 0x21, P2 ;  /* 0x000000216800780c */ /* 0x000fe20001741670 */
[----:B------:R-:W1:Y:S01]  /*f650*/  LDSM.16.M88.4 R4, [R223+0x7100] ;  /* 0x00710000df04783b */ /* 0x000e620000000200 */
[----:B------:R-:W-:Y:S01]  /*f660*/  IMAD R0, R150, 0x20, R149 ;  /* 0x0000002096007824 */ /* 0x000fe200078e0295 */
[----:B------:R-:W-:-:S02]  /*f670*/  IADD3 R236, R225, 0x400, RZ ;  /* 0x00000400e1ec7810 */ /* 0x000fc40007ffe0ff */
[----:B------:R-:W2:Y:S01]  /*f680*/  LDSM.16.M88.4 R28, [R220+0x3500] ;  /* 0x00350000dc1c783b */ /* 0x000ea20000000200 */
[----:B------:R-:W-:Y:S01]  /*f690*/  IMAD.IADD R0, R148, 0x1, R0 ;  /* 0x0000000194007824 */ /* 0x000fe200078e0200 */
[C---:B------:R-:W-:Y:S02]  /*f6a0*/  IADD3 R235, R225.reuse, 0x800, RZ ;  /* 0x00000800e1eb7810 */ /* 0x040fe40007ffe0ff */
[----:B------:R-:W3:Y:S01]  /*f6b0*/  LDSM.16.M88.4 R20, [R220+0x3d00] ;  /* 0x003d0000dc14783b */ /* 0x000ee20000000200 */
[C---:B------:R-:W-:Y:S02]  /*f6c0*/  IADD3 R234, R225.reuse, 0xc00, RZ ;  /* 0x00000c00e1ea7810 */ /* 0x040fe40007ffe0ff */
[C---:B------:R-:W-:Y:S01]  /*f6d0*/  IADD3 R233, R225.reuse, 0x1000, RZ ;  /* 0x00001000e1e97810 */ /* 0x040fe20007ffe0ff */
[----:B------:R-:W4:Y:S01]  /*f6e0*/  LDSM.16.M88.4 R8, [R223+0x6100] ;  /* 0x00610000df08783b */ /* 0x000f220000000200 */
[C---:B------:R-:W-:Y:S02]  /*f6f0*/  IADD3 R232, R225.reuse, 0x1400, RZ ;  /* 0x00001400e1e87810 */ /* 0x040fe40007ffe0ff */
[C---:B------:R-:W-:Y:S01]  /*f700*/  IADD3 R231, R225.reuse, 0x1800, RZ ;  /* 0x00001800e1e77810 */ /* 0x040fe20007ffe0ff */
[----:B------:R-:W-:Y:S01]  /*f710*/  LDSM.16.M88.4 R16, [R224+0x6100] ;  /* 0x00610000e010783b */ /* 0x000fe20000000200 */
[----:B------:R-:W-:-:S02]  /*f720*/  IADD3 R230, R225, 0x1c00, RZ ;  /* 0x00001c00e1e67810 */ /* 0x000fc40007ffe0ff */
[C---:B------:R-:W-:Y:S01]  /*f730*/  IADD3 R229, R225.reuse, 0x2000, RZ ;  /* 0x00002000e1e57810 */ /* 0x040fe20007ffe0ff */
[----:B------:R-:W-:Y:S01]  /*f740*/  LDSM.16.M88.4 R12, [R224+0x7100] ;  /* 0x00710000e00c783b */ /* 0x000fe20000000200 */
[C---:B------:R-:W-:Y:S02]  /*f750*/  IADD3 R228, R225.reuse, 0x2400, RZ ;  /* 0x00002400e1e47810 */ /* 0x040fe40007ffe0ff */
[C---:B------:R-:W-:Y:S01]  /*f760*/  IADD3 R227, R225.reuse, 0x2800, RZ ;  /* 0x00002800e1e37810 */ /* 0x040fe20007ffe0ff */
[----:B------:R-:W-:Y:S01]  /*f770*/  LDSM.16.M88.4 R48, [R225] ;  /* 0x00000000e130783b */ /* 0x000fe20000000200 */
[----:B------:R-:W-:-:S03]  /*f780*/  IADD3 R226, R225, 0x2c00, RZ ;  /* 0x00002c00e1e27810 */ /* 0x000fc60007ffe0ff */
[----:B------:R-:W-:Y:S04]  /*f790*/  LDSM.16.M88.4 R44, [R225+0x400] ;  /* 0x00040000e12c783b */ /* 0x000fe80000000200 */
[----:B------:R-:W5:Y:S04]  /*f7a0*/  LDSM.16.M88.4 R40, [R225+0x800] ;  /* 0x00080000e128783b */ /* 0x000f680000000200 */
[----:B------:R-:W3:Y:S04]  /*f7b0*/  LDSM.16.M88.4 R60, [R225+0xc00] ;  /* 0x000c0000e13c783b */ /* 0x000ee80000000200 */
[----:B------:R-:W-:Y:S01]  /*f7c0*/  @!PT LDS RZ, [RZ] ;  /* 0x00000000fffff984 */ /* 0x000fe20000000800 */
[----:B------:R-:W-:Y:S01]  /*f7d0*/  @!PT LDS RZ, [RZ] ;  /* 0x00000000fffff984 */ /* 0x000fe20000000800 */
[----:B------:R-:W-:Y:S01]  /*f7e0*/  @!PT LDS RZ, [RZ] ;  /* 0x00000000fffff984 */ /* 0x000fe20000000800 */
[----:B------:R3:W-:Y:S01]  /*f7f0*/  LDGSTS.E.BYPASS.LTC128B.128 [R248+0x100], [R58.64], !P0 ;  /* 0x001000003af87fae */ /* 0x0007e2000c101d54 */
[C---:B------:R-:W-:Y:S01]  /*f800*/  ISETP.LT.OR P0, PT, R104.reuse, 0x1, P1 ;  /* 0x000000016800780c */ /* 0x040fe20000f01670 */
[C---:B-1----:R-:W-:Y:S01]  /*f810*/  HMMA.16816.F32.BF16 R100, R4.reuse, R26, RZ ;  /* 0x0000001a0464723c */ /* 0x042fe200000418ff */
[----:B------:R-:W-:Y:S01]  /*f820*/  ISETP.LT.OR P1, PT, R104, 0x21, P1 ;  /* 0x000000216800780c */ /* 0x000fe20000f21670 */
[----:B------:R-:W-:Y:S04]  /*f830*/  STL [R1+0x38], R159 ;  /* 0x0000389f01007387 */ /* 0x000fe80000100800 */
[----:B------:R-:W-:Y:S02]  /*f840*/  STL [R1+0x44], R156 ;  /* 0x0000449c01007387 */ /* 0x000fe40000100800 */
[----:B------:R-:W-:Y:S04]  /*f850*/  HMMA.16816.F32.BF16 R76, R4, R32, RZ ;  /* 0x00000020044c723c */ /* 0x000fe800000418ff */
[----:B------:R1:W-:Y:S01]  /*f860*/  LDGSTS.E.BYPASS.LTC128B.128 [R248+0x1100], [R54.64], !P0 ;  /* 0x0110000036f87fae */ /* 0x0003e2000c101d54 */
[----:B------:R-:W-:-:S03]  /*f870*/  ISETP.GE.AND P0, PT, R94, c[0x0][0x1d4], PT ;  /* 0x000075005e007a0c */ /* 0x000fc60003f06270 */
[----:B--2---:R-:W-:Y:S01]  /*f880*/  HMMA.16816.F32.BF16 R68, R4, R28, RZ ;  /* 0x0000001c0444723c */ /* 0x004fe200000418ff */
[C---:B------:R-:W-:Y:S02]  /*f890*/  ISETP.LT.OR P3, PT, R104.reuse, 0x1, P0 ;  /* 0x000000016800780c */ /* 0x040fe40000761670 */
[----:B------:R-:W-:-:S05]  /*f8a0*/  ISETP.LT.OR P0, PT, R104, 0x21, P0 ;  /* 0x000000216800780c */ /* 0x000fca0000701670 */
[C---:B------:R-:W-:Y:S06]  /*f8b0*/  HMMA.16816.F32.BF16 R72, R4.reuse, R34, RZ ;  /* 0x000000220448723c */ /* 0x040fec00000418ff */
[----:B------:R2:W-:Y:S01]  /*f8c0*/  LDGSTS.E.BYPASS.LTC128B.128 [R248+0x2100], [R38.64], !P3 ;  /* 0x0210000026f87fae */ /* 0x0005e2000d901d54 */
[----:B------:R-:W-:Y:S01]  /*f8d0*/  ISETP.NE.AND P3, PT, R64, RZ, PT ;  /* 0x000000ff4000720c */ /* 0x000fe20003f65270 */
[C---:B------:R-:W-:Y:S02]  /*f8e0*/  HMMA.16816.F32.BF16 R96, R4.reuse, R30, RZ ;  /* 0x0000001e0460723c */ /* 0x040fe400000418ff */
[----:B------:R1:W-:Y:S04]  /*f8f0*/  LDGSTS.E.BYPASS.LTC128B.128 [R248+0x900], [R56.64], !P2 ;  /* 0x0090000038f87fae */ /* 0x0003e8000d101d54 */
[----:B------:R2:W-:Y:S02]  /*f900*/  LDGSTS.E.BYPASS.LTC128B.128 [R248+0x1900], [R52.64], !P1 ;  /* 0x0190000034f87fae */ /* 0x0005e4000c901d54 */
[----:B------:R-:W-:Y:S02]  /*f910*/  HMMA.16816.F32.BF16 R64, R4, R24, RZ ;  /* 0x000000180440723c */ /* 0x000fe400000418ff */
[----:B------:R5:W-:Y:S01]  /*f920*/  LDGSTS.E.BYPASS.LTC128B.128 [R248+0x2900], [R36.64], !P0 ;  /* 0x0290000024f87fae */ /* 0x000be2000c101d54 */
[----:B------:R-:W-:-:S03]  /*f930*/  PLOP3.LUT P0, PT, PT, PT, UP0, 0x80, 0x0 ;  /* 0x000000000000781c */ /* 0x000fc60003f0f008 */
[----:B------:R-:W0:Y:S02]  /*f940*/  LDGDEPBAR ;  /* 0x00000000000079af */ /* 0x000e240000000000 */
[----:B---3--:R-:W-:Y:S08]  /*f950*/  HMMA.16816.F32.BF16 R92, R4, R22, RZ ;  /* 0x00000016045c723c */ /* 0x008ff000000418ff */
[----:B----4-:R-:W-:Y:S08]  /*f960*/  HMMA.16816.F32.BF16 R88, R8, R32, RZ ;  /* 0x000000200858723c */ /* 0x010ff000000418ff */
[----:B-1----:R-:W-:Y:S01]  /*f970*/  HMMA.16816.F32.BF16 R56, R4, R20, RZ ;  /* 0x000000140438723c */ /* 0x002fe200000418ff */
[----:B--2---:R-:W-:Y:S04]  /*f980*/  LDSM.16.M88.4 R52, [R220+0x4500] ;  /* 0x00450000dc34783b */ /* 0x004fe80000000200 */
[----:B-----5:R-:W-:Y:S03]  /*f990*/  LDSM.16.M88.4 R36, [R220+0x4900] ;  /* 0x00490000dc24783b */ /* 0x020fe60000000200 */
[C---:B------:R-:W-:Y:S08]  /*f9a0*/  HMMA.16816.F32.BF16 R84, R8.reuse, R34, RZ ;  /* 0x000000220854723c */ /* 0x040ff000000418ff */
[C---:B------:R-:W-:Y:S08]  /*f9b0*/  HMMA.16816.F32.BF16 R32, R8.reuse, R28, RZ ;  /* 0x0000001c0820723c */ /* 0x040ff000000418ff */
[C---:B------:R-:W-:Y:S08]  /*f9c0*/  HMMA.16816.F32.BF16 R80, R8.reuse, R30, RZ ;  /* 0x0000001e0850723c */ /* 0x040ff000000418ff */
[C---:B------:R-:W-:Y:S08]  /*f9d0*/  HMMA.16816.F32.BF16 R28, R8.reuse, R24, RZ ;  /* 0x00000018081c723c */ /* 0x040ff000000418ff */
[C---:B------:R-:W-:Y:S08]  /*f9e0*/  HMMA.16816.F32.BF16 R4, R8.reuse, R20, RZ ;  /* 0x000000140804723c */ /* 0x040ff000000418ff */
[C---:B------:R-:W-:Y:S08]  /*f9f0*/  HMMA.16816.F32.BF16 R24, R8.reuse, R26, RZ ;  /* 0x0000001a0818723c */ /* 0x040ff000000418ff */
[----:B------:R-:W-:Y:S01]  /*fa00*/  HMMA.16816.F32.BF16 R20, R8, R22, RZ ;  /* 0x000000160814723c */ /* 0x000fe200000418ff */
[----:B------:R-:W1:Y:S07]  /*fa10*/  LDSM.16.M88.4 R8, [R223+0x9100] ;  /* 0x00910000df08783b */ /* 0x000e6e0000000200 */
[C---:B------:R-:W-:Y:S08]  /*fa20*/  HMMA.16816.F32.BF16 R112, R12.reuse, R42, R100 ;  /* 0x0000002a0c70723c */ /* 0x040ff00000041864 */
[C---:B------:R-:W-:Y:S08]  /*fa30*/  HMMA.16816.F32.BF16 R76, R12.reuse, R48, R76 ;  /* 0x000000300c4c723c */ /* 0x040ff0000004184c */
[C---:B------:R-:W-:Y:S08]  /*fa40*/  HMMA.16816.F32.BF16 R104, R12.reuse, R44, R68 ;  /* 0x0000002c0c68723c */ /* 0x040ff00000041844 */
[C---:B------:R-:W-:Y:S08]  /*fa50*/  HMMA.16816.F32.BF16 R128, R12.reuse, R40, R64 ;  /* 0x000000280c80723c */ /* 0x040ff00000041840 */
[C---:B------:R-:W-:Y:S01]  /*fa60*/  HMMA.16816.F32.BF16 R108, R12.reuse, R60, R56 ;  /* 0x0000003c0c6c723c */ /* 0x040fe20000041838 */
[----:B------:R-:W2:Y:S07]  /*fa70*/  LDSM.16.M88.4 R56, [R220+0x4100] ;  /* 0x00410000dc38783b */ /* 0x000eae0000000200 */
[C---:B------:R-:W-:Y:S08]  /*fa80*/  HMMA.16816.F32.BF16 R72, R12.reuse, R50, R72 ;  /* 0x000000320c48723c */ /* 0x040ff00000041848 */
[C---:B------:R-:W-:Y:S08]  /*fa90*/  HMMA.16816.F32.BF16 R96, R12.reuse, R46, R96 ;  /* 0x0000002e0c60723c */ /* 0x040ff00000041860 */
[----:B------:R-:W-:Y:S01]  /*faa0*/  HMMA.16816.F32.BF16 R100, R12, R62, R92 ;  /* 0x0000003e0c64723c */ /* 0x000fe2000004185c */
[----:B------:R-:W3:Y:S07]  /*fab0*/  LDSM.16.M88.4 R12, [R223+0x8100] ;  /* 0x00810000df0c783b */ /* 0x000eee0000000200 */
[C---:B------:R-:W-:Y:S08]  /*fac0*/  HMMA.16816.F32.BF16 R92, R16.reuse, R48, R88 ;  /* 0x00000030105c723c */ /* 0x040ff00000041858 */
[C---:B------:R-:W-:Y:S01]  /*fad0*/  HMMA.16816.F32.BF16 R116, R16.reuse, R44, R32 ;  /* 0x0000002c1074723c */ /* 0x040fe20000041820 */
[----:B------:R-:W4:Y:S07]  /*fae0*/  LDSM.16.M88.4 R32, [R220+0x4d00] ;  /* 0x004d0000dc20783b */ /* 0x000f2e0000000200 */
[C---:B------:R-:W-:Y:S08]  /*faf0*/  HMMA.16816.F32.BF16 R48, R16.reuse, R50, R84 ;  /* 0x000000321030723c */ /* 0x040ff00000041854 */
[C---:B------:R-:W-:Y:S01]  /*fb00*/  HMMA.16816.F32.BF16 R120, R16.reuse, R40, R28 ;  /* 0x000000281078723c */ /* 0x040fe2000004181c */
[----:B------:R-:W-:Y:S07]  /*fb10*/  LDSM.16.M88.4 R28, [R225+0x1000] ;  /* 0x00100000e11c783b */ /* 0x000fee0000000200 */
[C---:B------:R-:W-:Y:S01]  /*fb20*/  HMMA.16816.F32.BF16 R124, R16.reuse, R60, R4 ;  /* 0x0000003c107c723c */ /* 0x040fe20000041804 */
[----:B------:R-:W5:Y:S07]  /*fb30*/  LDSM.16.M88.4 R4, [R224+0x9100] ;  /* 0x00910000e004783b */ /* 0x000f6e0000000200 */
[C---:B------:R-:W-:Y:S08]  /*fb40*/  HMMA.16816.F32.BF16 R44, R16.reuse, R46, R80 ;  /* 0x0000002e102c723c */ /* 0x040ff00000041850 */
[C---:B------:R-:W-:Y:S01]  /*fb50*/  HMMA.16816.F32.BF16 R64, R16.reuse, R42, R24 ;  /* 0x0000002a1040723c */ /* 0x040fe20000041818 */
[----:B------:R-:W-:Y:S04]  /*fb60*/  LDSM.16.M88.4 R40, [R225+0x1800] ;  /* 0x00180000e128783b */ /* 0x000fe80000000200 */
[----:B------:R-:W-:Y:S03]  /*fb70*/  LDSM.16.M88.4 R24, [R225+0x1400] ;  /* 0x00140000e118783b */ /* 0x000fe60000000200 */
[----:B------:R-:W-:Y:S01]  /*fb80*/  HMMA.16816.F32.BF16 R16, R16, R62, R20 ;  /* 0x0000003e1010723c */ /* 0x000fe20000041814 */
[----:B------:R-:W4:Y:S04]  /*fb90*/  LDSM.16.M88.4 R20, [R224+0x8100] ;  /* 0x00810000e014783b */ /* 0x000f280000000200 */
[----:B------:R-:W4:Y:S03]  /*fba0*/  LDSM.16.M88.4 R60, [R225+0x1c00] ;  /* 0x001c0000e13c783b */ /* 0x000f260000000200 */
[C---:B-1----:R-:W-:Y:S08]  /*fbb0*/  HMMA.16816.F32.BF16 R84, R8.reuse, R54, R96 ;  /* 0x000000360854723c */ /* 0x042ff00000041860 */
[-C--:B--2---:R-:W-:Y:S08]  /*fbc0*/  HMMA.16816.F32.BF16 R68, R8, R56.reuse, R76 ;  /* 0x000000380844723c */ /* 0x084ff0000004184c */
[----:B---3--:R-:W-:Y:S08]  /*fbd0*/  HMMA.16816.F32.BF16 R96, R12, R56, R92 ;  /* 0x000000380c60723c */ /* 0x008ff0000004185c */
[-C--:B------:R-:W-:Y:S08]  /*fbe0*/  HMMA.16816.F32.BF16 R76, R8, R58.reuse, R72 ;  /* 0x0000003a084c723c */ /* 0x080ff00000041848 */
[----:B------:R-:W-:Y:S01]  /*fbf0*/  HMMA.16816.F32.BF16 R92, R12, R58, R48 ;  /* 0x0000003a0c5c723c */ /* 0x000fe20000041830 */
[----:B------:R-:W-:Y:S07]  /*fc00*/  LDSM.16.M88.4 R48, [R220+0x5100] ;  /* 0x00510000dc30783b */ /* 0x000fee0000000200 */
[C---:B------:R-:W-:Y:S08]  /*fc10*/  HMMA.16816.F32.BF16 R88, R8.reuse, R52, R104 ;  /* 0x000000340858723c */ /* 0x040ff00000041868 */
[----:B------:R-:W-:Y:S08]  /*fc20*/  HMMA.16816.F32.BF16 R112, R8, R38, R112 ;  /* 0x000000260870723c */ /* 0x000ff00000041870 */
[----:B------:R-:W-:Y:S08]  /*fc30*/  HMMA.16816.F32.BF16 R80, R12, R52, R116 ;  /* 0x000000340c50723c */ /* 0x000ff00000041874 */
[C---:B------:R-:W-:Y:S08]  /*fc40*/  HMMA.16816.F32.BF16 R104, R8.reuse, R36, R128 ;  /* 0x000000240868723c */ /* 0x040ff00000041880 */
[C---:B----4-:R-:W-:Y:S08]  /*fc50*/  HMMA.16816.F32.BF16 R108, R8.reuse, R32, R108 ;  /* 0x00000020086c723c */ /* 0x050ff0000004186c */
[----:B------:R-:W-:Y:S08]  /*fc60*/  HMMA.16816.F32.BF16 R100, R8, R34, R100 ;  /* 0x000000220864723c */ /* 0x000ff00000041864 */
[C---:B------:R-:W-:Y:S01]  /*fc70*/  HMMA.16816.F32.BF16 R52, R12.reuse, R54, R44 ;  /* 0x000000360c34723c */ /* 0x040fe2000004182c */
[----:B------:R-:W-:Y:S07]  /*fc80*/  LDSM.16.M88.4 R44, [R220+0x5500] ;  /* 0x00550000dc2c783b */ /* 0x000fee0000000200 */
[C---:B------:R-:W-:Y:S08]  /*fc90*/  HMMA.16816.F32.BF16 R8, R12.reuse, R36, R120 ;  /* 0x000000240c08723c */ /* 0x040ff00000041878 */
[C---:B------:R-:W-:Y:S08]  /*fca0*/  HMMA.16816.F32.BF16 R36, R12.reuse, R38, R64 ;  /* 0x000000260c24723c */ /* 0x040ff00000041840 */
[C---:B------:R-:W-:Y:S08]  /*fcb0*/  HMMA.16816.F32.BF16 R72, R12.reuse, R32, R124 ;  /* 0x000000200c48723c */ /* 0x040ff0000004187c */
[----:B------:R-:W-:Y:S01]  /*fcc0*/  HMMA.16816.F32.BF16 R56, R12, R34, R16 ;  /* 0x000000220c38723c */ /* 0x000fe20000041810 */
[----:B------:R-:W1:Y:S04]  /*fcd0*/  LDSM.16.M88.4 R16, [R223+0xb100] ;  /* 0x00b10000df10783b */ /* 0x000e680000000200 */
[----:B------:R-:W2:Y:S03]  /*fce0*/  LDSM.16.M88.4 R12, [R223+0xa100] ;  /* 0x00a10000df0c783b */ /* 0x000ea60000000200 */
[C---:B-----5:R-:W-:Y:S01]  /*fcf0*/  HMMA.16816.F32.BF16 R68, R4.reuse, R28, R68 ;  /* 0x0000001c0444723c */ /* 0x060fe20000041844 */
[----:B------:R-:W3:Y:S07]  /*fd00*/  LDSM.16.M88.4 R32, [R220+0x5900] ;  /* 0x00590000dc20783b */ /* 0x000eee0000000200 */
[----:B------:R-:W-:Y:S08]  /*fd10*/  HMMA.16816.F32.BF16 R64, R4, R30, R76 ;  /* 0x0000001e0440723c */ /* 0x000ff0000004184c */
[C---:B------:R-:W-:Y:S08]  /*fd20*/  HMMA.16816.F32.BF16 R124, R20.reuse, R28, R96 ;  /* 0x0000001c147c723c */ /* 0x040ff00000041860 */
[----:B------:R-:W-:Y:S01]  /*fd30*/  HMMA.16816.F32.BF16 R120, R20, R30, R92 ;  /* 0x0000001e1478723c */ /* 0x000fe2000004185c */
[----:B------:R-:W4:Y:S07]  /*fd40*/  LDSM.16.M88.4 R28, [R220+0x5d00] ;  /* 0x005d0000dc1c783b */ /* 0x000f2e0000000200 */
[C---:B------:R-:W-:Y:S08]  /*fd50*/  HMMA.16816.F32.BF16 R136, R4.reuse, R42, R112 ;  /* 0x0000002a0488723c */ /* 0x040ff00000041870 */
[C---:B------:R-:W-:Y:S08]  /*fd60*/  HMMA.16816.F32.BF16 R76, R4.reuse, R24, R88 ;  /* 0x00000018044c723c */ /* 0x040ff00000041858 */
[C---:B------:R-:W-:Y:S08]  /*fd70*/  HMMA.16816.F32.BF16 R144, R4.reuse, R26, R84 ;  /* 0x0000001a0490723c */ /* 0x040ff00000041854 */
[----:B------:R-:W-:Y:S08]  /*fd80*/  HMMA.16816.F32.BF16 R132, R4, R60, R108 ;  /* 0x0000003c0484723c */ /* 0x000ff0000004186c */
[C---:B------:R-:W-:Y:S08]  /*fd90*/  HMMA.16816.F32.BF16 R116, R20.reuse, R24, R80 ;  /* 0x000000181474723c */ /* 0x040ff00000041850 */
[----:B------:R-:W-:Y:S01]  /*fda0*/  HMMA.16816.F32.BF16 R112, R20, R26, R52 ;  /* 0x0000001a1470723c */ /* 0x000fe20000041834 */
[----:B------:R-:W-:Y:S07]  /*fdb0*/  LDSM.16.M88.4 R24, [R225+0x2400] ;  /* 0x00240000e118783b */ /* 0x000fee0000000200 */
[C---:B------:R-:W-:Y:S08]  /*fdc0*/  HMMA.16816.F32.BF16 R140, R4.reuse, R40, R104 ;  /* 0x00000028048c723c */ /* 0x040ff00000041868 */
[----:B------:R-:W-:Y:S01]  /*fdd0*/  HMMA.16816.F32.BF16 R128, R4, R62, R100 ;  /* 0x0000003e0480723c */ /* 0x000fe20000041864 */
[----:B------:R-:W-:Y:S07]  /*fde0*/  LDSM.16.M88.4 R4, [R224+0xb100] ;  /* 0x00b10000e004783b */ /* 0x000fee0000000200 */
[C---:B------:R-:W-:Y:S01]  /*fdf0*/  HMMA.16816.F32.BF16 R108, R20.reuse, R40, R8 ;  /* 0x00000028146c723c */ /* 0x040fe20000041808 */
[----:B------:R-:W-:Y:S07]  /*fe00*/  LDSM.16.M88.4 R8, [R224+0xa100] ;  /* 0x00a10000e008783b */ /* 0x000fee0000000200 */
[C---:B------:R-:W-:Y:S01]  /*fe10*/  HMMA.16816.F32.BF16 R104, R20.reuse, R42, R36 ;  /* 0x0000002a1468723c */ /* 0x040fe20000041824 */
[----:B------:R-:W5:Y:S04]  /*fe20*/  LDSM.16.M88.4 R40, [R225+0x2000] ;  /* 0x00200000e128783b */ /* 0x000f680000000200 */
[----:B------:R-:W-:Y:S03]  /*fe30*/  LDSM.16.M88.4 R36, [R225+0x2c00] ;  /* 0x002c0000e124783b */ /* 0x000fe60000000200 */
[C---:B------:R-:W-:Y:S08]  /*fe40*/  HMMA.16816.F32.BF16 R100, R20.reuse, R60, R72 ;  /* 0x0000003c1464723c */ /* 0x040ff00000041848 */
[----:B------:R-:W-:Y:S01]  /*fe50*/  HMMA.16816.F32.BF16 R96, R20, R62, R56 ;  /* 0x0000003e1460723c */ /* 0x000fe20000041838 */
[----:B------:R-:W3:Y:S01]  /*fe60*/  LDSM.16.M88.4 R20, [R225+0x2800] ;  /* 0x00280000e114783b */ /* 0x000ee20000000200 */
[----:B------:R-:W-:-:S06]  /*fe70*/  DEPBAR.LE SB0, 0x0 ;  /* 0x000080000000791a */ /* 0x000fcc0000000000 */
[C---:B-1----:R-:W-:Y:S08]  /*fe80*/  HMMA.16816.F32.BF16 R92, R16.reuse, R48, R68 ;  /* 0x00000030105c723c */ /* 0x042ff00000041844 */
[----:B------:R-:W-:Y:S08]  /*fe90*/  HMMA.16816.F32.BF16 R88, R16, R50, R64 ;  /* 0x000000321058723c */ /* 0x000ff00000041840 */
[C---:B--2---:R-:W-:Y:S08]  /*fea0*/  HMMA.16816.F32.BF16 R60, R12.reuse, R48, R124 ;  /* 0x000000300c3c723c */ /* 0x044ff0000004187c */
[----:B------:R-:W-:Y:S08]  /*feb0*/  HMMA.16816.F32.BF16 R56, R12, R50, R120 ;  /* 0x000000320c38723c */ /* 0x000ff00000041878 */
[C---:B------:R-:W-:Y:S08]  /*fec0*/  HMMA.16816.F32.BF16 R84, R16.reuse, R44, R76 ;  /* 0x0000002c1054723c */ /* 0x040ff0000004184c */
[----:B------:R-:W-:Y:S08]  /*fed0*/  HMMA.16816.F32.BF16 R80, R16, R46, R144 ;  /* 0x0000002e1050723c */ /* 0x000ff00000041890 */
[C---:B------:R-:W-:Y:S08]  /*fee0*/  HMMA.16816.F32.BF16 R52, R12.reuse, R44, R116 ;  /* 0x0000002c0c34723c */ /* 0x040ff00000041874 */
[----:B------:R-:W-:Y:S08]  /*fef0*/  HMMA.16816.F32.BF16 R48, R12, R46, R112 ;  /* 0x0000002e0c30723c */ /* 0x000ff00000041870 */
[C---:B---3--:R-:W-:Y:S08]  /*ff00*/  HMMA.16816.F32.BF16 R76, R16.reuse, R32, R140 ;  /* 0x00000020104c723c */ /* 0x048ff0000004188c */
[C---:B------:R-:W-:Y:S08]  /*ff10*/  HMMA.16816.F32.BF16 R72, R16.reuse, R34, R136 ;  /* 0x000000221048723c */ /* 0x040ff00000041888 */
[C---:B----4-:R-:W-:Y:S08]  /*ff20*/  HMMA.16816.F32.BF16 R68, R16.reuse, R28, R132 ;  /* 0x0000001c1044723c */ /* 0x050ff00000041884 */
[----:B------:R-:W-:Y:S08]  /*ff30*/  HMMA.16816.F32.BF16 R64, R16, R30, R128 ;  /* 0x0000001e1040723c */ /* 0x000ff00000041880 */
        /* <DEDUP_REMOVED lines=44> */
[----:B------:R-:W-:Y:S01]  /*10200*/  SHF.R.S32.HI R3, RZ, 0x1f, R9 ;  /* 0x0000001fff037819 */ /* 0x000fe20000011409 */
[----:B------:R3:W-:Y:S01]  /*10210*/  STL [R1+0x4], R9 ;  /* 0x0000040901007387 */ /* 0x0007e20000100800 */
[----:B------:R-:W-:-:S03]  /*10220*/  ISETP.NE.U32.AND P2, PT, R20, RZ, PT ;  /* 0x000000ff1400720c */ /* 0x000fc60003f45070 */
[----:B------:R-:W-:-:S04]  /*10230*/  IMAD R3, R3, c[0x0][0x1e0], RZ ;  /* 0x0000780003037a24 */ /* 0x000fc800078e02ff */
[----:B------:R-:W-:-:S04]  /*10240*/  IMAD R3, R9, c[0x0][0x1e4], R3 ;  /* 0x0000790009037a24 */ /* 0x000fc800078e0203 */
[----:B------:R-:W-:Y:S01]  /*10250*/  IMAD.IADD R5, R5, 0x1, R3 ;  /* 0x0000000105057824 */ /* 0x000fe200078e0203 */
[----:B-1----:R-:W-:Y:S02]  /*10260*/  IADD3 R7, -R20, 0x10, RZ ;  /* 0x0000001014077810 */ /* 0x002fe40007ffe1ff */
[----:B---3--:R-:W-:Y:S02]  /*10270*/  SHF.L.U64.HI R9, R158, 0x1, R159 ;  /* 0x000000019e097819 */ /* 0x008fe4000001029f */
[----:B--2---:R-:W-:Y:S01]  /*10280*/  SHF.R.S32.HI R3, RZ, 0x1f, R8 ;  /* 0x0000001fff037819 */ /* 0x004fe20000011408 */
[----:B------:R-:W-:Y:S01]  /*10290*/  IMAD.WIDE.U32 R4, R8, c[0x0][0x1f0], R4 ;  /* 0x00007c0008047a25 */ /* 0x000fe200078e0004 */
[----:B------:R1:W-:Y:S03]  /*102a0*/  STL [R1], R8 ;  /* 0x0000000801007387 */ /* 0x0003e60000100800 */
[----:B------:R-:W-:-:S04]  /*102b0*/  IMAD R3, R3, c[0x0][0x1f0], RZ ;  /* 0x00007c0003037a24 */ /* 0x000fc800078e02ff */
[----:B------:R-:W-:Y:S01]  /*102c0*/  IMAD R6, R8, c[0x0][0x1f4], R3 ;  /* 0x00007d0008067a24 */ /* 0x000fe200078e0203 */
[----:B------:R-:W-:-:S04]  /*102d0*/  IADD3 R3, P0, R4, UR22, RZ ;  /* 0x0000001604037c10 */ /* 0x000fc8000ff1e0ff */
[----:B------:R-:W-:Y:S02]  /*102e0*/  IADD3.X R6, R5, UR16, R6, P0, !PT ;  /* 0x0000001005067c10 */ /* 0x000fe400087fe406 */
[----:B------:R-:W-:-:S04]  /*102f0*/  LEA R5, P0, R3, c[0x0][0x1c8], 0x1 ;  /* 0x0000720003057a11 */ /* 0x000fc800078008ff */
[----:B------:R-:W-:Y:S02]  /*10300*/  LEA.HI.X R6, R3, c[0x0][0x1cc], R6, 0x1, P0 ;  /* 0x0000730003067a11 */ /* 0x000fe400000f0c06 */
[----:B------:R-:W2:Y:S04]  /*10310*/  SHFL.IDX PT, R3, R5, 0x1, 0x1c1f ;  /* 0x003c1f0005037f89 */ /* 0x000ea800000e0000 */
[----:B------:R-:W3:Y:S01]  /*10320*/  SHFL.IDX PT, R4, R6, 0x1, 0x1c1f ;  /* 0x003c1f0006047f89 */ /* 0x000ee200000e0000 */
[----:B-1----:R-:W-:Y:S01]  /*10330*/  LOP3.LUT R8, R7, 0xf, RZ, 0xc0, !PT ;  /* 0x0000000f07087812 */ /* 0x002fe200078ec0ff */
[----:B------:R-:W-:Y:S02]  /*10340*/  IMAD.SHL.U32 R7, R158, 0x2, RZ ;  /* 0x000000029e077824 */ /* 0x000fe400078e00ff */
[----:B------:R-:W1:Y:S04]  /*10350*/  SHFL.IDX PT, R5, R5, RZ, 0x1c1f ;  /* 0x001c1fff05057589 */ /* 0x000e6800000e0000 */
[----:B------:R-:W4:Y:S01]  /*10360*/  SHFL.IDX PT, R6, R6, RZ, 0x1c1f ;  /* 0x001c1fff06067589 */ /* 0x000f2200000e0000 */
[----:B--2---:R-:W-:-:S02]  /*10370*/  IADD3 R16, P1, P0, R8, R3, R21 ;  /* 0x0000000308107210 */ /* 0x004fc4000783e015 */
[----:B------:R-:W-:Y:S02]  /*10380*/  LOP3.LUT R8, R10, 0xf, RZ, 0xc0, !PT ;  /* 0x0000000f0a087812 */ /* 0x000fe400078ec0ff */
[----:B------:R-:W-:Y:S02]  /*10390*/  IADD3 R10, -R154, 0x10, RZ ;  /* 0x000000109a0a7810 */ /* 0x000fe40007ffe1ff */
[-C--:B---3--:R-:W-:Y:S02]  /*103a0*/  IADD3.X R17, RZ, R4.reuse, R11, P1, P0 ;  /* 0x00000004ff117210 */ /* 0x088fe40000fe040b */
[----:B------:R-:W-:Y:S02]  /*103b0*/  IADD3 R14, P1, P0, R8, R3, R7 ;  /* 0x00000003080e7210 */ /* 0x000fe4000783e007 */
[----:B------:R-:W-:Y:S02]  /*103c0*/  LOP3.LUT R8, R10, 0xf, RZ, 0xc0, !PT ;  /* 0x0000000f0a087812 */ /* 0x000fe400078ec0ff */
[----:B------:R-:W-:-:S02]  /*103d0*/  IADD3.X R15, RZ, R4, R9, P1, P0 ;  /* 0x00000004ff0f7210 */ /* 0x000fc40000fe0409 */
[----:B------:R-:W-:Y:S02]  /*103e0*/  IADD3 R12, P1, P0, R8, R3, R18 ;  /* 0x00000003080c7210 */ /* 0x000fe4000783e012 */
[----:B------:R-:W-:-:S04]  /*103f0*/  SHF.L.U64.HI R3, R155, 0x1, R156 ;  /* 0x000000019b037819 */ /* 0x000fc8000001029c */
[----:B------:R-:W-:Y:S02]  /*10400*/  IADD3.X R13, RZ, R4, R3, P1, P0 ;  /* 0x00000004ff0d7210 */ /* 0x000fe40000fe0403 */
[C---:B-1----:R-:W-:Y:S02]  /*10410*/  IADD3 R8, P0, R5.reuse, R7, RZ ;  /* 0x0000000705087210 */ /* 0x042fe40007f1e0ff */
[----:B------:R-:W-:-:S03]  /*10420*/  IADD3 R10, P1, R5, R21, RZ ;  /* 0x00000015050a7210 */ /* 0x000fc60007f3e0ff */
[C---:B----4-:R-:W-:Y:S01]  /*10430*/  IMAD.X R9, R6.reuse, 0x1, R9, P0 ;  /* 0x0000000106097824 */ /* 0x050fe200000e0609 */
        /* <DEDUP_REMOVED lines=11> */
.L_x_828:
[----:B------:R-:W-:Y:S01]  /*104f0*/  LOP3.LUT R3, R153, 0xffffffe0, RZ, 0xc0, !PT ;  /* 0xffffffe099037812 */ /* 0x000fe200078ec0ff */
[----:B------:R-:W-:Y:S01]  /*10500*/  UMOV UR4, 0xffffffc0 ;  /* 0xffffffc000047882 */ /* 0x000fe20000000000 */
[----:B-1----:R-:W-:Y:S01]  /*10510*/  SHF.R.S32.HI R5, RZ, 0x1f, R152 ;  /* 0x0000001fff057819 */ /* 0x002fe20000011498 */
        /* <DEDUP_REMOVED lines=23> */
[----:B------:R-:W-:Y:S01]  /*10690*/  IMAD.U32 R7, RZ, RZ, UR4 ;  /* 0x00000004ff077e24 */ /* 0x000fe2000f8e00ff */
[----:B------:R-:W-:Y:S01]  /*106a0*/  ULDC.64 UR4, c[0x0][0x2c8] ;  /* 0x0000b20000047ab9 */ /* 0x000fe20000000a00 */
[----:B------:R-:W-:Y:S01]  /*106b0*/  IMAD R9, R6, 0x8, R3 ;  /* 0x0000000806097824 */ /* 0x000fe200078e0203 */
[----:B------:R-:W-:Y:S01]  /*106c0*/  UIMAD.WIDE.U32 UR22, UR12, UR4, URZ ;  /* 0x000000040c1672a5 */ /* 0x000fe2000f8e003f */
[----:B------:R-:W-:Y:S02]  /*106d0*/  IMAD.SHL.U32 R8, R4, 0x2, RZ ;  /* 0x0000000204087824 */ /* 0x000fe400078e00ff */
[----:B------:R-:W-:Y:S01]  /*106e0*/  @P1 IMAD.HI.U32 R6, R9, c[0x0][0x2c8], RZ ;  /* 0x0000b20009061a27 */ /* 0x000fe200078e00ff */
[----:B------:R-:W-:Y:S02]  /*106f0*/  STL [R1+0x30], R9 ;  /* 0x0000300901007387 */ /* 0x000fe40000100800 */
[----:B------:R-:W-:Y:S01]  /*10700*/  IADD3 R7, -R8, UR9, R7 ;  /* 0x0000000908077c10 */ /* 0x000fe2000fffe107 */
[----:B------:R-:W-:Y:S01]  /*10710*/  IMAD.MOV.U32 R3, RZ, RZ, R9 ;  /* 0x000000ffff037224 */ /* 0x000fe200078e0009 */
[----:B------:R-:W-:Y:S01]  /*10720*/  @P0 SHF.R.U32.HI R3, RZ, c[0x0][0x2cc], R6 ;  /* 0x0000b300ff030a19 */ /* 0x000fe20000011606 */
[----:B------:R1:W-:Y:S01]  /*10730*/  STL [R1+0x40], R8 ;  /* 0x0000400801007387 */ /* 0x0003e20000100800 */
[----:B------:R-:W-:Y:S01]  /*10740*/  IADD3 R7, R7, -UR17, RZ ;  /* 0x8000001107077c10 */ /* 0x000fe2000fffe0ff */
[----:B------:R-:W-:-:S02]  /*10750*/  @UP2 UMOV UR7, UR23 ;  /* 0x0000001700072c82 */ /* 0x000fc40008000000 */
[----:B------:R-:W2:Y:S01]  /*10760*/  SHFL.IDX PT, R6, R3, RZ, 0x1c1f ;  /* 0x001c1fff03067589 */ /* 0x000ea200000e0000 */
[----:B------:R-:W-:-:S03]  /*10770*/  @UP2 USHF.R.U32.HI UR12, URZ, UR5, UR7 ;  /* 0x000000053f0c2299 */ /* 0x000fc60008011607 */
[----:B------:R-:W3:Y:S01]  /*10780*/  SHFL.IDX PT, R4, R3, 0x2, 0x1c1f ;  /* 0x005c1f0003047f89 */ /* 0x000ee200000e0000 */
[----:B------:R-:W-:-:S04]  /*10790*/  UIADD3 UR12, UR12, UR9, -UR17 ;  /* 0x000000090c0c7290 */ /* 0x000fc8000fffe811 */
[----:B------:R-:W-:-:S04]  /*107a0*/  USHF.R.S32.HI UR4, URZ, 0x1f, UR12 ;  /* 0x0000001f3f047899 */ /* 0x000fc8000801140c */
[----:B------:R-:W-:-:S04]  /*107b0*/  ULEA.HI UR4, UR4, UR12, URZ, 0x6 ;  /* 0x0000000c04047291 */ /* 0x000fc8000f8f303f */
[----:B------:R-:W-:Y:S01]  /*107c0*/  USHF.R.S32.HI UR7, URZ, 0x6, UR4 ;  /* 0x000000063f077899 */ /* 0x000fe20008011404 */
[----:B-1----:R-:W-:-:S03]  /*107d0*/  IADD3 R8, -R8, UR19, RZ ;  /* 0x0000001308087c10 */ /* 0x002fc6000fffe1ff */
[----:B------:R-:W-:Y:S01]  /*107e0*/  UISETP.LT.AND UP0, UPT, URZ, UR7, UPT ;  /* 0x000000073f00728c */ /* 0x000fe2000bf01270 */
[C---:B--2---:R-:W-:Y:S02]  /*107f0*/  IMAD.IADD R5, R7.reuse, 0x1, R6 ;  /* 0x0000000107057824 */ /* 0x044fe400078e0206 */
[----:B------:R-:W1:Y:S01]  /*10800*/  SHFL.IDX PT, R6, R3, 0x1, 0x1c1f ;  /* 0x003c1f0003067f89 */ /* 0x000e6200000e0000 */
[----:B------:R-:W-:Y:S01]  /*10810*/  USEL UR7, URZ, UR7, !UP0 ;  /* 0x000000073f077287 */ /* 0x000fe2000c000000 */
[----:B---3--:R-:W-:Y:S01]  /*10820*/  IMAD.IADD R4, R7, 0x1, R4 ;  /* 0x0000000107047824 */ /* 0x008fe200078e0204 */
[----:B------:R-:W-:Y:S01]  /*10830*/  IMNMX R5, R8, R5, PT ;  /* 0x0000000508057217 */ /* 0x000fe20003800200 */
[----:B------:R-:W2:Y:S03]  /*10840*/  SHFL.IDX PT, R3, R3, 0x3, 0x1c1f ;  /* 0x007c1f0003037f89 */ /* 0x000ea600000e0000 */
[----:B------:R-:W-:-:S02]  /*10850*/  ISETP.GT.AND P0, PT, R5, RZ, PT ;  /* 0x000000ff0500720c */ /* 0x000fc40003f04270 */
[C---:B------:R-:W-:Y:S02]  /*10860*/  ISETP.GT.AND P1, PT, R5.reuse, 0x1, PT ;  /* 0x000000010500780c */ /* 0x040fe40003f24270 */
[----:B------:R-:W-:Y:S02]  /*10870*/  FSEL R32, R60, -INF , P0 ;  /* 0xff8000003c207808 */ /* 0x000fe40000000000 */
[----:B------:R-:W-:Y:S02]  /*10880*/  ISETP.GT.AND P0, PT, R5, 0x8, PT ;  /* 0x000000080500780c */ /* 0x000fe40003f04270 */
[----:B------:R-:W-:Y:S02]  /*10890*/  FSEL R36, R61, -INF , P1 ;  /* 0xff8000003d247808 */ /* 0x000fe40000800000 */
[----:B------:R-:W-:Y:S02]  /*108a0*/  FSEL R37, R56, -INF , P0 ;  /* 0xff80000038257808 */ /* 0x000fe40000000000 */
[----:B------:R-:W-:-:S02]  /*108b0*/  ISETP.GT.AND P0, PT, R5, 0x10, PT ;  /* 0x000000100500780c */ /* 0x000fc40003f04270 */
[----:B------:R-:W-:Y:S02]  /*108c0*/  ISETP.GT.AND P1, PT, R5, 0x9, PT ;  /* 0x000000090500780c */ /* 0x000fe40003f24270 */
[----:B------:R-:W-:Y:S01]  /*108d0*/  FSEL R74, R52, -INF , P0 ;  /* 0xff800000344a7808 */ /* 0x000fe20000000000 */
[----:B-1----:R-:W-:Y:S01]  /*108e0*/  IMAD.IADD R6, R7, 0x1, R6 ;  /* 0x0000000107067824 */ /* 0x002fe200078e0206 */
[----:B------:R-:W-:Y:S02]  /*108f0*/  ISETP.GT.AND P0, PT, R5, 0x18, PT ;  /* 0x000000180500780c */ /* 0x000fe40003f04270 */
[----:B------:R-:W-:Y:S01]  /*10900*/  FSEL R39, R57, -INF , P1 ;  /* 0xff80000039277808 */ /* 0x000fe20000800000 */
[----:B--2---:R-:W-:Y:S01]  /*10910*/  IMAD.IADD R3, R7, 0x1, R3 ;  /* 0x0000000107037824 */ /* 0x004fe200078e0203 */
[----:B------:R-:W-:Y:S02]  /*10920*/  FSEL R125, R48, -INF , P0 ;  /* 0xff800000307d7808 */ /* 0x000fe40000000000 */
[----:B------:R-:W-:-:S02]  /*10930*/  ISETP.GT.AND P0, PT, R5, 0x20, PT ;  /* 0x000000200500780c */ /* 0x000fc40003f04270 */
[C---:B------:R-:W-:Y:S02]  /*10940*/  ISETP.GT.AND P1, PT, R5.reuse, 0x11, PT ;  /* 0x000000110500780c */ /* 0x040fe40003f24270 */
[----:B------:R-:W-:Y:S02]  /*10950*/  FSEL R166, R28, -INF , P0 ;  /* 0xff8000001ca67808 */ /* 0x000fe40000000000 */
[----:B------:R-:W-:Y:S02]  /*10960*/  ISETP.GT.AND P0, PT, R5, 0x28, PT ;  /* 0x000000280500780c */ /* 0x000fe40003f04270 */
[----:B------:R-:W-:Y:S02]  /*10970*/  IMNMX R6, R8, R6, PT ;  /* 0x0000000608067217 */ /* 0x000fe40003800200 */
        /* <DEDUP_REMOVED lines=9> */
[C---:B------:R-:W-:Y:S02]  /*10a10*/  ISETP.GT.AND P1, PT, R6.reuse, RZ, PT ;  /* 0x000000ff0600720c */ /* 0x040fe40003f24270 */
        /* <DEDUP_REMOVED lines=10> */
[----:B------:R-:W-:Y:S02]  /*10ac0*/  ISETP.GT.AND P0, PT, R4, RZ, PT ;  /* 0x000000ff0400720c */ /* 0x000fe40003f04270 */
[----:B------:R-:W-:Y:S02]  /*10ad0*/  FSEL R122, R54, -INF , P1 ;  /* 0xff800000367a7808 */ /* 0x000fe40000800000 */
[----:B------:R-:W-:Y:S02]  /*10ae0*/  ISETP.GT.AND P1, PT, R5, 0x29, PT ;  /* 0x000000290500780c */ /* 0x000fe40003f24270 */
[----:B------:R-:W-:Y:S02]  /*10af0*/  FSEL R11, R96, -INF , P0 ;  /* 0xff800000600b7808 */ /* 0x000fe40000000000 */
[----:B------:R-:W-:Y:S02]  /*10b00*/  ISETP.GT.AND P0, PT, R4, 0x8, PT ;  /* 0x000000080400780c */ /* 0x000fe40003f04270 */
        /* <DEDUP_REMOVED lines=8> */
[----:B------:R-:W-:Y:S02]  /*10b90*/  FSEL R13, R97, -INF , P1 ;  /* 0xff800000610d7808 */ /* 0x000fe40000800000 */
[----:B------:R-:W-:Y:S02]  /*10ba0*/  ISETP.GT.AND P1, PT, R4, 0x9, PT ;  /* 0x000000090400780c */ /* 0x000fe40003f24270 */
[----:B------:R-:W-:Y:S02]  /*10bb0*/  FSEL R50, R80, -INF , P0 ;  /* 0xff80000050327808 */ /* 0x000fe40000000000 */
[----:B------:R-:W-:Y:S02]  /*10bc0*/  ISETP.GT.AND P0, PT, R4, 0x20, PT ;  /* 0x000000200400780c */ /* 0x000fe40003f04270 */
[----:B------:R-:W-:-:S02]  /*10bd0*/  FSEL R17, R93, -INF , P1 ;  /* 0xff8000005d117808 */ /* 0x000fc40000800000 */
[----:B------:R-:W-:Y:S02]  /*10be0*/  ISETP.GT.AND P1, PT, R4, 0x11, PT ;  /* 0x000000110400780c */ /* 0x000fe40003f24270 */
[----:B------:R-:W-:Y:S02]  /*10bf0*/  FMNMX.FTZ R7, R11, R13, !PT ;  /* 0x0000000d0b077209 */ /* 0x000fe40007810000 */
[----:B------:R-:W-:Y:S02]  /*10c00*/  FSEL R140, R84, -INF , P0 ;  /* 0xff800000548c7808 */ /* 0x000fe40000000000 */
[----:B------:R-:W-:Y:S02]  /*10c10*/  ISETP.GT.AND P0, PT, R4, 0x28, PT ;  /* 0x000000280400780c */ /* 0x000fe40003f04270 */
[----:B------:R-:W-:Y:S02]  /*10c20*/  FSEL R49, R89, -INF , P1 ;  /* 0xff80000059317808 */ /* 0x000fe40000800000 */
[----:B------:R-:W-:-:S02]  /*10c30*/  FMNMX.FTZ R7, R16, R7, !PT ;  /* 0x0000000710077209 */ /* 0x000fc40007810000 */
[----:B------:R-:W-:Y:S02]  /*10c40*/  ISETP.GT.AND P1, PT, R4, 0x19, PT ;  /* 0x000000190400780c */ /* 0x000fe40003f24270 */
[----:B------:R-:W-:Y:S02]  /*10c50*/  FSEL R143, R76, -INF , P0 ;  /* 0xff8000004c8f7808 */ /* 0x000fe40000000000 */
[----:B------:R-:W-:Y:S02]  /*10c60*/  ISETP.GT.AND P0, PT, R4, 0x30, PT ;  /* 0x000000300400780c */ /* 0x000fe40003f04270 */
[----:B------:R-:W-:Y:S02]  /*10c70*/  IMNMX R3, R8, R3, PT ;  /* 0x0000000308037217 */ /* 0x000fe40003800200 */
        /* <DEDUP_REMOVED lines=12> */
[----:B------:R-:W-:Y:S02]  /*10d40*/  ISETP.GT.AND P1, PT, R3, RZ, PT ;  /* 0x000000ff0300720c */ /* 0x000fe40003f24270 */
[----:B------:R-:W-:-:S02]  /*10d50*/  FMNMX.FTZ R7, R50, R7, !PT ;  /* 0x0000000732077209 */ /* 0x000fc40007810000 */
[----:B------:R-:W-:Y:S02]  /*10d60*/  FSEL R19, R95, -INF , P0 ;  /* 0xff8000005f137808 */ /* 0x000fe40000000000 */
[C---:B------:R-:W-:Y:S02]  /*10d70*/  ISETP.GT.AND P0, PT, R3.reuse, 0x11, PT ;  /* 0x000000110300780c */ /* 0x040fe40003f04270 */
[----:B------:R-:W-:Y:S02]  /*10d80*/  FSEL R14, R98, -INF , P1 ;  /* 0xff800000620e7808 */ /* 0x000fe40000800000 */
[----:B------:R-:W-:Y:S02]  /*10d90*/  FMNMX.FTZ R7, R52, R7, !PT ;  /* 0x0000000734077209 */ /* 0x000fe40007810000 */
[----:B------:R-:W-:Y:S02]  /*10da0*/  ISETP.GT.AND P1, PT, R3, 0x8, PT ;  /* 0x000000080300780c */ /* 0x000fe40003f24270 */
[----:B------:R-:W-:-:S02]  /*10db0*/  FSEL R51, R91, -INF , P0 ;  /* 0xff8000005b337808 */ /* 0x000fc40000000000 */
[C---:B------:R-:W-:Y:S02]  /*10dc0*/  ISETP.GT.AND P0, PT, R3.reuse, 0x19, PT ;  /* 0x000000190300780c */ /* 0x040fe40003f04270 */
[----:B------:R-:W-:Y:S02]  /*10dd0*/  FMNMX.FTZ R7, R140, R7, !PT ;  /* 0x000000078c077209 */ /* 0x000fe40007810000 */
[----:B------:R-:W-:Y:S02]  /*10de0*/  FSEL R18, R94, -INF , P1 ;  /* 0xff8000005e127808 */ /* 0x000fe40000800000 */
[----:B------:R-:W-:Y:S02]  /*10df0*/  ISETP.GT.AND P1, PT, R3, 0x10, PT ;  /* 0x000000100300780c */ /* 0x000fe40003f24270 */
[----:B------:R-:W-:Y:S02]  /*10e00*/  FSEL R73, R83, -INF , P0 ;  /* 0xff80000053497808 */ /* 0x000fe40000000000 */
[----:B------:R-:W-:-:S02]  /*10e10*/  ISETP.GT.AND P0, PT, R3, 0x20, PT ;  /* 0x000000200300780c */ /* 0x000fc40003f04270 */
[----:B------:R-:W-:Y:S02]  /*10e20*/  FMNMX.FTZ R7, R154, R7, !PT ;  /* 0x000000079a077209 */ /* 0x000fe40007810000 */
[----:B------:R-:W-:Y:S02]  /*10e30*/  FMNMX.FTZ R8, R14, R15, !PT ;  /* 0x0000000f0e087209 */ /* 0x000fe40007810000 */
[----:B------:R-:W-:Y:S02]  /*10e40*/  FSEL R48, R90, -INF , P1 ;  /* 0xff8000005a307808 */ /* 0x000fe40000800000 */
[----:B------:R-:W-:Y:S02]  /*10e50*/  ISETP.GT.AND P1, PT, R3, 0x18, PT ;  /* 0x000000180300780c */ /* 0x000fe40003f24270 */
[----:B------:R-:W-:Y:S02]  /*10e60*/  FSEL R126, R86, -INF , P0 ;  /* 0xff800000567e7808 */ /* 0x000fe40000000000 */
[----:B------:R-:W-:-:S02]  /*10e70*/  FMNMX.FTZ R7, R143, R7, !PT ;  /* 0x000000078f077209 */ /* 0x000fc40007810000 */
[----:B------:R-:W-:Y:S02]  /*10e80*/  FMNMX.FTZ R8, R18, R8, !PT ;  /* 0x0000000812087209 */ /* 0x000fe40007810000 */
[----:B------:R-:W-:Y:S02]  /*10e90*/  ISETP.GT.AND P0, PT, R4, 0x38, PT ;  /* 0x000000380400780c */ /* 0x000fe40003f04270 */
[----:B------:R-:W-:Y:S02]  /*10ea0*/  FSEL R72, R82, -INF , P1 ;  /* 0xff80000052487808 */ /* 0x000fe40000800000 */
[----:B------:R-:W-:Y:S02]  /*10eb0*/  ISETP.GT.AND P1, PT, R4, 0x31, PT ;  /* 0x000000310400780c */ /* 0x000fe40003f24270 */
[----:B------:R-:W-:Y:S02]  /*10ec0*/  FMNMX.FTZ R7, R164, R7, !PT ;  /* 0x00000007a4077209 */ /* 0x000fe40007810000 */
[----:B------:R-:W-:-:S02]  /*10ed0*/  FMNMX.FTZ R8, R19, R8, !PT ;  /* 0x0000000813087209 */ /* 0x000fc40007810000 */
[----:B------:R-:W-:Y:S02]  /*10ee0*/  FSEL R207, R100, -INF , P0 ;  /* 0xff80000064cf7808 */ /* 0x000fe40000000000 */
[----:B------:R-:W-:Y:S02]  /*10ef0*/  ISETP.GT.AND P0, PT, R3, 0x28, PT ;  /* 0x000000280300780c */ /* 0x000fe40003f04270 */
[----:B------:R-:W-:Y:S02]  /*10f00*/  FSEL R209, R69, -INF , P1 ;  /* 0xff80000045d17808 */ /* 0x000fe40000800000 */
[----:B------:R-:W-:Y:S02]  /*10f10*/  FMNMX.FTZ R7, R211, R7, !PT ;  /* 0x00000007d3077209 */ /* 0x000fe40007810000 */
[----:B------:R-:W-:Y:S02]  /*10f20*/  FMNMX.FTZ R8, R48, R8, !PT ;  /* 0x0000000830087209 */ /* 0x000fe40007810000 */
[----:B------:R-:W-:-:S02]  /*10f30*/  FSEL R141, R78, -INF , P0 ;  /* 0xff8000004e8d7808 */ /* 0x000fc40000000000 */
[----:B------:R-:W-:Y:S02]  /*10f40*/  ISETP.GT.AND P0, PT, R4, 0x39, PT ;  /* 0x000000390400780c */ /* 0x000fe40003f04270 */
[----:B------:R-:W-:Y:S02]  /*10f50*/  FMNMX.FTZ R4, R209, R7, !PT ;  /* 0x00000007d1047209 */ /* 0x000fe40007810000 */
[----:B------:R-:W-:Y:S02]  /*10f60*/  FMNMX.FTZ R8, R51, R8, !PT ;  /* 0x0000000833087209 */ /* 0x000fe40007810000 */
[----:B------:R-:W-:Y:S02]  /*10f70*/  FSEL R201, R101, -INF , P0 ;  /* 0xff80000065c97808 */ /* 0x000fe40000000000 */
[----:B------:R-:W-:Y:S02]  /*10f80*/  FMNMX.FTZ R4, R207, R4, !PT ;  /* 0x00000004cf047209 */ /* 0x000fe40007810000 */
        /* <DEDUP_REMOVED lines=34> */
[----:B------:R-:W-:Y:S02]  /*111b0*/  ISETP.GT.AND P0, PT, R5, 0x31, PT ;  /* 0x000000310500780c */ /* 0x000fe40003f04270 */
[----:B------:R-:W-:Y:S01]  /*111c0*/  FMNMX.FTZ R9, R166, R3, !PT ;  /* 0x00000003a6097209 */ /* 0x000fe20007810000 */
[----:B------:R-:W1:Y:S01]  /*111d0*/  SHFL.BFLY PT, R144, R4, 0x1, 0x1f ;  /* 0x0c201f0004907f89 */ /* 0x000e6200000e0000 */
[----:B------:R-:W-:Y:S02]  /*111e0*/  FMNMX.FTZ R8, R45, R8, !PT ;  /* 0x000000082d087209 */ /* 0x000fe40007810000 */
[----:B------:R-:W-:-:S02]  /*111f0*/  FMNMX.FTZ R3, R210, R7, !PT ;  /* 0x00000007d2037209 */ /* 0x000fc40007810000 */
[----:B------:R-:W-:Y:S02]  /*11200*/  FSEL R212, R65, -INF , P0 ;  /* 0xff80000041d47808 */ /* 0x000fe40000000000 */
[----:B------:R-:W-:Y:S02]  /*11210*/  FMNMX.FTZ R7, R167, R9, !PT ;  /* 0x00000009a7077209 */ /* 0x000fe40007810000 */
[----:B------:R-:W-:Y:S01]  /*11220*/  ISETP.GT.AND P0, PT, R5, 0x38, PT ;  /* 0x000000380500780c */ /* 0x000fe20003f04270 */
[----:B------:R-:W2:Y:S01]  /*11230*/  SHFL.BFLY PT, R9, R3, 0x2, 0x1f ;  /* 0x0c401f0003097f89 */ /* 0x000ea200000e0000 */
[----:B------:R-:W-:Y:S02]  /*11240*/  FMNMX.FTZ R8, R46, R8, !PT ;  /* 0x000000082e087209 */ /* 0x000fe40007810000 */
[----:B------:R-:W-:Y:S02]  /*11250*/  FMNMX.FTZ R7, R177, R7, !PT ;  /* 0x00000007b1077209 */ /* 0x000fe40007810000 */
[----:B------:R-:W-:-:S02]  /*11260*/  FSEL R240, R40, -INF , P0 ;  /* 0xff80000028f07808 */ /* 0x000fc40000000000 */
[----:B------:R-:W-:Y:S02]  /*11270*/  FMNMX.FTZ R8, R122, R8, !PT ;  /* 0x000000087a087209 */ /* 0x000fe40007810000 */
[----:B------:R-:W-:Y:S02]  /*11280*/  ISETP.GT.AND P0, PT, R6, 0x20, PT ;  /* 0x000000200600780c */ /* 0x000fe40003f04270 */
[----:B------:R-:W-:Y:S02]  /*11290*/  FMNMX.FTZ R7, R176, R7, !PT ;  /* 0x00000007b0077209 */ /* 0x000fe40007810000 */
[----:B------:R-:W-:Y:S02]  /*112a0*/  FMNMX.FTZ R8, R121, R8, !PT ;  /* 0x0000000879087209 */ /* 0x000fe40007810000 */
[----:B------:R-:W-:Y:S02]  /*112b0*/  FSEL R165, R30, -INF , P0 ;  /* 0xff8000001ea57808 */ /* 0x000fe40000000000 */
[----:B------:R-:W-:-:S02]  /*112c0*/  ISETP.GT.AND P0, PT, R5, 0x39, PT ;  /* 0x000000390500780c */ /* 0x000fc40003f04270 */
[----:B------:R-:W-:Y:S02]  /*112d0*/  FMNMX.FTZ R5, R219, R7, !PT ;  /* 0x00000007db057209 */ /* 0x000fe40007810000 */
[----:B------:R-:W-:Y:S02]  /*112e0*/  FMNMX.FTZ R7, R120, R8, !PT ;  /* 0x0000000878077209 */ /* 0x000fe40007810000 */
[----:B------:R-:W-:Y:S02]  /*112f0*/  ISETP.GT.AND P1, PT, R6, 0x21, PT ;  /* 0x000000210600780c */ /* 0x000fe40003f24270 */
[----:B------:R-:W-:Y:S02]  /*11300*/  FMNMX.FTZ R5, R212, R5, !PT ;  /* 0x00000005d4057209 */ /* 0x000fe40007810000 */
[----:B------:R-:W-:Y:S02]  /*11310*/  FMNMX.FTZ R7, R75, R7, !PT ;  /* 0x000000074b077209 */ /* 0x000fe40007810000 */
[----:B------:R-:W-:-:S02]  /*11320*/  FSEL R155, R31, -INF , P1 ;  /* 0xff8000001f9b7808 */ /* 0x000fc40000800000 */
[----:B------:R-:W-:Y:S01]  /*11330*/  FSEL R237, R41, -INF , P0 ;  /* 0xff80000029ed7808 */ /* 0x000fe20000000000 */
[----:B------:R-:W-:Y:S01]  /*11340*/  LDSM.16.MT88.4 R28, [R221+0x100] ;  /* 0x00010000dd1c783b */ /* 0x000fe20000004200 */
[----:B------:R-:W-:Y:S02]  /*11350*/  FMNMX.FTZ R5, R240, R5, !PT ;  /* 0x00000005f0057209 */ /* 0x000fe40007810000 */
[----:B------:R-:W-:Y:S02]  /*11360*/  ISETP.GT.AND P1, PT, R6, 0x28, PT ;  /* 0x000000280600780c */ /* 0x000fe40003f24270 */
        /* <DEDUP_REMOVED lines=12> */
[----:B------:R-:W-:-:S02]  /*11430*/  ISETP.GT.AND P0, PT, R6, 0x31, PT ;  /* 0x000000310600780c */ /* 0x000fc40003f04270 */
[----:B--2---:R-:W-:Y:S02]  /*11440*/  FMNMX.FTZ R3, R3, R9, !PT ;  /* 0x0000000903037209 */ /* 0x004fe40007810000 */
[----:B------:R-:W-:Y:S02]  /*11450*/  FSEL R213, R66, -INF , P1 ;  /* 0xff80000042d57808 */ /* 0x000fe40000800000 */
[----:B------:R-:W-:Y:S01]  /*11460*/  FMNMX.FTZ R4, R153, R4, !PT ;  /* 0x0000000499047209 */ /* 0x000fe20007810000 */
[----:B------:R-:W2:Y:S01]  /*11470*/  SHFL.BFLY PT, R142, R3, 0x1, 0x1f ;  /* 0x0c201f00038e7f89 */ /* 0x000ea200000e0000 */
[----:B------:R-:W-:Y:S02]  /*11480*/  FSEL R216, R67, -INF , P0 ;  /* 0xff80000043d87808 */ /* 0x000fe40000000000 */
[----:B------:R-:W-:Y:S02]  /*11490*/  ISETP.GT.AND P0, PT, R6, 0x38, PT ;  /* 0x000000380600780c */ /* 0x000fe40003f04270 */
[----:B------:R-:W-:-:S02]  /*114a0*/  FMNMX.FTZ R4, R213, R4, !PT ;  /* 0x00000004d5047209 */ /* 0x000fc40007810000 */
[----:B------:R-:W-:Y:S02]  /*114b0*/  FSEL R238, R42, -INF , P0 ;  /* 0xff8000002aee7808 */ /* 0x000fe40000000000 */
[----:B------:R-:W-:Y:S02]  /*114c0*/  ISETP.GT.AND P0, PT, R6, 0x39, PT ;  /* 0x000000390600780c */ /* 0x000fe40003f04270 */
[----:B------:R-:W-:Y:S02]  /*114d0*/  FMNMX.FTZ R4, R216, R4, !PT ;  /* 0x00000004d8047209 */ /* 0x000fe40007810000 */
[----:B------:R-:W-:Y:S02]  /*114e0*/  FSEL R239, R43, -INF , P0 ;  /* 0xff8000002bef7808 */ /* 0x000fe40000000000 */
[----:B------:R-:W-:Y:S01]  /*114f0*/  FMNMX.FTZ R4, R238, R4, !PT ;  /* 0x00000004ee047209 */ /* 0x000fe20007810000 */
[----:B------:R-:W-:Y:S01]  /*11500*/  LDSM.16.MT88.4 R40, [R222+0x2100] ;  /* 0x00210000de28783b */ /* 0x000fe20000004200 */
[----:B-1----:R-:W-:-:S02]  /*11510*/  FMNMX.FTZ R5, R7, R5, !PT ;  /* 0x0000000507057209 */ /* 0x002fc40007810000 */
[----:B------:R-:W-:Y:S02]  /*11520*/  FMNMX.FTZ R4, R239, R4, !PT ;  /* 0x00000004ef047209 */ /* 0x000fe40007810000 */
[----:B------:R-:W-:Y:S01]  /*11530*/  FSETP.NEU.FTZ.AND P1, PT, R144, -INF , PT ;  /* 0xff8000009000780b */ /* 0x000fe20003f3d000 */
[----:B------:R-:W1:Y:S01]  /*11540*/  SHFL.BFLY PT, R146, R5, 0x1, 0x1f ;  /* 0x0c201f0005927f89 */ /* 0x000e6200000e0000 */
[----:B--2---:R-:W-:-:S03]  /*11550*/  FMNMX.FTZ R142, R142, R3, !PT ;  /* 0x000000038e8e7209 */ /* 0x004fc60007810000 */
[----:B------:R-:W2:Y:S01]  /*11560*/  SHFL.BFLY PT, R7, R4, 0x2, 0x1f ;  /* 0x0c401f0004077f89 */ /* 0x000ea200000e0000 */
[----:B------:R-:W-:Y:S01]  /*11570*/  FSEL R12, R12, RZ, P1 ;  /* 0x000000ff0c0c7208 */ /* 0x000fe20000800000 */
[C---:B------:R-:W-:Y:S01]  /*11580*/  FMUL.FTZ R3, R142.reuse, c[0x0][0x2d0] ;  /* 0x0000b4008e037a20 */ /* 0x040fe20000410000 */
[----:B------:R-:W-:-:S03]  /*11590*/  FSETP.NEU.FTZ.AND P0, PT, R142, -INF , PT ;  /* 0xff8000008e00780b */ /* 0x000fc60003f1d000 */
[----:B------:R-:W-:Y:S01]  /*115a0*/  FFMA.FTZ R6, R11, c[0x0][0x2d0], -R12 ;  /* 0x0000b4000b067a23 */ /* 0x000fe2000001080c */
[----:B------:R-:W-:-:S03]  /*115b0*/  FSEL R3, R3, RZ, P0 ;  /* 0x000000ff03037208 */ /* 0x000fc60000000000 */
[----:B------:R3:W-:Y:S02]  /*115c0*/  MUFU.EX2 R161, R6 ;  /* 0x0000000600a17308 */ /* 0x0007e40000000800 */
[--C-:B------:R-:W-:Y:S02]  /*115d0*/  FFMA.FTZ R0, R15, c[0x0][0x2d0], -R3.reuse ;  /* 0x0000b4000f007a23 */ /* 0x100fe40000010803 */
[----:B------:R-:W-:-:S04]  /*115e0*/  FFMA.FTZ R2, R19, c[0x0][0x2d0], -R3 ;  /* 0x0000b40013027a23 */ /* 0x000fc80000010803 */
[----:B------:R4:W-:Y:S01]  /*115f0*/  MUFU.EX2 R160, R0 ;  /* 0x0000000000a07308 */ /* 0x0009e20000000800 */
[----:B-1----:R-:W-:Y:S02]  /*11600*/  FMNMX.FTZ R146, R5, R146, !PT ;  /* 0x0000009205927209 */ /* 0x002fe40007810000 */
[----:B--2---:R-:W-:Y:S01]  /*11610*/  FMNMX.FTZ R4, R4, R7, !PT ;  /* 0x0000000704047209 */ /* 0x004fe20007810000 */
[----:B---3--:R-:W-:Y:S01]  /*11620*/  FFMA.FTZ R6, R13, c[0x0][0x2d0], -R12 ;  /* 0x0000b4000d067a23 */ /* 0x008fe2000001080c */
[----:B------:R-:W-:-:S03]  /*11630*/  FSETP.NEU.FTZ.AND P0, PT, R146, -INF , PT ;  /* 0xff8000009200780b */ /* 0x000fc60003f1d000 */
[----:B------:R-:W-:Y:S01]  /*11640*/  MUFU.EX2 R179, R2 ;  /* 0x0000000200b37308 */ /* 0x000fe20000000800 */
[----:B------:R-:W1:Y:S01]  /*11650*/  SHFL.BFLY PT, R5, R4, 0x1, 0x1f ;  /* 0x0c201f0004057f89 */ /* 0x000e6200000e0000 */
[----:B----4-:R-:W-:-:S06]  /*11660*/  FFMA.FTZ R0, R18, c[0x0][0x2d0], -R3 ;  /* 0x0000b40012007a23 */ /* 0x010fcc0000010803 */
[----:B------:R2:W3:Y:S08]  /*11670*/  MUFU.EX2 R20, R6 ;  /* 0x0000000600147308 */ /* 0x0004f00000000800 */
[----:B------:R4:W5:Y:S01]  /*11680*/  MUFU.EX2 R182, R0 ;  /* 0x0000000000b67308 */ /* 0x0009620000000800 */
[----:B--2---:R-:W-:Y:S01]  /*11690*/  FFMA.FTZ R6, R16, c[0x0][0x2d0], -R12 ;  /* 0x0000b40010067a23 */ /* 0x004fe2000001080c */
[----:B-1----:R-:W-:Y:S01]  /*116a0*/  FMNMX.FTZ R145, R4, R5, !PT ;  /* 0x0000000504917209 */ /* 0x002fe20007810000 */
[----:B---3--:R-:W-:-:S05]  /*116b0*/  IMAD.MOV.U32 R15, RZ, RZ, R20 ;  /* 0x000000ffff0f7224 */ /* 0x008fca00078e0014 */
[----:B------:R1:W-:Y:S01]  /*116c0*/  MUFU.EX2 R183, R6 ;  /* 0x0000000600b77308 */ /* 0x0003e20000000800 */
[----:B------:R-:W2:Y:S01]  /*116d0*/  LDSM.16.MT88.4 R20, [R221+0x1100] ;  /* 0x00110000dd14783b */ /* 0x000ea20000004200 */
[----:B------:R-:W-:Y:S01]  /*116e0*/  F2FP.BF16.PACK_AB R4, R15, R161 ;  /* 0x000000a10f04723e */ /* 0x000fe200000010ff */
[----:B----4-:R-:W-:Y:S01]  /*116f0*/  FMUL.FTZ R0, R146, c[0x0][0x2d0] ;  /* 0x0000b40092007a20 */ /* 0x010fe20000410000 */
[----:B-----5:R-:W-:-:S04]  /*11700*/  F2FP.BF16.PACK_AB R7, R179, R182 ;  /* 0x000000b6b307723e */ /* 0x020fc800000010ff */
[----:B------:R-:W-:Y:S02]  /*11710*/  FSEL R0, R0, RZ, P0 ;  /* 0x000000ff00007208 */ /* 0x000fe40000000000 */
[----:B------:R-:W-:-:S03]  /*11720*/  FSETP.NEU.FTZ.AND P0, PT, R145, -INF , PT ;  /* 0xff8000009100780b */ /* 0x000fc60003f1d000 */
[----:B------:R-:W-:Y:S02]  /*11730*/  FFMA.FTZ R2, R32, c[0x0][0x2d0], -R0 ;  /* 0x0000b40020027a23 */ /* 0x000fe40000010800 */
[----:B-1----:R-:W-:Y:S01]  /*11740*/  FFMA.FTZ R6, R17, c[0x0][0x2d0], -R12 ;  /* 0x0000b40011067a23 */ /* 0x002fe2000001080c */
[----:B------:R-:W-:Y:S01]  /*11750*/  LDSM.16.MT88.4 R32, [R221+0x2100] ;  /* 0x00210000dd20783b */ /* 0x000fe20000004200 */
[----:B------:R-:W-:Y:S02]  /*11760*/  FFMA.FTZ R8, R37, c[0x0][0x2d0], -R0 ;  /* 0x0000b40025087a23 */ /* 0x000fe40000010800 */
[----:B------:R1:W3:Y:S01]  /*11770*/  MUFU.EX2 R180, R6 ;  /* 0x0000000600b47308 */ /* 0x0002e20000000800 */
        /* <DEDUP_REMOVED lines=8> */
[----:B---3--:R-:W-:-:S07]  /*11800*/  F2FP.BF16.PACK_AB R6, R180, R183 ;  /* 0x000000b7b406723e */ /* 0x008fce00000010ff */
[----:B------:R3:W-:Y:S01]  /*11810*/  MUFU.EX2 R250, R2 ;  /* 0x0000000200fa7308 */ /* 0x0007e20000000800 */
[----:B-----5:R-:W-:-:S07]  /*11820*/  F2FP.BF16.PACK_AB R5, R160, R185 ;  /* 0x000000b9a005723e */ /* 0x020fce00000010ff */
[----:B------:R-:W-:Y:S01]  /*11830*/  HMMA.16816.F32.BF16 R116, R4, R28, RZ ;  /* 0x0000001c0474723c */ /* 0x000fe200000418ff */
[----:B-1----:R-:W-:Y:S01]  /*11840*/  F2FP.BF16.PACK_AB R10, R181, R184 ;  /* 0x000000b8b50a723e */ /* 0x002fe200000010ff */
[----:B---3--:R-:W-:-:S06]  /*11850*/  FMUL.FTZ R2, R145, c[0x0][0x2d0] ;  /* 0x0000b40091027a20 */ /* 0x008fcc0000410000 */
[----:B------:R-:W-:Y:S01]  /*11860*/  HMMA.16816.F32.BF16 R112, R4, R24, RZ ;  /* 0x000000180470723c */ /* 0x000fe200000418ff */
[----:B------:R-:W-:-:S07]  /*11870*/  FSEL R2, R2, RZ, P0 ;  /* 0x000000ff02027208 */ /* 0x000fce0000000000 */
[C---:B--2---:R-:W-:Y:S01]  /*11880*/  HMMA.16816.F32.BF16 R108, R4.reuse, R20, RZ ;  /* 0x00000014046c723c */ /* 0x044fe200000418ff */
        /* <DEDUP_REMOVED lines=94> */
[----:B------:R-:W-:Y:S02]  /*11e70*/  IMAD.MOV.U32 R164, RZ, RZ, R181 ;  /* 0x000000ffffa47224 */ /* 0x000fe400078e00b5 */
[----:B------:R1:W-:Y:S03]  /*11e80*/  MUFU.EX2 R196, R8 ;  /* 0x0000000800c47308 */ /* 0x0003e60000000800 */
[----:B------:R-:W-:Y:S07]  /*11e90*/  HMMA.16816.F32.BF16 R80, R4, R38, R64 ;  /* 0x000000260450723c */ /* 0x000fee0000041840 */
[----:B----4-:R-:W-:-:S02]  /*11ea0*/  F2FP.BF16.PACK_AB R4, R217, R218 ;  /* 0x000000dad904723e */ /* 0x010fc400000010ff */
[----:B------:R-:W-:Y:S02]  /*11eb0*/  F2FP.BF16.PACK_AB R5, R206, R203 ;  /* 0x000000cbce05723e */ /* 0x000fe400000010ff */
[----:B------:R-:W-:Y:S02]  /*11ec0*/  F2FP.BF16.PACK_AB R6, R214, R215 ;  /* 0x000000d7d606723e */ /* 0x000fe400000010ff */
[----:B---3--:R-:W-:Y:S01]  /*11ed0*/  F2FP.BF16.PACK_AB R7, R200, R202 ;  /* 0x000000cac807723e */ /* 0x008fe200000010ff */
[----:B-1----:R-:W-:Y:S02]  /*11ee0*/  FFMA.FTZ R8, R126, c[0x0][0x2d0], -R3 ;  /* 0x0000b4007e087a23 */ /* 0x002fe40000010803 */
[----:B------:R-:W-:Y:S02]  /*11ef0*/  IMAD.MOV.U32 R126, RZ, RZ, R13 ;  /* 0x000000ffff7e7224 */ /* 0x000fe400078e000d */
[----:B------:R-:W-:Y:S02]  /*11f00*/  FFMA.FTZ R13, R141, c[0x0][0x2d0], -R3 ;  /* 0x0000b4008d0d7a23 */ /* 0x000fe40000010803 */
        /* <DEDUP_REMOVED lines=15> */
[----:B------:R1:W-:Y:S03]  /*12000*/  MUFU.EX2 R180, R13 ;  /* 0x0000000d00b47308 */ /* 0x0003e60000000800 */
[C---:B------:R-:W-:Y:S05]  /*12010*/  HMMA.16816.F32.BF16 R192, R4.reuse, R36, R44 ;  /* 0x0000002404c0723c */ /* 0x040fea000004182c */
[----:B------:R2:W3:Y:S03]  /*12020*/  MUFU.EX2 R182, R8 ;  /* 0x0000000800b67308 */ /* 0x0004e60000000800 */
[----:B------:R-:W-:Y:S01]  /*12030*/  HMMA.16816.F32.BF16 R60, R4, R32, R48 ;  /* 0x00000020043c723c */ /* 0x000fe20000041830 */
[----:B-1----:R-:W-:-:S07]  /*12040*/  FFMA.FTZ R13, R147, c[0x0][0x2d0], -R3 ;  /* 0x0000b400930d7a23 */ /* 0x002fce0000010803 */
[C---:B------:R-:W-:Y:S01]  /*12050*/  HMMA.16816.F32.BF16 R44, R4.reuse, R18, R128 ;  /* 0x00000012042c723c */ /* 0x040fe20000041880 */
[----:B------:R1:W4:Y:S01]  /*12060*/  MUFU.EX2 R181, R13 ;  /* 0x0000000d00b57308 */ /* 0x0003220000000800 */
[----:B------:R-:W4:Y:S04]  /*12070*/  LDSM.16.MT88.4 R16, [R221+0x900] ;  /* 0x00090000dd10783b */ /* 0x000f280000004200 */
[----:B--2---:R-:W-:Y:S02]  /*12080*/  LDSM.16.MT88.4 R8, [R222+0x900] ;  /* 0x00090000de08783b */ /* 0x004fe40000004200 */
[C---:B------:R-:W-:Y:S02]  /*12090*/  HMMA.16816.F32.BF16 R52, R4.reuse, R34, R156 ;  /* 0x000000220434723c */ /* 0x040fe4000004189c */
[----:B------:R-:W2:Y:S06]  /*120a0*/  LDSM.16.MT88.4 R32, [R222+0x2900] ;  /* 0x00290000de20783b */ /* 0x000eac0000004200 */
[----:B------:R-:W-:Y:S01]  /*120b0*/  HMMA.16816.F32.BF16 R48, R4, R22, R132 ;  /* 0x000000160430723c */ /* 0x000fe20000041884 */
[----:B-1----:R-:W-:Y:S01]  /*120c0*/  FFMA.FTZ R13, R166, c[0x0][0x2d0], -R0 ;  /* 0x0000b400a60d7a23 */ /* 0x002fe20000010800 */
[----:B------:R-:W1:Y:S01]  /*120d0*/  LDSM.16.MT88.4 R20, [R221+0x1900] ;  /* 0x00190000dd14783b */ /* 0x000e620000004200 */
[----:B------:R-:W-:-:S02]  /*120e0*/  IMAD.MOV.U32 R166, RZ, RZ, R179 ;  /* 0x000000ffffa67224 */ /* 0x000fc400078e00b3 */
[----:B------:R4:W-:Y:S03]  /*120f0*/  MUFU.EX2 R150, R13 ;  /* 0x0000000d00967308 */ /* 0x0009e60000000800 */
[----:B------:R-:W-:Y:S07]  /*12100*/  HMMA.16816.F32.BF16 R36, R4, R38, R168 ;  /* 0x000000260424723c */ /* 0x000fee00000418a8 */
[----:B-----5:R-:W-:-:S02]  /*12110*/  F2FP.BF16.PACK_AB R4, R198, R199 ;  /* 0x000000c7c604723e */ /* 0x020fc400000010ff */
[----:B---3--:R-:W-:Y:S02]  /*12120*/  F2FP.BF16.PACK_AB R5, R182, R183 ;  /* 0x000000b7b605723e */ /* 0x008fe400000010ff */
[----:B------:R-:W-:Y:S01]  /*12130*/  F2FP.BF16.PACK_AB R6, R196, R197 ;  /* 0x000000c5c406723e */ /* 0x000fe200000010ff */
[----:B----4-:R-:W-:Y:S01]  /*12140*/  FFMA.FTZ R13, R167, c[0x0][0x2d0], -R0 ;  /* 0x0000b400a70d7a23 */ /* 0x010fe20000010800 */
[----:B------:R-:W-:Y:S01]  /*12150*/  F2FP.BF16.PACK_AB R7, R181, R180 ;  /* 0x000000b4b507723e */ /* 0x000fe200000010ff */
[----:B------:R-:W-:Y:S02]  /*12160*/  IMAD.MOV.U32 R167, RZ, RZ, R178 ;  /* 0x000000ffffa77224 */ /* 0x000fe400078e00b2 */
[----:B------:R3:W4:Y:S04]  /*12170*/  MUFU.EX2 R148, R13 ;  /* 0x0000000d00947308 */ /* 0x0007280000000800 */
[C---:B------:R-:W-:Y:S08]  /*12180*/  HMMA.16816.F32.BF16 R156, R4.reuse, R16, R172 ;  /* 0x00000010049c723c */ /* 0x040ff000000418ac */
[----:B--2---:R-:W-:Y:S01]  /*12190*/  HMMA.16816.F32.BF16 R188, R4, R32, R96 ;  /* 0x0000002004bc723c */ /* 0x004fe20000041860 */
[----:B---3--:R-:W-:-:S04]  /*121a0*/  FFMA.FTZ R13, R177, c[0x0][0x2d0], -R0 ;  /* 0x0000b400b10d7a23 */ /* 0x008fc80000010800 */
[----:B------:R2:W-:Y:S03]  /*121b0*/  MUFU.EX2 R149, R13 ;  /* 0x0000000d00957308 */ /* 0x0005e60000000800 */
[C---:B------:R-:W-:Y:S08]  /*121c0*/  HMMA.16816.F32.BF16 R120, R4.reuse, R8, R116 ;  /* 0x000000080478723c */ /* 0x040ff00000041874 */
[----:B-1----:R-:W-:Y:S01]  /*121d0*/  HMMA.16816.F32.BF16 R132, R4, R20, R112 ;  /* 0x000000140484723c */ /* 0x002fe20000041870 */
[----:B------:R-:W1:Y:S01]  /*121e0*/  LDSM.16.MT88.4 R112, [R222+0xd00] ;  /* 0x000d0000de70783b */ /* 0x000e620000004200 */
[----:B--2---:R-:W-:-:S06]  /*121f0*/  FFMA.FTZ R13, R176, c[0x0][0x2d0], -R0 ;  /* 0x0000b400b00d7a23 */ /* 0x004fcc0000010800 */
[C---:B------:R-:W-:Y:S01]  /*12200*/  HMMA.16816.F32.BF16 R172, R4.reuse, R24, R104 ;  /* 0x0000001804ac723c */ /* 0x040fe20000041868 */
[----:B------:R2:W-:Y:S07]  /*12210*/  MUFU.EX2 R151, R13 ;  /* 0x0000000d00977308 */ /* 0x0005ee0000000800 */
[C---:B------:R-:W-:Y:S08]  /*12220*/  HMMA.16816.F32.BF16 R184, R4.reuse, R28, R100 ;  /* 0x0000001c04b8723c */ /* 0x040ff00000041864 */
[----:B------:R-:W-:Y:S01]  /*12230*/  HMMA.16816.F32.BF16 R160, R4, R18, R160 ;  /* 0x0000001204a0723c */ /* 0x000fe200000418a0 */
[----:B--2---:R-:W-:-:S04]  /*12240*/  FFMA.FTZ R13, R165, c[0x0][0x2d0], -R2 ;  /* 0x0000b400a50d7a23 */ /* 0x004fc80000010802 */
[----:B------:R2:W-:Y:S03]  /*12250*/  MUFU.EX2 R140, R13 ;  /* 0x0000000d008c7308 */ /* 0x0005e60000000800 */
[C---:B------:R-:W-:Y:S08]  /*12260*/  HMMA.16816.F32.BF16 R108, R4.reuse, R10, R108 ;  /* 0x0000000a046c723c */ /* 0x040ff0000004186c */
[----:B------:R-:W-:Y:S01]  /*12270*/  HMMA.16816.F32.BF16 R168, R4, R22, R92 ;  /* 0x0000001604a8723c */ /* 0x000fe2000004185c */
[----:B--2---:R-:W-:-:S07]  /*12280*/  FFMA.FTZ R13, R155, c[0x0][0x2d0], -R2 ;  /* 0x0000b4009b0d7a23 */ /* 0x004fce0000010802 */
[C---:B------:R-:W-:Y:S01]  /*12290*/  HMMA.16816.F32.BF16 R88, R4.reuse, R26, R88 ;  /* 0x0000001a0458723c */ /* 0x040fe20000041858 */
[----:B------:R2:W3:Y:S07]  /*122a0*/  MUFU.EX2 R147, R13 ;  /* 0x0000000d00937308 */ /* 0x0004ee0000000800 */
[C---:B------:R-:W-:Y:S08]  /*122b0*/  HMMA.16816.F32.BF16 R128, R4.reuse, R30, R84 ;  /* 0x0000001e0480723c */ /* 0x040ff00000041854 */
[----:B------:R-:W-:Y:S01]  /*122c0*/  HMMA.16816.F32.BF16 R96, R4, R34, R80 ;  /* 0x000000220460723c */ /* 0x000fe20000041850 */
[----:B------:R-:W-:Y:S01]  /*122d0*/  LDSM.16.MT88.4 R80, [R221+0x2d00] ;  /* 0x002d0000dd50783b */ /* 0x000fe20000004200 */
[----:B--2---:R-:W-:-:S04]  /*122e0*/  FFMA.FTZ R13, R152, c[0x0][0x2d0], -R2 ;  /* 0x0000b400980d7a23 */ /* 0x004fc80000010802 */
[----:B------:R2:W-:Y:S01]  /*122f0*/  MUFU.EX2 R143, R13 ;  /* 0x0000000d008f7308 */ /* 0x0005e20000000800 */
[----:B----4-:R-:W-:Y:S02]  /*12300*/  F2FP.BF16.PACK_AB R4, R148, R150 ;  /* 0x000000969404723e */ /* 0x010fe400000010ff */
[----:B---3--:R-:W-:Y:S02]  /*12310*/  F2FP.BF16.PACK_AB R5, R147, R140 ;  /* 0x0000008c9305723e */ /* 0x008fe400000010ff */
[----:B------:R-:W-:Y:S01]  /*12320*/  F2FP.BF16.PACK_AB R6, R151, R149 ;  /* 0x000000959706723e */ /* 0x000fe200000010ff */
[----:B--2---:R-:W-:-:S04]  /*12330*/  FFMA.FTZ R13, R153, c[0x0][0x2d0], -R2 ;  /* 0x0000b400990d7a23 */ /* 0x004fc80000010802 */
[----:B------:R-:W2:Y:S02]  /*12340*/  MUFU.EX2 R141, R13 ;  /* 0x0000000d008d7308 */ /* 0x000ea40000000800 */
[----:B--2---:R-:W-:-:S07]  /*12350*/  F2FP.BF16.PACK_AB R7, R141, R143 ;  /* 0x0000008f8d07723e */ /* 0x004fce00000010ff */
[C---:B------:R-:W-:Y:S07]  /*12360*/  HMMA.16816.F32.BF16 R100, R4.reuse, R8, R72 ;  /* 0x000000080464723c */ /* 0x040fee0000041848 */
[----:B------:R-:W-:Y:S01]  /*12370*/  FFMA.FTZ R8, R211, c[0x0][0x2d0], -R12 ;  /* 0x0000b400d3087a23 */ /* 0x000fe2000001080c */
[----:B------:R-:W-:Y:S01]  /*12380*/  HMMA.16816.F32.BF16 R116, R4, R10, R48 ;  /* 0x0000000a0474723c */ /* 0x000fe20000041830 */
[----:B------:R-:W-:Y:S02]  /*12390*/  IMAD.MOV.U32 R211, RZ, RZ, R127 ;  /* 0x000000ffffd37224 */ /* 0x000fe400078e007f */
[----:B------:R2:W-:Y:S01]  /*123a0*/  MUFU.EX2 R49, R8 ;  /* 0x0000000800317308 */ /* 0x0005e20000000800 */
[----:B------:R-:W-:-:S03]  /*123b0*/  IMAD.MOV.U32 R9, RZ, RZ, R136 ;  /* 0x000000ffff097224 */ /* 0x000fc600078e0088 */
[----:B------:R-:W-:Y:S01]  /*123c0*/  IMAD.MOV.U32 R10, RZ, RZ, R137 ;  /* 0x000000ffff0a7224 */ /* 0x000fe200078e0089 */
[----:B------:R-:W-:Y:S01]  /*123d0*/  HMMA.16816.F32.BF16 R176, R4, R18, R56 ;  /* 0x0000001204b0723c */ /* 0x000fe20000041838 */
[----:B------:R-:W-:Y:S02]  /*123e0*/  IMAD.MOV.U32 R11, RZ, RZ, R138 ;  /* 0x000000ffff0b7224 */ /* 0x000fe400078e008a */
[----:B------:R-:W-:Y:S02]  /*123f0*/  IMAD.MOV.U32 R51, RZ, RZ, R167 ;  /* 0x000000ffff337224 */ /* 0x000fe400078e00a7 */
[----:B------:R-:W-:-:S03]  /*12400*/  IMAD.MOV.U32 R50, RZ, RZ, R166 ;  /* 0x000000ffff327224 */ /* 0x000fc600078e00a6 */
[C---:B------:R-:W-:Y:S01]  /*12410*/  HMMA.16816.F32.BF16 R56, R4.reuse, R22, R44 ;  /* 0x000000160438723c */ /* 0x040fe2000004182c */
[----:B--2---:R-:W-:Y:S02]  /*12420*/  FFMA.FTZ R8, R209, c[0x0][0x2d0], -R12 ;  /* 0x0000b400d1087a23 */ /* 0x004fe4000001080c */
[----:B------:R-:W-:Y:S02]  /*12430*/  IMAD.MOV.U32 R209, RZ, RZ, R126 ;  /* 0x000000ffffd17224 */ /* 0x000fe400078e007e */
[----:B------:R2:W3:Y:S03]  /*12440*/  MUFU.EX2 R48, R8 ;  /* 0x0000000800307308 */ /* 0x0004e60000000800 */
[----:B------:R-:W-:Y:S01]  /*12450*/  HMMA.16816.F32.BF16 R64, R4, R24, R64 ;  /* 0x000000180440723c */ /* 0x000fe20000041840 */
[----:B------:R-:W-:Y:S02]  /*12460*/  IMAD.MOV.U32 R45, RZ, RZ, R124 ;  /* 0x000000ffff2d7224 */ /* 0x000fe400078e007c */
[----:B------:R-:W-:-:S02]  /*12470*/  IMAD.MOV.U32 R46, RZ, RZ, R139 ;  /* 0x000000ffff2e7224 */ /* 0x000fc400078e008b */
[----:B------:R-:W-:Y:S01]  /*12480*/  LDSM.16.MT88.4 R136, [R222+0x1d00] ;  /* 0x001d0000de88783b */ /* 0x000fe20000004200 */
[----:B------:R-:W-:Y:S02]  /*12490*/  IMAD.MOV.U32 R47, RZ, RZ, R164 ;  /* 0x000000ffff2f7224 */ /* 0x000fe400078e00a4 */
[----:B------:R-:W-:Y:S01]  /*124a0*/  HMMA.16816.F32.BF16 R68, R4, R20, R68 ;  /* 0x000000140444723c */ /* 0x000fe20000041844 */
[----:B------:R-:W-:Y:S01]  /*124b0*/  LDSM.16.MT88.4 R164, [R221+0xd00] ;  /* 0x000d0000dda4783b */ /* 0x000fe20000004200 */
[----:B------:R-:W-:Y:S02]  /*124c0*/  IMAD.MOV.U32 R25, RZ, RZ, R15 ;  /* 0x000000ffff197224 */ /* 0x000fe400078e000f */
[----:B--2---:R-:W-:-:S04]  /*124d0*/  FFMA.FTZ R8, R207, c[0x0][0x2d0], -R12 ;  /* 0x0000b400cf087a23 */ /* 0x004fc8000001080c */
[C---:B------:R-:W-:Y:S01]  /*124e0*/  HMMA.16816.F32.BF16 R152, R4.reuse, R16, R76 ;  /* 0x000000100498723c */ /* 0x040fe2000004184c */
[----:B------:R-:W-:Y:S01]  /*124f0*/  IMAD.MOV.U32 R207, RZ, RZ, R125 ;  /* 0x000000ffffcf7224 */ /* 0x000fe200078e007d */
[----:B---3--:R-:W-:Y:S01]  /*12500*/  F2FP.BF16.PACK_AB R92, R48, R49 ;  /* 0x00000031305c723e */ /* 0x008fe200000010ff */
[----:B------:R2:W-:Y:S01]  /*12510*/  MUFU.EX2 R44, R8 ;  /* 0x00000008002c7308 */ /* 0x0005e20000000800 */
[----:B------:R-:W3:Y:S04]  /*12520*/  LDSM.16.MT88.4 R124, [R221+0x1d00] ;  /* 0x001d0000dd7c783b */ /* 0x000ee80000004200 */
[C---:B------:R-:W-:Y:S08]  /*12530*/  HMMA.16816.F32.BF16 R40, R4.reuse, R26, R40 ;  /* 0x0000001a0428723c */ /* 0x040ff00000041828 */
[----:B------:R-:W-:Y:S01]  /*12540*/  HMMA.16816.F32.BF16 R60, R4, R28, R60 ;  /* 0x0000001c043c723c */ /* 0x000fe2000004183c */
[----:B--2---:R-:W-:-:S02]  /*12550*/  FFMA.FTZ R8, R201, c[0x0][0x2d0], -R12 ;  /* 0x0000b400c9087a23 */ /* 0x004fc4000001080c */
[----:B------:R-:W-:Y:S02]  /*12560*/  IMAD.MOV.U32 R201, RZ, RZ, R14 ;  /* 0x000000ffffc97224 */ /* 0x000fe400078e000e */
        /* <DEDUP_REMOVED lines=19> */
[C---:B------:R-:W-:Y:S08]  /*126a0*/  HMMA.16816.F32.BF16 R104, R92.reuse, R112, R120 ;  /* 0x000000705c68723c */ /* 0x040ff00000041878 */
[----:B---3--:R-:W-:Y:S01]  /*126b0*/  HMMA.16816.F32.BF16 R120, R92, R124, R132 ;  /* 0x0000007c5c78723c */ /* 0x008fe20000041884 */
[----:B-1----:R-:W-:-:S04]  /*126c0*/  FFMA.FTZ R3, R212, c[0x0][0x2d0], -R0 ;  /* 0x0000b400d4037a23 */ /* 0x002fc80000010800 */
[----:B------:R1:W3:Y:S03]  /*126d0*/  MUFU.EX2 R18, R3 ;  /* 0x0000000300127308 */ /* 0x0002e60000000800 */
        /* <DEDUP_REMOVED lines=17> */
[C---:B--2---:R-:W-:Y:S01]  /*127f0*/  HMMA.16816.F32.BF16 R88, R92.reuse, R4, R188 ;  /* 0x000000045c58723c */ /* 0x044fe200000418bc */
[----:B------:R-:W-:Y:S01]  /*12800*/  IMAD.U32 R216, RZ, RZ, UR8 ;  /* 0x00000008ffd87e24 */ /* 0x000fe2000f8e00ff */
[----:B------:R1:W2:Y:S04]  /*12810*/  MUFU.EX2 R13, R0 ;  /* 0x00000000000d7308 */ /* 0x0002a80000000800 */
[----:B------:R-:W-:Y:S02]  /*12820*/  ISETP.GE.AND P0, PT, R216, UR7, PT ;  /* 0x00000007d8007c0c */ /* 0x000fe4000bf06270 */
[----:B------:R-:W-:Y:S07]  /*12830*/  HMMA.16816.F32.BF16 R92, R92, R6, R96 ;  /* 0x000000065c5c723c */ /* 0x000fee0000041860 */
[----:B---3--:R-:W-:-:S02]  /*12840*/  F2FP.BF16.PACK_AB R96, R18, R19 ;  /* 0x000000131260723e */ /* 0x008fc400000010ff */
[----:B-----5:R-:W-:Y:S01]  /*12850*/  F2FP.BF16.PACK_AB R98, R16, R17 ;  /* 0x000000111062723e */ /* 0x020fe200000010ff */
[--C-:B-1----:R-:W-:Y:S01]  /*12860*/  FFMA.FTZ R0, R238, c[0x0][0x2d0], -R2.reuse ;  /* 0x0000b400ee007a23 */ /* 0x102fe20000010802 */
[----:B--2---:R-:W-:Y:S01]  /*12870*/  F2FP.BF16.PACK_AB R97, R13, R12 ;  /* 0x0000000c0d61723e */ /* 0x004fe200000010ff */
        /* <DEDUP_REMOVED lines=73> */
[----:B------:R-:W-:-:S03]  /*12d10*/  FADD.FTZ R0, R21, R4 ;  /* 0x0000000415007221 */ /* 0x000fc60000010000 */
[----:B------:R1:W-:Y:S04]  /*12d20*/  STL [R1+0x1c], R3 ;  /* 0x00001c0301007387 */ /* 0x0003e80000100800 */
[----:B------:R1:W-:Y:S04]  /*12d30*/  STL [R1+0x24], R0 ;  /* 0x0000240001007387 */ /* 0x0003e80000100800 */
[----:B------:R1:W-:Y:S01]  /*12d40*/  STL [R1+0x20], R2 ;  /* 0x0000200201007387 */ /* 0x0003e20000100800 */
[----:B------:R-:W-:Y:S05]  /*12d50*/  @!P0 BRA `(.L_x_829) ;  /* 0x0000424000008947 */ /* 0x000fea0003800000 */
[----:B------:R-:W2:Y:S04]  /*12d60*/  LDL R211, [R1+0x2c] ;  /* 0x00002c0001d37983 */ /* 0x000ea80000100800 */
[----:B------:R-:W3:Y:S04]  /*12d70*/  LDL R51, [R1+0x3c] ;  /* 0x00003c0001337983 */ /* 0x000ee80000100800 */
[----:B------:R-:W3:Y:S01]  /*12d80*/  LDL R50, [R1+0x44] ;  /* 0x0000440001327983 */ /* 0x000ee20000100800 */
[----:B-1----:R-:W-:Y:S01]  /*12d90*/  SEL R3, RZ, 0x10, P6 ;  /* 0x00000010ff037807 */ /* 0x002fe20003000000 */
[----:B------:R-:W-:Y:S01]  /*12da0*/  IMAD.MOV.U32 R143, RZ, RZ, R145 ;  /* 0x000000ffff8f7224 */ /* 0x000fe200078e0091 */
[----:B------:R-:W-:Y:S01]  /*12db0*/  MOV R140, R146 ;  /* 0x00000092008c7202 */ /* 0x000fe20000000f00 */
[----:B------:R-:W-:Y:S01]  /*12dc0*/  IMAD.MOV.U32 R148, RZ, RZ, R142 ;  /* 0x000000ffff947224 */ /* 0x000fe200078e008e */
[----:B------:R-:W-:Y:S01]  /*12dd0*/  MOV R147, R144 ;  /* 0x0000009000937202 */ /* 0x000fe20000000f00 */
[----:B------:R-:W-:Y:S01]  /*12de0*/  IMAD.MOV.U32 R241, RZ, RZ, R216 ;  /* 0x000000fffff17224 */ /* 0x000fe200078e00d8 */
[----:B------:R-:W-:-:S02]  /*12df0*/  ULDC UR5, c[0x0][0x210] ;  /* 0x0000840000057ab9 */ /* 0x000fc40000000800 */
[----:B------:R-:W-:Y:S02]  /*12e00*/  ULDC UR4, c[0x0][0x1e8] ;  /* 0x00007a0000047ab9 */ /* 0x000fe40000000800 */
[----:B------:R-:W-:Y:S02]  /*12e10*/  UIMAD UR5, UR11, UR5, URZ ;  /* 0x000000050b0572a4 */ /* 0x000fe4000f8e023f */
[----:B------:R-:W-:Y:S01]  /*12e20*/  UIMAD UR4, UR11, UR4, URZ ;  /* 0x000000040b0472a4 */ /* 0x000fe2000f8e023f */
[----:B--2---:R-:W-:-:S05]  /*12e30*/  SHF.L.U32 R0, R211, 0x1, RZ ;  /* 0x00000001d3007819 */ /* 0x004fca00000006ff */
[----:B------:R1:W-:Y:S01]  /*12e40*/  STL [R1+0x10], R0 ;  /* 0x0000100001007387 */ /* 0x0003e20000100800 */
[----:B---3--:R-:W-:-:S03]  /*12e50*/  SHF.L.U64.HI R2, R51, 0x1, R50 ;  /* 0x0000000133027819 */ /* 0x008fc60000010232 */
[----:B------:R2:W-:Y:S01]  /*12e60*/  STL [R1+0x34], R3 ;  /* 0x0000340301007387 */ /* 0x0005e20000100800 */
[----:B-1----:R-:W-:-:S05]  /*12e70*/  IMAD.SHL.U32 R0, R51, 0x2, RZ ;  /* 0x0000000233007824 */ /* 0x002fca00078e00ff */
[----:B------:R2:W-:Y:S04]  /*12e80*/  STL [R1+0x8], R0 ;  /* 0x0000080001007387 */ /* 0x0005e80000100800 */
[----:B------:R2:W-:Y:S02]  /*12e90*/  STL [R1+0xc], R2 ;  /* 0x00000c0201007387 */ /* 0x0005e40000100800 */
.L_x_832:
[----:B-1----:R1:W5:Y:S01]  /*12ea0*/  LDL R240, [R1+0x38] ;  /* 0x0000380001f07983 */ /* 0x0023620000100800 */
[----:B------:R-:W-:Y:S04]  /*12eb0*/  DEPBAR.LE SB0, 0x0 ;  /* 0x000080000000791a */ /* 0x000fe80000000000 */
[----:B------:R-:W-:Y:S01]  /*12ec0*/  BAR.SYNC.DEFER_BLOCKING 0x0 ;  /* 0x0000000000007b1d */ /* 0x000fe20000010000 */
[----:B------:R-:W-:Y:S05]  /*12ed0*/  ISETP.GE.AND P0, PT, R241, RZ, PT ;  /* 0x000000fff100720c */ /* 0x000fea0003f06270 */
[----:B------:R1:W5:Y:S04]  /*12ee0*/  LDL R151, [R1+0x2c] ;  /* 0x00002c0001977983 */ /* 0x0003680000100800 */
[----:B------:R1:W5:Y:S04]  /*12ef0*/  LDL R150, [R1+0x48] ;  /* 0x0000480001967983 */ /* 0x0003680000100800 */
[----:B------:R1:W5:Y:S04]  /*12f00*/  LDL R142, [R1+0x14] ;  /* 0x00001400018e7983 */ /* 0x0003680000100800 */
[----:B------:R1:W5:Y:S04]  /*12f10*/  LDL R239, [R1+0x10] ;  /* 0x0000100001ef7983 */ /* 0x0003680000100800 */
[----:B------:R1:W5:Y:S04]  /*12f20*/  LDL R238, [R1+0x8] ;  /* 0x0000080001ee7983 */ /* 0x0003680000100800 */
[----:B------:R1:W3:Y:S04]  /*12f30*/  LDSM.16.M88.4 R64, [R223+0x6100] ;  /* 0x00610000df40783b */ /* 0x0002e80000000200 */
[----:B------:R1:W5:Y:S04]  /*12f40*/  LDL R237, [R1+0x34] ;  /* 0x0000340001ed7983 */ /* 0x0003680000100800 */
[----:B------:R1:W4:Y:S04]  /*12f50*/  LDSM.16.M88.4 R60, [R223+0x7100] ;  /* 0x00710000df3c783b */ /* 0x0003280000000200 */
[----:B------:R1:W5:Y:S04]  /*12f60*/  LDL R149, [R1+0xc] ;  /* 0x00000c0001957983 */ /* 0x0003680000100800 */
[----:B------:R1:W2:Y:S04]  /*12f70*/  LDSM.16.M88.4 R16, [R220+0x3100] ;  /* 0x00310000dc10783b */ /* 0x0002a80000000200 */
        /* <DEDUP_REMOVED lines=10> */
[----:B---345:R-:W-:Y:S01]  /*13020*/  IADD3 R14, -R237, 0x10, RZ ;  /* 0x00000010ed0e7810 */ /* 0x038fe20007ffe1ff */
[----:B------:R-:W3:Y:S01]  /*13030*/  LDL R4, [R1+0x4] ;  /* 0x0000040001047983 */ /* 0x000ee20000100800 */
[----:B------:R-:W-:Y:S01]  /*13040*/  SEL R20, RZ, 0x10, P4 ;  /* 0x00000010ff147807 */ /* 0x000fe20002000000 */
[----:B------:R-:W-:Y:S01]  /*13050*/  IMAD.SHL.U32 R10, R142, 0x2, RZ ;  /* 0x000000028e0a7824 */ /* 0x000fe200078e00ff */
[----:B------:R-:W-:Y:S01]  /*13060*/  LOP3.LUT R14, R14, 0xf, RZ, 0xc0, !PT ;  /* 0x0000000f0e0e7812 */ /* 0x000fe200078ec0ff */
[----:B------:R-:W4:Y:S01]  /*13070*/  LDL R5, [R1] ;  /* 0x0000000001057983 */ /* 0x000f220000100800 */
[----:B------:R-:W-:Y:S02]  /*13080*/  IADD3 R12, -R20, 0x10, RZ ;  /* 0x00000010140c7810 */ /* 0x000fe40007ffe1ff */
[----:B------:R-:W-:Y:S02]  /*13090*/  SHF.L.U64.HI R7, R151, 0x1, R240 ;  /* 0x0000000197077819 */ /* 0x000fe400000102f0 */
[----:B------:R-:W-:Y:S02]  /*130a0*/  LOP3.LUT R12, R12, 0xf, RZ, 0xc0, !PT ;  /* 0x0000000f0c0c7812 */ /* 0x000fe400078ec0ff */
[----:B--23--:R-:W-:Y:S01]  /*130b0*/  SHF.R.S32.HI R0, RZ, 0x1f, R4 ;  /* 0x0000001fff007819 */ /* 0x00cfe20000011404 */
[----:B------:R-:W-:Y:S04]  /*130c0*/  IMAD.WIDE.U32 R2, R4, c[0x0][0x208], RZ ;  /* 0x0000820004027a25 */ /* 0x000fe800078e00ff */
[----:B------:R-:W-:Y:S04]  /*130d0*/  IMAD R0, R0, c[0x0][0x208], RZ ;  /* 0x0000820000007a24 */ /* 0x000fe800078e02ff */
[----:B------:R-:W-:Y:S01]  /*130e0*/  IMAD R0, R4, c[0x0][0x20c], R0 ;  /* 0x0000830004007a24 */ /* 0x000fe200078e0200 */
[----:B----4-:R-:W-:Y:S03]  /*130f0*/  SHF.R.S32.HI R4, RZ, 0x1f, R5 ;  /* 0x0000001fff047819 */ /* 0x010fe60000011405 */
[----:B------:R-:W-:Y:S02]  /*13100*/  IMAD.IADD R3, R3, 0x1, R0 ;  /* 0x0000000103037824 */ /* 0x000fe400078e0200 */
[----:B------:R-:W-:Y:S02]  /*13110*/  IMAD R4, R4, c[0x0][0x218], RZ ;  /* 0x0000860004047a24 */ /* 0x000fe400078e02ff */
[C---:B------:R-:W-:Y:S04]  /*13120*/  IMAD.WIDE.U32 R2, R5.reuse, c[0x0][0x218], R2 ;  /* 0x0000860005027a25 */ /* 0x040fe800078e0002 */
[----:B------:R-:W-:Y:S01]  /*13130*/  IMAD R4, R5, c[0x0][0x21c], R4 ;  /* 0x0000870005047a24 */ /* 0x000fe200078e0204 */
[----:B------:R-:W-:Y:S02]  /*13140*/  IADD3 R0, P0, R2, UR5, RZ ;  /* 0x0000000502007c10 */ /* 0x000fe4000ff1e0ff */
[----:B------:R-:W-:Y:S02]  /*13150*/  SHF.L.U64.HI R5, R142, 0x1, R150 ;  /* 0x000000018e057819 */ /* 0x000fe40000010296 */
[----:B------:R-:W-:Y:S02]  /*13160*/  IADD3.X R4, R3, UR10, R4, P0, !PT ;  /* 0x0000000a03047c10 */ /* 0x000fe400087fe404 */
[C---:B------:R-:W-:Y:S04]  /*13170*/  LEA R3, P0, R0.reuse, c[0x0][0x1f8], 0x1 ;  /* 0x00007e0000037a11 */ /* 0x040fe800078008ff */
[----:B------:R-:W-:Y:S02]  /*13180*/  LEA.HI.X R4, R0, c[0x0][0x1fc], R4, 0x1, P0 ;  /* 0x00007f0000047a11 */ /* 0x000fe400000f0c04 */
[----:B------:R-:W2:Y:S04]  /*13190*/  SHFL.IDX PT, R0, R3, 0x1, 0x1c1f ;  /* 0x003c1f0003007f89 */ /* 0x000ea800000e0000 */
[----:B------:R-:W3:Y:S04]  /*131a0*/  SHFL.IDX PT, R2, R4, 0x1, 0x1c1f ;  /* 0x003c1f0004027f89 */ /* 0x000ee800000e0000 */
[----:B------:R-:W4:Y:S04]  /*131b0*/  SHFL.IDX PT, R3, R3, RZ, 0x1c1f ;  /* 0x001c1fff03037589 */ /* 0x000f2800000e0000 */
[----:B------:R-:W1:Y:S01]  /*131c0*/  SHFL.IDX PT, R4, R4, RZ, 0x1c1f ;  /* 0x001c1fff04047589 */ /* 0x000e6200000e0000 */
[----:B--2---:R-:W-:Y:S04]  /*131d0*/  IADD3 R14, P1, P0, R14, R0, R239 ;  /* 0x000000000e0e7210 */ /* 0x004fe8000783e0ef */
[----:B---3--:R-:W-:Y:S02]  /*131e0*/  IADD3.X R15, RZ, R2, R7, P1, P0 ;  /* 0x00000002ff0f7210 */ /* 0x008fe40000fe0407 */
[----:B------:R-:W-:Y:S04]  /*131f0*/  IADD3 R12, P1, P0, R12, R0, R238 ;  /* 0x000000000c0c7210 */ /* 0x000fe8000783e0ee */
[----:B------:R-:W-:Y:S02]  /*13200*/  IADD3.X R13, RZ, R2, R149, P1, P0 ;  /* 0x00000002ff0d7210 */ /* 0x000fe40000fe0495 */
[-C--:B------:R-:W-:Y:S02]  /*13210*/  IADD3 R8, P0, R0, R10.reuse, RZ ;  /* 0x0000000a00087210 */ /* 0x080fe40007f1e0ff */
[C---:B----4-:R-:W-:Y:S02]  /*13220*/  IADD3 R10, P2, R3.reuse, R10, RZ ;  /* 0x0000000a030a7210 */ /* 0x050fe40007f5e0ff */
[C---:B------:R-:W-:Y:S01]  /*13230*/  IADD3 R6, P1, R3.reuse, R239, RZ ;  /* 0x000000ef03067210 */ /* 0x040fe20007f3e0ff */
[--C-:B------:R-:W-:Y:S01]  /*13240*/  IMAD.X R9, R2, 0x1, R5.reuse, P0 ;  /* 0x0000000102097824 */ /* 0x100fe200000e0605 */
[----:B------:R-:W-:Y:S01]  /*13250*/  IADD3 R0, R248, 0x100, RZ ;  /* 0x00000100f8007810 */ /* 0x000fe20007ffe0ff */
[C---:B-1----:R-:W-:Y:S01]  /*13260*/  IMAD.X R11, R4.reuse, 0x1, R5, P2 ;  /* 0x00000001040b7824 */ /* 0x042fe200010e0605 */
[----:B------:R-:W-:Y:S01]  /*13270*/  IADD3 R2, P0, R3, R238, RZ ;  /* 0x000000ee03027210 */ /* 0x000fe20007f1e0ff */
[C---:B------:R-:W-:Y:S01]  /*13280*/  IMAD.X R7, R4.reuse, 0x1, R7, P1 ;  /* 0x0000000104077824 */ /* 0x040fe200008e0607 */
[----:B------:R-:W-:Y:S02]  /*13290*/  ISETP.NE.U32.AND P1, PT, R237, RZ, PT ;  /* 0x000000ffed00720c */ /* 0x000fe40003f25070 */
[----:B------:R1:W-:Y:S01]  /*132a0*/  LDGSTS.E.BYPASS.LTC128B.128 [R0], [R10.64], !P5 ;  /* 0x000000000a007fae */ /* 0x0003e2000e901d54 */
[----:B------:R-:W-:Y:S01]  /*132b0*/  IMAD.X R3, R4, 0x1, R149, P0 ;  /* 0x0000000104037824 */ /* 0x000fe200000e0695 */
[----:B------:R-:W-:Y:S02]  /*132c0*/  ISETP.NE.U32.AND P0, PT, R20, RZ, PT ;  /* 0x000000ff1400720c */ /* 0x000fe40003f05070 */
[----:B------:R1:W-:Y:S04]  /*132d0*/  LDGSTS.E.BYPASS.LTC128B.128 [R0+0x1000], [R6.64], !P6 ;  /* 0x0100000006007fae */ /* 0x0003e8000f101d54 */
[----:B------:R1:W-:Y:S04]  /*132e0*/  LDGSTS.E.BYPASS.LTC128B.128 [R0+0x2000], [R2.64], !P4 ;  /* 0x0200000002007fae */ /* 0x0003e8000e101d54 */
[----:B------:R1:W-:Y:S04]  /*132f0*/  LDGSTS.E.BYPASS.LTC128B.128 [R0+0x800], [R8.64], !P5 ;  /* 0x0080000008007fae */ /* 0x0003e8000e901d54 */
[----:B------:R1:W-:Y:S04]  /*13300*/  LDGSTS.E.BYPASS.LTC128B.128.ZFILL [R0+0x1800], [R14.64], P1 ;  /* 0x018000000e007fae */ /* 0x0003e80008941d54 */
[----:B------:R1:W-:Y:S02]  /*13310*/  LDGSTS.E.BYPASS.LTC128B.128.ZFILL [R0+0x2800], [R12.64], P0 ;  /* 0x028000000c007fae */ /* 0x0003e40008141d54 */
.L_x_830:
[-C--:B-1234-:R-:W-:Y:S01]  /*13320*/  HMMA.16816.F32.BF16 R4, R64, R16.reuse, RZ ;  /* 0x000000104004723c */ /* 0x09efe200000418ff */
[----:B------:R-:W-:Y:S02]  /*13330*/  LDSM.16.M88.4 R204, [R220+0x4100] ;  /* 0x00410000dccc783b */ /* 0x000fe40000000200 */
[----:B------:R-:W-:Y:S05]  /*13340*/  ISETP.GE.AND P0, PT, R241, 0x1, PT ;  /* 0x00000001f100780c */ /* 0x000fea0003f06270 */
[C---:B------:R-:W-:Y:S01]  /*13350*/  HMMA.16816.F32.BF16 R8, R60.reuse, R16, RZ ;  /* 0x000000103c08723c */ /* 0x040fe200000418ff */
[----:B------:R-:W0:Y:S07]  /*13360*/  LDGDEPBAR ;  /* 0x00000000000079af */ /* 0x000e2e0000000000 */
[-C--:B------:R-:W-:Y:S01]  /*13370*/  HMMA.16816.F32.BF16 R12, R60, R18.reuse, RZ ;  /* 0x000000123c0c723c */ /* 0x080fe200000418ff */
[----:B------:R-:W-:Y:S07]  /*13380*/  LDSM.16.M88.4 R208, [R223+0x9100] ;  /* 0x00910000dfd0783b */ /* 0x000fee0000000200 */
[C---:B------:R-:W-:Y:S01]  /*13390*/  HMMA.16816.F32.BF16 R16, R64.reuse, R18, RZ ;  /* 0x000000124010723c */ /* 0x040fe200000418ff */
[----:B------:R-:W-:Y:S07]  /*133a0*/  LDSM.16.M88.4 R212, [R231] ;  /* 0x00000000e7d4783b */ /* 0x000fee0000000200 */
[-C--:B------:R-:W-:Y:S01]  /*133b0*/  HMMA.16816.F32.BF16 R20, R64, R32.reuse, RZ ;  /* 0x000000204014723c */ /* 0x080fe200000418ff */
[----:B------:R-:W-:Y:S07]  /*133c0*/  LDSM.16.M88.4 R216, [R230] ;  /* 0x00000000e6d8783b */ /* 0x000fee0000000200 */
        /* <DEDUP_REMOVED lines=30> */
[----:B------:R-:W3:Y:S07]  /*135b0*/  LDSM.16.M88.4 R188, [R220+0x4900] ;  /* 0x00490000dcbc783b */ /* 0x000eee0000000200 */
[----:B------:R-:W-:Y:S01]  /*135c0*/  HMMA.16816.F32.BF16 R64, R180, R202, R64 ;  /* 0x000000cab440723c */ /* 0x000fe20000041840 */
[----:B------:R-:W4:Y:S07]  /*135d0*/  LDSM.16.M88.4 R180, [R224+0x8100] ;  /* 0x00810000e0b4783b */ /* 0x000f2e0000000200 */
[-C--:B-1----:R-:W-:Y:S01]  /*135e0*/  HMMA.16816.F32.BF16 R4, R176, R204.reuse, R4 ;  /* 0x000000ccb004723c */ /* 0x082fe20000041804 */
[----:B------:R-:W1:Y:S07]  /*135f0*/  LDSM.16.M88.4 R200, [R224+0x9100] ;  /* 0x00910000e0c8783b */ /* 0x000e6e0000000200 */
[C---:B------:R-:W-:Y:S08]  /*13600*/  HMMA.16816.F32.BF16 R8, R208.reuse, R204, R8 ;  /* 0x000000ccd008723c */ /* 0x040ff00000041808 */
[-C--:B------:R-:W-:Y:S08]  /*13610*/  HMMA.16816.F32.BF16 R12, R208, R206.reuse, R12 ;  /* 0x000000ced00c723c */ /* 0x080ff0000004180c */
[C---:B------:R-:W-:Y:S01]  /*13620*/  HMMA.16816.F32.BF16 R16, R176.reuse, R206, R16 ;  /* 0x000000ceb010723c */ /* 0x040fe20000041810 */
[----:B------:R-:W1:Y:S07]  /*13630*/  LDSM.16.M88.4 R204, [R232] ;  /* 0x00000000e8cc783b */ /* 0x000e6e0000000200 */
[-C--:B--2---:R-:W-:Y:S08]  /*13640*/  HMMA.16816.F32.BF16 R20, R176, R184.reuse, R20 ;  /* 0x000000b8b014723c */ /* 0x084ff00000041814 */
        /* <DEDUP_REMOVED lines=14> */
[----:B------:R-:W2:Y:S07]  /*13730*/  LDSM.16.M88.4 R176, [R223+0xa100] ;  /* 0x00a10000dfb0783b */ /* 0x000eae0000000200 */
[-C--:B----4-:R-:W-:Y:S01]  /*13740*/  HMMA.16816.F32.BF16 R4, R180, R196.reuse, R4 ;  /* 0x000000c4b404723c */ /* 0x090fe20000041804 */
[----:B------:R-:W3:Y:S07]  /*13750*/  LDSM.16.M88.4 R192, [R220+0x5500] ;  /* 0x00550000dcc0783b */ /* 0x000eee0000000200 */
[C---:B-1----:R-:W-:Y:S08]  /*13760*/  HMMA.16816.F32.BF16 R8, R200.reuse, R196, R8 ;  /* 0x000000c4c808723c */ /* 0x042ff00000041808 */
[-C--:B------:R-:W-:Y:S08]  /*13770*/  HMMA.16816.F32.BF16 R12, R200, R198.reuse, R12 ;  /* 0x000000c6c80c723c */ /* 0x080ff0000004180c */
[C---:B------:R-:W-:Y:S01]  /*13780*/  HMMA.16816.F32.BF16 R16, R180.reuse, R198, R16 ;  /* 0x000000c6b410723c */ /* 0x040fe20000041810 */
[----:B------:R-:W1:Y:S07]  /*13790*/  LDSM.16.M88.4 R196, [R220+0x5900] ;  /* 0x00590000dcc4783b */ /* 0x000e6e0000000200 */
[-C--:B------:R-:W-:Y:S08]  /*137a0*/  HMMA.16816.F32.BF16 R20, R180, R204.reuse, R20 ;  /* 0x000000ccb414723c */ /* 0x080ff00000041814 */
        /* <DEDUP_REMOVED lines=12> */
[----:B------:R-:W4:Y:S07]  /*13870*/  LDSM.16.M88.4 R200, [R220+0x5d00] ;  /* 0x005d0000dcc8783b */ /* 0x000f2e0000000200 */
[----:B------:R-:W-:Y:S01]  /*13880*/  HMMA.16816.F32.BF16 R64, R180, R218, R64 ;  /* 0x000000dab440723c */ /* 0x000fe20000041840 */
[----:B------:R-:W1:Y:S07]  /*13890*/  LDSM.16.M88.4 R180, [R224+0xa100] ;  /* 0x00a10000e0b4783b */ /* 0x000e6e0000000200 */
[-C--:B--2---:R-:W-:Y:S01]  /*138a0*/  HMMA.16816.F32.BF16 R4, R176, R184.reuse, R4 ;  /* 0x000000b8b004723c */ /* 0x084fe20000041804 */
[----:B------:R-:W2:Y:S07]  /*138b0*/  LDSM.16.M88.4 R216, [R227] ;  /* 0x00000000e3d8783b */ /* 0x000eae0000000200 */
[C---:B------:R-:W-:Y:S08]  /*138c0*/  HMMA.16816.F32.BF16 R8, R188.reuse, R184, R8 ;  /* 0x000000b8bc08723c */ /* 0x040ff00000041808 */
[-C--:B------:R-:W-:Y:S08]  /*138d0*/  HMMA.16816.F32.BF16 R12, R188, R186.reuse, R12 ;  /* 0x000000babc0c723c */ /* 0x080ff0000004180c */
[C---:B------:R-:W-:Y:S01]  /*138e0*/  HMMA.16816.F32.BF16 R16, R176.reuse, R186, R16 ;  /* 0x000000bab010723c */ /* 0x040fe20000041810 */
[----:B------:R-:W2:Y:S01]  /*138f0*/  LDSM.16.M88.4 R184, [R226] ;  /* 0x00000000e2b8783b */ /* 0x000ea20000000200 */
[----:B------:R-:W-:Y:S06]  /*13900*/  DEPBAR.LE SB0, 0x0 ;  /* 0x000080000000791a */ /* 0x000fec0000000000 */
[-C--:B---3--:R-:W-:Y:S01]  /*13910*/  HMMA.16816.F32.BF16 R20, R176, R192.reuse, R20 ;  /* 0x000000c0b014723c */ /* 0x088fe20000041814 */
        /* <DEDUP_REMOVED lines=8> */
[-C--:B----4-:R-:W-:Y:S08]  /*139a0*/  HMMA.16816.F32.BF16 R52, R176, R200.reuse, R52 ;  /* 0x000000c8b034723c */ /* 0x090ff00000041834 */
        /* <DEDUP_REMOVED lines=18> */
[----:B------:R-:W-:Y:S01]  /*13ad0*/  HMMA.16816.F32.BF16 R64, R180, R186, R64 ;  /* 0x000000bab440723c */ /* 0x000fe20000041840 */
[----:B------:R-:W-:-:S07]  /*13ae0*/  @!P0 BRA `(.L_x_831) ;  /* 0x000003f000008947 */ /* 0x000fce0003800000 */
[----:B-----5:R-:W-:Y:S01]  /*13af0*/  IADD3 R180, -R237, 0x10, RZ ;  /* 0x00000010edb47810 */ /* 0x020fe20007ffe1ff */
[----:B------:R-:W2:Y:S01]  /*13b00*/  LDL R0, [R1+0x28] ;  /* 0x0000280001007983 */ /* 0x000ea20000100800 */
[----:B------:R-:W-:Y:S02]  /*13b10*/  IMAD.MOV.U32 R2, RZ, RZ, c[0x0][0x2b8] ;  /* 0x0000ae00ff027624 */ /* 0x000fe400078e00ff */
[----:B------:R-:W-:Y:S01]  /*13b20*/  LOP3.LUT R180, R180, 0xf, RZ, 0xc0, !PT ;  /* 0x0000000fb4b47812 */ /* 0x000fe200078ec0ff */
[----:B------:R-:W-:Y:S02]  /*13b30*/  IMAD.MOV.U32 R146, RZ, RZ, RZ ;  /* 0x000000ffff927224 */ /* 0x000fe400078e00ff */
[----:B------:R-:W-:Y:S02]  /*13b40*/  ISETP.NE.AND P1, PT, R2, 0x1, PT ;  /* 0x000000010200780c */ /* 0x000fe40003f25270 */
[----:B------:R-:W-:Y:S04]  /*13b50*/  LEA R2, R241, UR13, 0x6 ;  /* 0x0000000df1027c11 */ /* 0x000fe8000f8e30ff */
[----:B--2---:R-:W-:Y:S07]  /*13b60*/  IADD3 R2, R2, -0x40, R0 ;  /* 0xffffffc002027810 */ /* 0x004fee0007ffe000 */
        /* <DEDUP_REMOVED lines=10> */
[----:B------:R1:W-:Y:S01]  /*13c10*/  STL [R1+0x4], R176 ;  /* 0x000004b001007387 */ /* 0x0003e20000100800 */
[----:B------:R-:W-:Y:S03]  /*13c20*/  SHF.R.S32.HI R0, RZ, 0x1f, R176 ;  /* 0x0000001fff007819 */ /* 0x000fe600000114b0 */
[----:B------:R2:W3:Y:S02]  /*13c30*/  @!P3 LDG.E R146, [R144.64] ;  /* 0x000000149092b981 */ /* 0x0004e4000c1e1900 */
[----:B------:R-:W-:Y:S04]  /*13c40*/  IMAD R0, R0, c[0x0][0x1e0], RZ ;  /* 0x0000780000007a24 */ /* 0x000fe800078e02ff */
[----:B------:R-:W-:Y:S04]  /*13c50*/  IMAD R0, R176, c[0x0][0x1e4], R0 ;  /* 0x00007900b0007a24 */ /* 0x000fe800078e0200 */
[----:B------:R-:W-:Y:S02]  /*13c60*/  IMAD.IADD R3, R3, 0x1, R0 ;  /* 0x0000000103037824 */ /* 0x000fe400078e0200 */
[C---:B-1----:R-:W-:Y:S01]  /*13c70*/  IMAD.SHL.U32 R176, R142.reuse, 0x2, RZ ;  /* 0x000000028eb07824 */ /* 0x042fe200078e00ff */
[----:B------:R-:W-:Y:S02]  /*13c80*/  SHF.L.U64.HI R142, R142, 0x1, R150 ;  /* 0x000000018e8e7819 */ /* 0x000fe40000010296 */
[----:B--2---:R-:W-:Y:S01]  /*13c90*/  SHF.L.U64.HI R145, R151, 0x1, R240 ;  /* 0x0000000197917819 */ /* 0x004fe200000102f0 */
[----:B---3--:R1:W-:Y:S01]  /*13ca0*/  STL [R1], R146 ;  /* 0x0000009201007387 */ /* 0x0083e20000100800 */
[----:B------:R-:W-:Y:S01]  /*13cb0*/  SHF.R.S32.HI R141, RZ, 0x1f, R146 ;  /* 0x0000001fff8d7819 */ /* 0x000fe20000011492 */
[----:B------:R-:W-:Y:S04]  /*13cc0*/  IMAD.WIDE.U32 R2, R146, c[0x0][0x1f0], R2 ;  /* 0x00007c0092027a25 */ /* 0x000fe800078e0002 */
[----:B------:R-:W-:Y:S01]  /*13cd0*/  IMAD R141, R141, c[0x0][0x1f0], RZ ;  /* 0x00007c008d8d7a24 */ /* 0x000fe200078e02ff */
[----:B------:R-:W-:Y:S03]  /*13ce0*/  IADD3 R0, P0, R2, UR4, RZ ;  /* 0x0000000402007c10 */ /* 0x000fe6000ff1e0ff */
[----:B------:R-:W-:Y:S05]  /*13cf0*/  IMAD R141, R146, c[0x0][0x1f4], R141 ;  /* 0x00007d00928d7a24 */ /* 0x000fea00078e028d */
[----:B------:R-:W-:Y:S02]  /*13d00*/  IADD3.X R141, R3, UR16, R141, P0, !PT ;  /* 0x00000010038d7c10 */ /* 0x000fe400087fe48d */
[C---:B------:R-:W-:Y:S04]  /*13d10*/  LEA R3, P0, R0.reuse, c[0x0][0x1c8], 0x1 ;  /* 0x0000720000037a11 */ /* 0x040fe800078008ff */
[----:B------:R-:W-:Y:S02]  /*13d20*/  LEA.HI.X R141, R0, c[0x0][0x1cc], R141, 0x1, P0 ;  /* 0x00007300008d7a11 */ /* 0x000fe400000f0c8d */
[----:B------:R-:W2:Y:S01]  /*13d30*/  SHFL.IDX PT, R0, R3, 0x1, 0x1c1f ;  /* 0x003c1f0003007f89 */ /* 0x000ea200000e0000 */
[----:B-1----:R-:W-:Y:S03]  /*13d40*/  SEL R146, RZ, 0x10, P4 ;  /* 0x00000010ff927807 */ /* 0x002fe60002000000 */
[----:B------:R-:W1:Y:S01]  /*13d50*/  SHFL.IDX PT, R2, R141, 0x1, 0x1c1f ;  /* 0x003c1f008d027f89 */ /* 0x000e6200000e0000 */
[----:B------:R-:W-:Y:S03]  /*13d60*/  IADD3 R178, -R146, 0x10, RZ ;  /* 0x0000001092b27810 */ /* 0x000fe60007ffe1ff */
[----:B------:R-:W3:Y:S01]  /*13d70*/  SHFL.IDX PT, R3, R3, RZ, 0x1c1f ;  /* 0x001c1fff03037589 */ /* 0x000ee200000e0000 */
[----:B------:R-:W-:Y:S03]  /*13d80*/  LOP3.LUT R178, R178, 0xf, RZ, 0xc0, !PT ;  /* 0x0000000fb2b27812 */ /* 0x000fe600078ec0ff */
[----:B------:R-:W4:Y:S01]  /*13d90*/  SHFL.IDX PT, R141, R141, RZ, 0x1c1f ;  /* 0x001c1fff8d8d7589 */ /* 0x000f2200000e0000 */
[----:B--2---:R-:W-:Y:S04]  /*13da0*/  IADD3 R180, P1, P0, R180, R0, R239 ;  /* 0x00000000b4b47210 */ /* 0x004fe8000783e0ef */
[----:B-1----:R-:W-:Y:S02]  /*13db0*/  IADD3.X R181, RZ, R2, R145, P1, P0 ;  /* 0x00000002ffb57210 */ /* 0x002fe40000fe0491 */
[----:B------:R-:W-:Y:S04]  /*13dc0*/  IADD3 R178, P1, P0, R178, R0, R238 ;  /* 0x00000000b2b27210 */ /* 0x000fe8000783e0ee */
[----:B------:R-:W-:Y:S02]  /*13dd0*/  IADD3.X R179, RZ, R2, R149, P1, P0 ;  /* 0x00000002ffb37210 */ /* 0x000fe40000fe0495 */
[-C--:B------:R-:W-:Y:S02]  /*13de0*/  IADD3 R150, P0, R0, R176.reuse, RZ ;  /* 0x000000b000967210 */ /* 0x080fe40007f1e0ff */
[C---:B---3--:R-:W-:Y:S02]  /*13df0*/  IADD3 R176, P2, R3.reuse, R176, RZ ;  /* 0x000000b003b07210 */ /* 0x048fe40007f5e0ff */
[C---:B------:R-:W-:Y:S01]  /*13e00*/  IADD3 R144, P1, R3.reuse, R239, RZ ;  /* 0x000000ef03907210 */ /* 0x040fe20007f3e0ff */
[--C-:B------:R-:W-:Y:S01]  /*13e10*/  IMAD.X R151, R2, 0x1, R142.reuse, P0 ;  /* 0x0000000102977824 */ /* 0x100fe200000e068e */
[----:B------:R-:W-:Y:S01]  /*13e20*/  IADD3 R2, P0, R3, R238, RZ ;  /* 0x000000ee03027210 */ /* 0x000fe20007f1e0ff */
[C---:B----4-:R-:W-:Y:S02]  /*13e30*/  IMAD.X R177, R141.reuse, 0x1, R142, P2 ;  /* 0x000000018db17824 */ /* 0x050fe400010e068e */
[----:B------:R-:W-:Y:S01]  /*13e40*/  IMAD.X R145, R141, 0x1, R145, P1 ;  /* 0x000000018d917824 */ /* 0x000fe200008e0691 */
[----:B------:R-:W-:Y:S01]  /*13e50*/  ISETP.NE.U32.AND P1, PT, R237, RZ, PT ;  /* 0x000000ffed00720c */ /* 0x000fe20003f25070 */
[----:B------:R-:W-:Y:S01]  /*13e60*/  IMAD.X R3, R141, 0x1, R149, P0 ;  /* 0x000000018d037824 */ /* 0x000fe200000e0695 */
[----:B------:R1:W-:Y:S01]  /*13e70*/  LDGSTS.E.BYPASS.LTC128B.128 [R248+0x3100], [R176.64], !P5 ;  /* 0x03100000b0f87fae */ /* 0x0003e2000e901d54 */
[----:B------:R-:W-:Y:S03]  /*13e80*/  ISETP.NE.U32.AND P0, PT, R146, RZ, PT ;  /* 0x000000ff9200720c */ /* 0x000fe60003f05070 */
[----:B------:R1:W-:Y:S04]  /*13e90*/  LDGSTS.E.BYPASS.LTC128B.128 [R248+0x4100], [R144.64], !P6 ;  /* 0x0410000090f87fae */ /* 0x0003e8000f101d54 */
[----:B------:R1:W-:Y:S04]  /*13ea0*/  LDGSTS.E.BYPASS.LTC128B.128 [R248+0x5100], [R2.64], !P4 ;  /* 0x0510000002f87fae */ /* 0x0003e8000e101d54 */
[----:B------:R1:W-:Y:S04]  /*13eb0*/  LDGSTS.E.BYPASS.LTC128B.128 [R248+0x3900], [R150.64], !P5 ;  /* 0x0390000096f87fae */ /* 0x0003e8000e901d54 */
[----:B------:R1:W-:Y:S04]  /*13ec0*/  LDGSTS.E.BYPASS.LTC128B.128.ZFILL [R248+0x4900], [R180.64], P1 ;  /* 0x04900000b4f87fae */ /* 0x0003e80008941d54 */
[----:B------:R1:W-:Y:S02]  /*13ed0*/  LDGSTS.E.BYPASS.LTC128B.128.ZFILL [R248+0x5900], [R178.64], P0 ;  /* 0x05900000b2f87fae */ /* 0x0003e40008141d54 */
.L_x_831:
[----:B------:R-:W2:Y:S01]  /*13ee0*/  LDL R0, [R1+0x30] ;  /* 0x0000300001007983 */ /* 0x000ea20000100800 */
[----:B------:R-:W-:Y:S01]  /*13ef0*/  PLOP3.LUT P1, PT, PT, PT, UP2, 0x80, 0x0 ;  /* 0x000000000000781c */ /* 0x000fe20003f2f028 */
[----:B-----5:R-:W-:Y:S01]  /*13f00*/  IMAD.MOV.U32 R142, RZ, RZ, 0x1 ;  /* 0x00000001ff8e7424 */ /* 0x020fe200078e00ff */
[----:B------:R-:W-:Y:S01]  /*13f10*/  PLOP3.LUT P0, PT, PT, PT, UP2, 0x80, 0x0 ;  /* 0x000000000000781c */ /* 0x000fe20003f0f028 */
[----:B-1----:R-:W3:Y:S02]  /*13f20*/  LDL R144, [R1+0x40] ;  /* 0x0000400001907983 */ /* 0x002ee40000100800 */
        /* <DEDUP_REMOVED lines=14> */
[----:B------:R-:W-:Y:S02]  /*14010*/  FSEL R149, R4, -INF , P0 ;  /* 0xff80000004957808 */ /* 0x000fe40000000000 */
[C---:B------:R-:W-:Y:S02]  /*14020*/  ISETP.GT.AND P1, PT, R3.reuse, RZ, PT ;  /* 0x000000ff0300720c */ /* 0x040fe40003f24270 */
[----:B------:R-:W-:Y:S01]  /*14030*/  ISETP.GT.AND P0, PT, R3, 0x1, PT ;  /* 0x000000010300780c */ /* 0x000fe20003f04270 */
[----:B---3--:R-:W-:Y:S01]  /*14040*/  IMAD.IADD R2, R142, 0x1, R2 ;  /* 0x000000018e027824 */ /* 0x008fe200078e0202 */
[----:B------:R-:W-:Y:S02]  /*14050*/  FSEL R6, R6, -INF , P1 ;  /* 0xff80000006067808 */ /* 0x000fe40000800000 */
[----:B------:R-:W-:Y:S02]  /*14060*/  ISETP.GT.AND P1, PT, R141, 0x8, PT ;  /* 0x000000088d00780c */ /* 0x000fe40003f24270 */
[----:B------:R-:W-:Y:S02]  /*14070*/  FSEL R7, R7, -INF , P0 ;  /* 0xff80000007077808 */ /* 0x000fe40000000000 */
[----:B------:R-:W-:Y:S02]  /*14080*/  ISETP.GT.AND P0, PT, R141, 0x9, PT ;  /* 0x000000098d00780c */ /* 0x000fe40003f04270 */
[----:B------:R-:W-:Y:S01]  /*14090*/  FSEL R16, R16, -INF , P1 ;  /* 0xff80000010107808 */ /* 0x000fe20000800000 */
[----:B-1----:R-:W-:Y:S01]  /*140a0*/  IMAD.IADD R0, R142, 0x1, R0 ;  /* 0x000000018e007824 */ /* 0x002fe200078e0200 */
[----:B------:R-:W-:Y:S02]  /*140b0*/  ISETP.GT.AND P1, PT, R3, 0x8, PT ;  /* 0x000000080300780c */ /* 0x000fe40003f24270 */
        /* <DEDUP_REMOVED lines=92> */
[----:B-1----:R-:W-:Y:S02]  /*14680*/  FMNMX.FTZ R146, R3, R146, !PT ;  /* 0x0000009203927209 */ /* 0x002fe40007810000 */
[----:B------:R-:W-:Y:S02]  /*14690*/  FSEL R199, R27, -INF , P0 ;  /* 0xff8000001bc77808 */ /* 0x000fe40000000000 */
[----:B------:R-:W-:Y:S01]  /*146a0*/  ISETP.GT.AND P0, PT, R2, 0x18, PT ;  /* 0x000000180200780c */ /* 0x000fe20003f04270 */
[----:B------:R-:W1:Y:S01]  /*146b0*/  SHFL.BFLY PT, R4, R146, 0x1, 0x1f ;  /* 0x0c201f0092047f89 */ /* 0x000e6200000e0000 */
[----:B------:R-:W-:Y:S02]  /*146c0*/  FMNMX.FTZ R145, R189, R145, !PT ;  /* 0x00000091bd917209 */ /* 0x000fe40007810000 */
        /* <DEDUP_REMOVED lines=25> */
[C---:B------:R-:W-:Y:S02]  /*14860*/  ISETP.GT.AND P0, PT, R2.reuse, 0x30, PT ;  /* 0x000000300200780c */ /* 0x040fe40003f04270 */
        /* <DEDUP_REMOVED lines=9> */
[----:B------:R-:W-:Y:S02]  /*14900*/  FSEL R191, R25, -INF , P2 ;  /* 0xff80000019bf7808 */ /* 0x000fe40001000000 */
[----:B------:R-:W-:Y:S02]  /*14910*/  FSEL R216, R42, -INF , P1 ;  /* 0xff8000002ad87808 */ /* 0x000fe40000800000 */
[----:B------:R-:W-:Y:S02]  /*14920*/  FMNMX.FTZ R3, R14, R3, !PT ;  /* 0x000000030e037209 */ /* 0x000fe40007810000 */
[----:B------:R-:W-:Y:S02]  /*14930*/  ISETP.GT.AND P2, PT, R2, 0x19, PT ;  /* 0x000000190200780c */ /* 0x000fe40003f44270 */
[----:B------:R-:W-:Y:S02]  /*14940*/  ISETP.GT.AND P1, PT, R0, 0x28, PT ;  /* 0x000000280000780c */ /* 0x000fe40003f24270 */
[----:B------:R-:W-:Y:S02]  /*14950*/  FMNMX.FTZ R145, R212, R145, !PT ;  /* 0x00000091d4917209 */ /* 0x000fe40007810000 */
[----:B------:R-:W-:Y:S02]  /*14960*/  FSEL R61, R61, -INF , P0 ;  /* 0xff8000003d3d7808 */ /* 0x000fe40000000000 */
[----:B------:R-:W-:Y:S02]  /*14970*/  FSETP.NEU.FTZ.AND P0, PT, R146, -INF , PT ;  /* 0xff8000009200780b */ /* 0x000fe40003f1d000 */
[----:B------:R-:W-:Y:S02]  /*14980*/  FSEL R195, R29, -INF , P2 ;  /* 0xff8000001dc37808 */ /* 0x000fe40001000000 */
[----:B------:R-:W-:Y:S02]  /*14990*/  ISETP.GT.AND P2, PT, R2, 0x21, PT ;  /* 0x000000210200780c */ /* 0x000fe40003f44270 */
[----:B------:R-:W-:Y:S02]  /*149a0*/  FMNMX.FTZ R3, R15, R3, !PT ;  /* 0x000000030f037209 */ /* 0x000fe40007810000 */
[----:B------:R-:W-:Y:S02]  /*149b0*/  FSEL R237, R46, -INF , P1 ;  /* 0xff8000002eed7808 */ /* 0x000fe40000800000 */
[----:B------:R-:W-:Y:S02]  /*149c0*/  ISETP.GT.AND P1, PT, R2, 0x38, PT ;  /* 0x000000380200780c */ /* 0x000fe40003f24270 */
[----:B------:R-:W-:Y:S02]  /*149d0*/  FMNMX.FTZ R145, R50, R145, !PT ;  /* 0x0000009132917209 */ /* 0x000fe40007810000 */
[----:B------:R-:W-:Y:S02]  /*149e0*/  FSEL R150, R150, RZ, P0 ;  /* 0x000000ff96967208 */ /* 0x000fe40000000000 */
[----:B------:R-:W-:Y:S02]  /*149f0*/  FSEL R204, R41, -INF , P2 ;  /* 0xff80000029cc7808 */ /* 0x000fe40001000000 */
[----:B------:R-:W-:Y:S02]  /*14a00*/  FSEL R60, R60, -INF , P1 ;  /* 0xff8000003c3c7808 */ /* 0x000fe40000800000 */
[----:B------:R-:W-:Y:S02]  /*14a10*/  ISETP.GT.AND P2, PT, R2, 0x29, PT ;  /* 0x000000290200780c */ /* 0x000fe40003f44270 */
[----:B------:R-:W-:Y:S02]  /*14a20*/  FMNMX.FTZ R3, R198, R3, !PT ;  /* 0x00000003c6037209 */ /* 0x000fe40007810000 */
[----:B------:R-:W-:Y:S02]  /*14a30*/  ISETP.GT.AND P1, PT, R0, 0x30, PT ;  /* 0x000000300000780c */ /* 0x000fe40003f24270 */
[----:B------:R-:W-:Y:S02]  /*14a40*/  FMNMX.FTZ R145, R66, R145, !PT ;  /* 0x0000009142917209 */ /* 0x000fe40007810000 */
[----:B------:R-:W-:Y:S02]  /*14a50*/  FSEL R238, R45, -INF , P2 ;  /* 0xff8000002dee7808 */ /* 0x000fe40001000000 */
[----:B------:R-:W-:Y:S02]  /*14a60*/  FSEL R58, R58, -INF , P1 ;  /* 0xff8000003a3a7808 */ /* 0x000fe40000800000 */
[----:B------:R-:W-:Y:S02]  /*14a70*/  ISETP.GT.AND P1, PT, R0, 0x31, PT ;  /* 0x000000310000780c */ /* 0x000fe40003f24270 */
[----:B------:R-:W-:Y:S01]  /*14a80*/  ISETP.GT.AND P2, PT, R2, 0x31, PT ;  /* 0x000000310200780c */ /* 0x000fe20003f44270 */
[--C-:B------:R-:W-:Y:S01]  /*14a90*/  FFMA.FTZ R2, R149, c[0x0][0x2d0], -R150.reuse ;  /* 0x0000b40095027a23 */ /* 0x100fe20000010896 */
[----:B------:R-:W-:Y:S02]  /*14aa0*/  FMNMX.FTZ R3, R199, R3, !PT ;  /* 0x00000003c7037209 */ /* 0x000fe40007810000 */
[----:B------:R-:W-:Y:S01]  /*14ab0*/  FMNMX.FTZ R145, R67, R145, !PT ;  /* 0x0000009143917209 */ /* 0x000fe20007810000 */
[----:B------:R1:W-:Y:S01]  /*14ac0*/  MUFU.EX2 R249, R2 ;  /* 0x0000000200f97308 */ /* 0x0003e20000000800 */
        /* <DEDUP_REMOVED lines=31> */
[----:B------:R2:W3:Y:S01]  /*14cc0*/  MUFU.EX2 R250, R2 ;  /* 0x0000000200fa7308 */ /* 0x0004e20000000800 */
[----:B------:R-:W-:Y:S02]  /*14cd0*/  FMNMX.FTZ R144, R204, R144, !PT ;  /* 0x00000090cc907209 */ /* 0x000fe40007810000 */
[----:B------:R-:W-:Y:S02]  /*14ce0*/  FSEL R149, R63, -INF , P1 ;  /* 0xff8000003f957808 */ /* 0x000fe40000800000 */
[----:B------:R-:W-:Y:S02]  /*14cf0*/  FMNMX.FTZ R144, R217, R144, !PT ;  /* 0x00000090d9907209 */ /* 0x000fe40007810000 */
[----:B------:R-:W-:Y:S02]  /*14d00*/  FMNMX.FTZ R0, R149, R0, !PT ;  /* 0x0000000095007209 */ /* 0x000fe40007810000 */
        /* <DEDUP_REMOVED lines=8> */
[----:B------:R-:W-:Y:S02]  /*14d90*/  FMNMX.FTZ R144, R61, R144, !PT ;  /* 0x000000903d907209 */ /* 0x000fe40007810000 */
[----:B---3--:R-:W-:Y:S02]  /*14da0*/  F2FP.BF16.PACK_AB R178, R246, R250 ;  /* 0x000000faf6b2723e */ /* 0x008fe400000010ff */
        /* <DEDUP_REMOVED lines=32> */
[----:B------:R1:W3:Y:S01]  /*14fb0*/  MUFU.EX2 R244, R0 ;  /* 0x0000000000f47308 */ /* 0x0002e20000000800 */
[----:B--2---:R-:W-:Y:S09]  /*14fc0*/  FFMA.FTZ R4, R9, c[0x0][0x2d0], -R184 ;  /* 0x0000b40009047a23 */ /* 0x004ff200000108b8 */
[----:B------:R2:W-:Y:S01]  /*14fd0*/  MUFU.EX2 R215, R4 ;  /* 0x0000000400d77308 */ /* 0x0005e20000000800 */
[--C-:B-1----:R-:W-:Y:S01]  /*14fe0*/  FFMA.FTZ R0, R14, c[0x0][0x2d0], -R185.reuse ;  /* 0x0000b4000e007a23 */ /* 0x102fe200000108b9 */
[----:B---3--:R-:W-:Y:S08]  /*14ff0*/  F2FP.BF16.PACK_AB R182, R244, R211 ;  /* 0x000000d3f4b6723e */ /* 0x008ff000000010ff */
        /* <DEDUP_REMOVED lines=18> */
[----:B------:R-:W-:Y:S01]  /*15120*/  FMUL.FTZ R49, R141, R125 ;  /* 0x0000007d8d317220 */ /* 0x000fe20000410000 */
[----:B------:R-:W-:Y:S01]  /*15130*/  ISETP.GT.AND P0, PT, R241, UR7, PT ;  /* 0x00000007f1007c0c */ /* 0x000fe2000bf04270 */
[----:B------:R-:W-:Y:S02]  /*15140*/  IMAD.MOV.U32 R125, RZ, RZ, R50 ;  /* 0x000000ffff7d7224 */ /* 0x000fe400078e0032 */
[C---:B------:R-:W-:Y:S01]  /*15150*/  FMUL.FTZ R5, R141.reuse, R153 ;  /* 0x000000998d057220 */ /* 0x040fe20000410000 */
[----:B------:R-:W-:Y:S01]  /*15160*/  MOV R153, R213 ;  /* 0x000000d500997202 */ /* 0x000fe20000000f00 */
[C---:B------:R-:W-:Y:S01]  /*15170*/  FMUL.FTZ R16, R141.reuse, R164 ;  /* 0x000000a48d107220 */ /* 0x040fe20000410000 */
[----:B------:R-:W-:Y:S01]  /*15180*/  MOV R164, R61 ;  /* 0x0000003d00a47202 */ /* 0x000fe20000000f00 */
[C---:B------:R-:W-:Y:S02]  /*15190*/  FMUL.FTZ R17, R141.reuse, R165 ;  /* 0x000000a58d117220 */ /* 0x040fe40000410000 */
[C---:B------:R-:W-:Y:S02]  /*151a0*/  FMUL.FTZ R32, R141.reuse, R112 ;  /* 0x000000708d207220 */ /* 0x040fe40000410000 */
[C---:B------:R-:W-:Y:S02]  /*151b0*/  FMUL.FTZ R33, R141.reuse, R113 ;  /* 0x000000718d217220 */ /* 0x040fe40000410000 */
[C---:B------:R-:W-:Y:S01]  /*151c0*/  FMUL.FTZ R48, R141.reuse, R124 ;  /* 0x0000007c8d307220 */ /* 0x040fe20000410000 */
[----:B------:R-:W-:Y:S01]  /*151d0*/  MOV R124, R64 ;  /* 0x00000040007c7202 */ /* 0x000fe20000000f00 */
[----:B------:R-:W-:Y:S02]  /*151e0*/  IMAD.MOV.U32 R165, RZ, RZ, R59 ;  /* 0x000000ffffa57224 */ /* 0x000fe400078e003b */
[C---:B------:R-:W-:Y:S02]  /*151f0*/  FMUL.FTZ R64, R141.reuse, R136 ;  /* 0x000000888d407220 */ /* 0x040fe40000410000 */
[C---:B------:R-:W-:Y:S02]  /*15200*/  FMUL.FTZ R68, R141.reuse, R68 ;  /* 0x000000448d447220 */ /* 0x040fe40000410000 */
[----:B------:R-:W-:Y:S02]  /*15210*/  FMUL.FTZ R69, R141, R69 ;  /* 0x000000458d457220 */ /* 0x000fe40000410000 */
[----:B-1----:R-:W-:Y:S01]  /*15220*/  FADD.FTZ R0, -R2, R147 ;  /* 0x0000009302007221 */ /* 0x002fe20000010100 */
[----:B------:R-:W-:Y:S01]  /*15230*/  FSEL R2, R142, RZ, P1 ;  /* 0x000000ff8e027208 */ /* 0x000fe20000800000 */
[----:B--2---:R-:W-:Y:S01]  /*15240*/  FMUL.FTZ R51, R140, R127 ;  /* 0x0000007f8c337220 */ /* 0x004fe20000410000 */
[----:B------:R-:W-:Y:S01]  /*15250*/  MOV R127, R252 ;  /* 0x000000fc007f7202 */ /* 0x000fe20000000f00 */
[----:B------:R-:W-:Y:S02]  /*15260*/  FMUL.FTZ R0, R0, c[0x0][0x2d0] ;  /* 0x0000b40000007a20 */ /* 0x000fe40000410000 */
[C---:B------:R-:W-:Y:S02]  /*15270*/  FMUL.FTZ R18, R140.reuse, R166 ;  /* 0x000000a68c127220 */ /* 0x040fe40000410000 */
[----:B------:R1:W2:Y:S01]  /*15280*/  MUFU.EX2 R3, R0 ;  /* 0x0000000000037308 */ /* 0x0002a20000000800 */
[----:B------:R-:W-:Y:S02]  /*15290*/  IMAD.MOV.U32 R166, RZ, RZ, R244 ;  /* 0x000000ffffa67224 */ /* 0x000fe400078e00f4 */
[C---:B------:R-:W-:Y:S02]  /*152a0*/  FMUL.FTZ R19, R140.reuse, R167 ;  /* 0x000000a78c137220 */ /* 0x040fe40000410000 */
[----:B------:R-:W-:Y:S02]  /*152b0*/  IMAD.MOV.U32 R167, RZ, RZ, R239 ;  /* 0x000000ffffa77224 */ /* 0x000fe400078e00ef */
[C---:B------:R-:W-:Y:S02]  /*152c0*/  FMUL.FTZ R6, R140.reuse, R154 ;  /* 0x0000009a8c067220 */ /* 0x040fe40000410000 */
[----:B------:R-:W-:Y:S02]  /*152d0*/  IMAD.MOV.U32 R154, RZ, RZ, R214 ;  /* 0x000000ffff9a7224 */ /* 0x000fe400078e00d6 */
[C---:B------:R-:W-:Y:S01]  /*152e0*/  FMUL.FTZ R50, R140.reuse, R126 ;  /* 0x0000007e8c327220 */ /* 0x040fe20000410000 */
[----:B------:R-:W-:Y:S01]  /*152f0*/  MOV R126, R212 ;  /* 0x000000d4007e7202 */ /* 0x000fe20000000f00 */
[C---:B------:R-:W-:Y:S02]  /*15300*/  FMUL.FTZ R7, R140.reuse, R155 ;  /* 0x0000009b8c077220 */ /* 0x040fe40000410000 */
[----:B------:R-:W-:Y:S02]  /*15310*/  IMAD.MOV.U32 R155, RZ, RZ, R181 ;  /* 0x000000ffff9b7224 */ /* 0x000fe400078e00b5 */
[C---:B------:R-:W-:Y:S02]  /*15320*/  FMUL.FTZ R34, R140.reuse, R114 ;  /* 0x000000728c227220 */ /* 0x040fe40000410000 */
[C---:B------:R-:W-:Y:S02]  /*15330*/  FMUL.FTZ R35, R140.reuse, R115 ;  /* 0x000000738c237220 */ /* 0x040fe40000410000 */
[----:B------:R-:W-:Y:S01]  /*15340*/  IMAD.MOV.U32 R147, RZ, RZ, R60 ;  /* 0x000000ffff937224 */ /* 0x000fe200078e003c */
[----:B------:R-:W-:Y:S01]  /*15350*/  LDSM.16.MT88.4 R112, [R222+0x500] ;  /* 0x00050000de70783b */ /* 0x000fe20000004200 */
[----:B------:R-:W-:Y:S02]  /*15360*/  FMUL.FTZ R70, R140, R70 ;  /* 0x000000468c467220 */ /* 0x000fe40000410000 */
[----:B-1----:R-:W-:Y:S02]  /*15370*/  FADD.FTZ R0, -R2, R148 ;  /* 0x0000009402007221 */ /* 0x002fe40000010100 */
[----:B------:R-:W-:Y:S01]  /*15380*/  FFMA.FTZ R2, R186, c[0x0][0x2d0], -R150 ;  /* 0x0000b400ba027a23 */ /* 0x000fe20000010896 */
[----:B------:R-:W-:Y:S01]  /*15390*/  MOV R186, R58 ;  /* 0x0000003a00ba7202 */ /* 0x000fe20000000f00 */
[----:B------:R-:W-:Y:S02]  /*153a0*/  FMUL.FTZ R0, R0, c[0x0][0x2d0] ;  /* 0x0000b40000007a20 */ /* 0x000fe40000410000 */
[----:B------:R1:W-:Y:S01]  /*153b0*/  MUFU.EX2 R44, R2 ;  /* 0x00000002002c7308 */ /* 0x0003e20000000800 */
[----:B------:R-:W-:Y:S01]  /*153c0*/  IMAD.MOV.U32 R148, RZ, RZ, R176 ;  /* 0x000000ffff947224 */ /* 0x000fe200078e00b0 */
[-C--:B------:R-:W-:Y:S01]  /*153d0*/  F2FP.BF16.PACK_AB R176, R214, R249.reuse ;  /* 0x000000f9d6b0723e */ /* 0x080fe200000010ff */
[C---:B--2---:R-:W-:Y:S01]  /*153e0*/  FMUL.FTZ R12, R3.reuse, R160 ;  /* 0x000000a0030c7220 */ /* 0x044fe20000410000 */
[----:B------:R-:W-:Y:S01]  /*153f0*/  MOV R160, R249 ;  /* 0x000000f900a07202 */ /* 0x000fe20000000f00 */
[C---:B------:R-:W-:Y:S01]  /*15400*/  FMUL.FTZ R13, R3.reuse, R161 ;  /* 0x000000a1030d7220 */ /* 0x040fe20000410000 */
[----:B------:R-:W-:Y:S01]  /*15410*/  F2FP.BF16.PACK_AB R181, R148, R155 ;  /* 0x0000009b94b5723e */ /* 0x000fe200000010ff */
[----:B------:R-:W-:Y:S02]  /*15420*/  IMAD.MOV.U32 R161, RZ, RZ, R247 ;  /* 0x000000ffffa17224 */ /* 0x000fe400078e00f7 */
[-C--:B------:R-:W-:Y:S01]  /*15430*/  HMMA.16816.F32.BF16 R4, R176, R20.reuse, R4 ;  /* 0x00000014b004723c */ /* 0x080fe20000041804 */
[----:B------:R-:W2:Y:S01]  /*15440*/  MUFU.EX2 R0, R0 ;  /* 0x0000000000007308 */ /* 0x000ea20000000800 */
[C---:B------:R-:W-:Y:S02]  /*15450*/  FMUL.FTZ R8, R3.reuse, R156 ;  /* 0x0000009c03087220 */ /* 0x040fe40000410000 */
[----:B------:R-:W-:Y:S02]  /*15460*/  IMAD.MOV.U32 R156, RZ, RZ, R219 ;  /* 0x000000ffff9c7224 */ /* 0x000fe400078e00db */
[C---:B------:R-:W-:Y:S02]  /*15470*/  FMUL.FTZ R9, R3.reuse, R157 ;  /* 0x0000009d03097220 */ /* 0x040fe40000410000 */
[----:B------:R-:W-:Y:S04]  /*15480*/  IMAD.MOV.U32 R157, RZ, RZ, R211 ;  /* 0x000000ffff9d7224 */ /* 0x000fe800078e00d3 */
[C---:B------:R-:W-:Y:S02]  /*15490*/  FMUL.FTZ R24, R3.reuse, R104 ;  /* 0x0000006803187220 */ /* 0x040fe40000410000 */
[----:B------:R-:W-:Y:S02]  /*154a0*/  FMUL.FTZ R25, R3, R105 ;  /* 0x0000006903197220 */ /* 0x000fe40000410000 */
[----:B-1----:R-:W-:Y:S01]  /*154b0*/  FFMA.FTZ R2, R187, c[0x0][0x2d0], -R150 ;  /* 0x0000b400bb027a23 */ /* 0x002fe20000010896 */
[----:B------:R-:W-:Y:S01]  /*154c0*/  MOV R187, R57 ;  /* 0x0000003900bb7202 */ /* 0x000fe20000000f00 */
[C---:B------:R-:W-:Y:S02]  /*154d0*/  FMUL.FTZ R28, R3.reuse, R108 ;  /* 0x0000006c031c7220 */ /* 0x040fe40000410000 */
[----:B------:R1:W-:Y:S01]  /*154e0*/  MUFU.EX2 R46, R2 ;  /* 0x00000002002e7308 */ /* 0x0003e20000000800 */
[C---:B------:R-:W-:Y:S02]  /*154f0*/  FMUL.FTZ R29, R3.reuse, R109 ;  /* 0x0000006d031d7220 */ /* 0x040fe40000410000 */
[C---:B------:R-:W-:Y:S02]  /*15500*/  FMUL.FTZ R40, R3.reuse, R120 ;  /* 0x0000007803287220 */ /* 0x040fe40000410000 */
[C---:B--2---:R-:W-:Y:S01]  /*15510*/  FMUL.FTZ R43, R0.reuse, R123 ;  /* 0x0000007b002b7220 */ /* 0x044fe20000410000 */
[----:B------:R-:W-:Y:S01]  /*15520*/  MOV R123, R44 ;  /* 0x0000002c007b7202 */ /* 0x000fe20000000f00 */
[----:B------:R-:W-:Y:S02]  /*15530*/  FMUL.FTZ R44, R3, R168 ;  /* 0x000000a8032c7220 */ /* 0x000fe40000410000 */
[C---:B------:R-:W-:Y:S02]  /*15540*/  FMUL.FTZ R10, R0.reuse, R158 ;  /* 0x0000009e000a7220 */ /* 0x040fe40000410000 */
[----:B------:R-:W-:Y:S02]  /*15550*/  IMAD.MOV.U32 R158, RZ, RZ, R251 ;  /* 0x000000ffff9e7224 */ /* 0x000fe400078e00fb */
[C---:B------:R-:W-:Y:S02]  /*15560*/  FMUL.FTZ R11, R0.reuse, R159 ;  /* 0x0000009f000b7220 */ /* 0x040fe40000410000 */
[----:B------:R-:W-:Y:S02]  /*15570*/  IMAD.MOV.U32 R159, RZ, RZ, R250 ;  /* 0x000000ffff9f7224 */ /* 0x000fe400078e00fa */
[C---:B------:R-:W-:Y:S02]  /*15580*/  FMUL.FTZ R14, R0.reuse, R162 ;  /* 0x000000a2000e7220 */ /* 0x040fe40000410000 */
[----:B------:R-:W-:Y:S01]  /*15590*/  IMAD.MOV.U32 R162, RZ, RZ, R246 ;  /* 0x000000ffffa27224 */ /* 0x000fe200078e00f6 */
[C---:B------:R-:W-:Y:S01]  /*155a0*/  HMMA.16816.F32.BF16 R8, R180.reuse, R20, R8 ;  /* 0x00000014b408723c */ /* 0x040fe20000041808 */
[C---:B------:R-:W-:Y:S01]  /*155b0*/  FMUL.FTZ R15, R0.reuse, R163 ;  /* 0x000000a3000f7220 */ /* 0x040fe20000410000 */
[----:B------:R-:W-:Y:S01]  /*155c0*/  MOV R163, R245 ;  /* 0x000000f500a37202 */ /* 0x000fe20000000f00 */
[----:B------:R-:W-:Y:S02]  /*155d0*/  FMUL.FTZ R26, R0, R106 ;  /* 0x0000006a001a7220 */ /* 0x000fe40000410000 */
[--C-:B-1----:R-:W-:Y:S02]  /*155e0*/  FFMA.FTZ R2, R188, c[0x0][0x2d0], -R151.reuse ;  /* 0x0000b400bc027a23 */ /* 0x102fe40000010897 */
[C---:B------:R-:W-:Y:S01]  /*155f0*/  FMUL.FTZ R20, R141.reuse, R100 ;  /* 0x000000648d147220 */ /* 0x040fe20000410000 */
[-C--:B------:R-:W-:Y:S01]  /*15600*/  HMMA.16816.F32.BF16 R12, R180, R22.reuse, R12 ;  /* 0x00000016b40c723c */ /* 0x080fe2000004180c */
[----:B------:R1:W2:Y:S03]  /*15610*/  MUFU.EX2 R45, R2 ;  /* 0x00000002002d7308 */ /* 0x0002a60000000800 */
[----:B------:R-:W-:Y:S02]  /*15620*/  FMUL.FTZ R21, R141, R101 ;  /* 0x000000658d157220 */ /* 0x000fe40000410000 */
[C---:B------:R-:W-:Y:S02]  /*15630*/  FMUL.FTZ R27, R0.reuse, R107 ;  /* 0x0000006b001b7220 */ /* 0x040fe40000410000 */
[C---:B------:R-:W-:Y:S01]  /*15640*/  HMMA.16816.F32.BF16 R16, R176.reuse, R22, R16 ;  /* 0x00000016b010723c */ /* 0x040fe20000041810 */
[C---:B------:R-:W-:Y:S01]  /*15650*/  FMUL.FTZ R30, R0.reuse, R110 ;  /* 0x0000006e001e7220 */ /* 0x040fe20000410000 */
[----:B------:R-:W-:Y:S02]  /*15660*/  LDSM.16.MT88.4 R104, [R221+0x2100] ;  /* 0x00210000dd68783b */ /* 0x000fe40000004200 */
[----:B------:R-:W-:Y:S02]  /*15670*/  FMUL.FTZ R31, R0, R111 ;  /* 0x0000006f001f7220 */ /* 0x000fe40000410000 */
[----:B------:R-:W-:Y:S02]  /*15680*/  FMUL.FTZ R41, R3, R121 ;  /* 0x0000007903297220 */ /* 0x000fe40000410000 */
[C---:B------:R-:W-:Y:S04]  /*15690*/  FMUL.FTZ R22, R140.reuse, R102 ;  /* 0x000000668c167220 */ /* 0x040fe80000410000 */
[----:B------:R-:W-:Y:S02]  /*156a0*/  FMUL.FTZ R23, R140, R103 ;  /* 0x000000678c177220 */ /* 0x000fe40000410000 */
[----:B------:R-:W3:Y:S01]  /*156b0*/  LDSM.16.MT88.4 R100, [R222+0x1100] ;  /* 0x00110000de64783b */ /* 0x000ee20000004200 */
[C---:B------:R-:W-:Y:S02]  /*156c0*/  FMUL.FTZ R42, R0.reuse, R122 ;  /* 0x0000007a002a7220 */ /* 0x040fe40000410000 */
[----:B-1----:R-:W-:Y:S01]  /*156d0*/  FFMA.FTZ R2, R189, c[0x0][0x2d0], -R151 ;  /* 0x0000b400bd027a23 */ /* 0x002fe20000010897 */
[----:B------:R-:W-:Y:S01]  /*156e0*/  MOV R189, R66 ;  /* 0x0000004200bd7202 */ /* 0x000fe20000000f00 */
[-C--:B------:R-:W-:Y:S01]  /*156f0*/  HMMA.16816.F32.BF16 R20, R176, R36.reuse, R20 ;  /* 0x00000024b014723c */ /* 0x080fe20000041814 */
[----:B--2---:R-:W-:Y:S02]  /*15700*/  IMAD.MOV.U32 R168, RZ, RZ, R45 ;  /* 0x000000ffffa87224 */ /* 0x004fe400078e002d */
[----:B------:R-:W-:Y:S02]  /*15710*/  FMUL.FTZ R45, R3, R169 ;  /* 0x000000a9032d7220 */ /* 0x000fe40000410000 */
[----:B------:R-:W-:Y:S02]  /*15720*/  IMAD.MOV.U32 R169, RZ, RZ, R46 ;  /* 0x000000ffffa97224 */ /* 0x000fe400078e002e */
[----:B------:R-:W-:Y:S01]  /*15730*/  FMUL.FTZ R46, R0, R170 ;  /* 0x000000aa002e7220 */ /* 0x000fe20000410000 */
[C---:B------:R-:W-:Y:S01]  /*15740*/  HMMA.16816.F32.BF16 R24, R180.reuse, R36, R24 ;  /* 0x00000024b418723c */ /* 0x040fe20000041818 */
[----:B------:R1:W2:Y:S03]  /*15750*/  MUFU.EX2 R170, R2 ;  /* 0x0000000200aa7308 */ /* 0x0002a60000000800 */
[----:B------:R-:W-:Y:S02]  /*15760*/  FMUL.FTZ R66, R140, R138 ;  /* 0x0000008a8c427220 */ /* 0x000fe40000410000 */
[C---:B------:R-:W-:Y:S02]  /*15770*/  FMUL.FTZ R47, R0.reuse, R171 ;  /* 0x000000ab002f7220 */ /* 0x040fe40000410000 */
[-C--:B------:R-:W-:Y:S01]  /*15780*/  HMMA.16816.F32.BF16 R28, R180, R38.reuse, R28 ;  /* 0x00000026b41c723c */ /* 0x080fe2000004181c */
[C---:B------:R-:W-:Y:S03]  /*15790*/  FMUL.FTZ R36, R141.reuse, R116 ;  /* 0x000000748d247220 */ /* 0x040fe60000410000 */
[----:B------:R-:W-:Y:S02]  /*157a0*/  FMUL.FTZ R37, R141, R117 ;  /* 0x000000758d257220 */ /* 0x000fe40000410000 */
[----:B------:R-:W-:Y:S02]  /*157b0*/  IMAD.MOV.U32 R122, RZ, RZ, R56 ;  /* 0x000000ffff7a7224 */ /* 0x000fe400078e0038 */
[C---:B------:R-:W-:Y:S01]  /*157c0*/  HMMA.16816.F32.BF16 R32, R176.reuse, R38, R32 ;  /* 0x00000026b020723c */ /* 0x040fe20000041820 */
[C---:B------:R-:W-:Y:S03]  /*157d0*/  FMUL.FTZ R56, R3.reuse, R132 ;  /* 0x0000008403387220 */ /* 0x040fe60000410000 */
[C---:B------:R-:W-:Y:S02]  /*157e0*/  FMUL.FTZ R57, R3.reuse, R133 ;  /* 0x0000008503397220 */ /* 0x040fe40000410000 */
[----:B------:R-:W-:Y:S02]  /*157f0*/  FMUL.FTZ R58, R0, R134 ;  /* 0x00000086003a7220 */ /* 0x000fe40000410000 */
[----:B------:R-:W-:Y:S04]  /*15800*/  FMUL.FTZ R38, R140, R118 ;  /* 0x000000768c267220 */ /* 0x000fe80000410000 */
[----:B-1----:R-:W-:Y:S01]  /*15810*/  FFMA.FTZ R2, R192, c[0x0][0x2d0], -R150 ;  /* 0x0000b400c0027a23 */ /* 0x002fe20000010896 */
[----:B------:R-:W-:Y:S01]  /*15820*/  MOV R192, R209 ;  /* 0x000000d100c07202 */ /* 0x000fe20000000f00 */
[----:B------:R-:W-:Y:S02]  /*15830*/  FMUL.FTZ R39, R140, R119 ;  /* 0x000000778c277220 */ /* 0x000fe40000410000 */
[----:B------:R1:W-:Y:S01]  /*15840*/  MUFU.EX2 R252, R2 ;  /* 0x0000000200fc7308 */ /* 0x0003e20000000800 */
[----:B------:R-:W-:Y:S01]  /*15850*/  LDSM.16.MT88.4 R116, [R221+0x1500] ;  /* 0x00150000dd74783b */ /* 0x000fe20000004200 */
[C---:B------:R-:W-:Y:S02]  /*15860*/  FMUL.FTZ R59, R0.reuse, R135 ;  /* 0x00000087003b7220 */ /* 0x040fe40000410000 */
[----:B------:R-:W-:Y:S01]  /*15870*/  IMAD.MOV.U32 R121, RZ, RZ, R62 ;  /* 0x000000ffff797224 */ /* 0x000fe200078e003e */
[-C--:B------:R-:W-:Y:S01]  /*15880*/  HMMA.16816.F32.BF16 R36, R176, R52.reuse, R36 ;  /* 0x00000034b024723c */ /* 0x080fe20000041824 */
[C---:B------:R-:W-:Y:S02]  /*15890*/  FMUL.FTZ R60, R3.reuse, R172 ;  /* 0x000000ac033c7220 */ /* 0x040fe40000410000 */
[----:B------:R-:W-:Y:S02]  /*158a0*/  FMUL.FTZ R61, R3, R173 ;  /* 0x000000ad033d7220 */ /* 0x000fe40000410000 */
[C---:B------:R-:W-:Y:S02]  /*158b0*/  FMUL.FTZ R62, R0.reuse, R174 ;  /* 0x000000ae003e7220 */ /* 0x040fe40000410000 */
[----:B------:R-:W-:Y:S01]  /*158c0*/  FMUL.FTZ R63, R0, R175 ;  /* 0x000000af003f7220 */ /* 0x000fe20000410000 */
[C---:B------:R-:W-:Y:S01]  /*158d0*/  HMMA.16816.F32.BF16 R40, R180.reuse, R52, R40 ;  /* 0x00000034b428723c */ /* 0x040fe20000041828 */
[----:B------:R-:W-:Y:S03]  /*158e0*/  IMAD.MOV.U32 R188, RZ, RZ, R67 ;  /* 0x000000ffffbc7224 */ /* 0x000fe600078e0043 */
[C---:B------:R-:W-:Y:S02]  /*158f0*/  FMUL.FTZ R67, R140.reuse, R139 ;  /* 0x0000008b8c437220 */ /* 0x040fe40000410000 */
[----:B------:R-:W-:Y:S02]  /*15900*/  IMAD.MOV.U32 R171, RZ, RZ, R65 ;  /* 0x000000ffffab7224 */ /* 0x000fe400078e0041 */
[-C--:B------:R-:W-:Y:S01]  /*15910*/  HMMA.16816.F32.BF16 R44, R180, R54.reuse, R44 ;  /* 0x00000036b42c723c */ /* 0x080fe2000004182c */
[----:B------:R-:W-:Y:S02]  /*15920*/  FMUL.FTZ R65, R141, R137 ;  /* 0x000000898d417220 */ /* 0x000fe40000410000 */
[----:B------:R-:W-:Y:S01]  /*15930*/  LDSM.16.MT88.4 R136, [R222+0x1d00] ;  /* 0x001d0000de88783b */ /* 0x000fe20000004200 */
[----:B-1----:R-:W-:Y:S02]  /*15940*/  FFMA.FTZ R2, R193, c[0x0][0x2d0], -R150 ;  /* 0x0000b400c1027a23 */ /* 0x002fe40000010896 */
[C---:B------:R-:W-:Y:S02]  /*15950*/  FMUL.FTZ R52, R141.reuse, R128 ;  /* 0x000000808d347220 */ /* 0x040fe40000410000 */
[C---:B------:R-:W-:Y:S01]  /*15960*/  HMMA.16816.F32.BF16 R48, R176.reuse, R54, R48 ;  /* 0x00000036b030723c */ /* 0x040fe20000041830 */
[----:B------:R1:W4:Y:S03]  /*15970*/  MUFU.EX2 R251, R2 ;  /* 0x0000000200fb7308 */ /* 0x0003260000000800 */
[----:B------:R-:W-:Y:S02]  /*15980*/  FMUL.FTZ R53, R141, R129 ;  /* 0x000000818d357220 */ /* 0x000fe40000410000 */
[C---:B------:R-:W-:Y:S02]  /*15990*/  FMUL.FTZ R71, R140.reuse, R71 ;  /* 0x000000478c477220 */ /* 0x040fe40000410000 */
[C---:B------:R-:W-:Y:S04]  /*159a0*/  FMUL.FTZ R54, R140.reuse, R130 ;  /* 0x000000828c367220 */ /* 0x040fe80000410000 */
[----:B------:R-:W-:Y:S02]  /*159b0*/  FMUL.FTZ R55, R140, R131 ;  /* 0x000000838c377220 */ /* 0x000fe40000410000 */
[C---:B------:R-:W-:Y:S02]  /*159c0*/  FMUL.FTZ R72, R3.reuse, R72 ;  /* 0x0000004803487220 */ /* 0x040fe40000410000 */
[C---:B------:R-:W-:Y:S02]  /*159d0*/  FMUL.FTZ R73, R3.reuse, R73 ;  /* 0x0000004903497220 */ /* 0x040fe40000410000 */
[C---:B------:R-:W-:Y:S01]  /*159e0*/  FMUL.FTZ R74, R0.reuse, R74 ;  /* 0x0000004a004a7220 */ /* 0x040fe20000410000 */
[-C--:B---3--:R-:W-:Y:S01]  /*159f0*/  HMMA.16816.F32.BF16 R52, R176, R100.reuse, R52 ;  /* 0x00000064b034723c */ /* 0x088fe20000041834 */
[----:B------:R-:W-:Y:S02]  /*15a00*/  FMUL.FTZ R75, R0, R75 ;  /* 0x0000004b004b7220 */ /* 0x000fe40000410000 */
[C---:B------:R-:W-:Y:S02]  /*15a10*/  FMUL.FTZ R76, R3.reuse, R76 ;  /* 0x0000004c034c7220 */ /* 0x040fe40000410000 */
[----:B------:R-:W-:Y:S02]  /*15a20*/  FMUL.FTZ R77, R3, R77 ;  /* 0x0000004d034d7220 */ /* 0x000fe40000410000 */
[--C-:B-1----:R-:W-:Y:S01]  /*15a30*/  FFMA.FTZ R2, R196, c[0x0][0x2d0], -R151.reuse ;  /* 0x0000b400c4027a23 */ /* 0x102fe20000010897 */
[C---:B------:R-:W-:Y:S01]  /*15a40*/  HMMA.16816.F32.BF16 R56, R180.reuse, R100, R56 ;  /* 0x00000064b438723c */ /* 0x040fe20000041838 */
[C---:B------:R-:W-:Y:S02]  /*15a50*/  FMUL.FTZ R78, R0.reuse, R78 ;  /* 0x0000004e004e7220 */ /* 0x040fe40000410000 */
[----:B------:R1:W-:Y:S01]  /*15a60*/  MUFU.EX2 R250, R2 ;  /* 0x0000000200fa7308 */ /* 0x0003e20000000800 */
[----:B------:R-:W-:Y:S02]  /*15a70*/  FMUL.FTZ R79, R0, R79 ;  /* 0x0000004f004f7220 */ /* 0x000fe40000410000 */
[C---:B------:R-:W-:Y:S02]  /*15a80*/  FMUL.FTZ R80, R141.reuse, R80 ;  /* 0x000000508d507220 */ /* 0x040fe40000410000 */
[-C--:B------:R-:W-:Y:S01]  /*15a90*/  HMMA.16816.F32.BF16 R60, R180, R102.reuse, R60 ;  /* 0x00000066b43c723c */ /* 0x080fe2000004183c */
[----:B------:R-:W-:Y:S03]  /*15aa0*/  FMUL.FTZ R81, R141, R81 ;  /* 0x000000518d517220 */ /* 0x000fe60000410000 */
[C---:B------:R-:W-:Y:S02]  /*15ab0*/  FMUL.FTZ R82, R140.reuse, R82 ;  /* 0x000000528c527220 */ /* 0x040fe40000410000 */
[----:B------:R-:W-:Y:S02]  /*15ac0*/  FMUL.FTZ R83, R140, R83 ;  /* 0x000000538c537220 */ /* 0x000fe40000410000 */
[C---:B------:R-:W-:Y:S01]  /*15ad0*/  HMMA.16816.F32.BF16 R64, R176.reuse, R102, R64 ;  /* 0x00000066b040723c */ /* 0x040fe20000041840 */
[----:B------:R-:W3:Y:S03]  /*15ae0*/  LDSM.16.MT88.4 R100, [R222+0x2100] ;  /* 0x00210000de64783b */ /* 0x000ee60000004200 */
[C---:B------:R-:W-:Y:S02]  /*15af0*/  FMUL.FTZ R88, R3.reuse, R88 ;  /* 0x0000005803587220 */ /* 0x040fe40000410000 */
[----:B------:R-:W-:Y:S02]  /*15b00*/  FMUL.FTZ R89, R3, R89 ;  /* 0x0000005903597220 */ /* 0x000fe40000410000 */
[-C--:B------:R-:W-:Y:S01]  /*15b10*/  HMMA.16816.F32.BF16 R68, R176, R104.reuse, R68 ;  /* 0x00000068b044723c */ /* 0x080fe20000041844 */
[C---:B------:R-:W-:Y:S03]  /*15b20*/  FMUL.FTZ R90, R0.reuse, R90 ;  /* 0x0000005a005a7220 */ /* 0x040fe60000410000 */
[----:B-1----:R-:W-:Y:S02]  /*15b30*/  FFMA.FTZ R2, R197, c[0x0][0x2d0], -R151 ;  /* 0x0000b400c5027a23 */ /* 0x002fe40000010897 */
[C---:B------:R-:W-:Y:S02]  /*15b40*/  FMUL.FTZ R91, R0.reuse, R91 ;  /* 0x0000005b005b7220 */ /* 0x040fe40000410000 */
[C---:B------:R-:W-:Y:S01]  /*15b50*/  HMMA.16816.F32.BF16 R72, R180.reuse, R104, R72 ;  /* 0x00000068b448723c */ /* 0x040fe20000041848 */
[----:B------:R1:W1:Y:S03]  /*15b60*/  MUFU.EX2 R249, R2 ;  /* 0x0000000200f97308 */ /* 0x0002660000000800 */
[C---:B------:R-:W-:Y:S02]  /*15b70*/  FMUL.FTZ R92, R3.reuse, R92 ;  /* 0x0000005c035c7220 */ /* 0x040fe40000410000 */
[----:B------:R-:W-:Y:S02]  /*15b80*/  FMUL.FTZ R93, R3, R93 ;  /* 0x0000005d035d7220 */ /* 0x000fe40000410000 */
[-C--:B------:R-:W-:Y:S01]  /*15b90*/  HMMA.16816.F32.BF16 R76, R180, R106.reuse, R76 ;  /* 0x0000006ab44c723c */ /* 0x080fe2000004184c */
[C---:B------:R-:W-:Y:S03]  /*15ba0*/  FMUL.FTZ R94, R0.reuse, R94 ;  /* 0x0000005e005e7220 */ /* 0x040fe60000410000 */
[----:B------:R-:W-:Y:S02]  /*15bb0*/  FMUL.FTZ R95, R0, R95 ;  /* 0x0000005f005f7220 */ /* 0x000fe40000410000 */
[----:B------:R-:W-:Y:S02]  /*15bc0*/  IMAD.MOV.U32 R128, RZ, RZ, R154 ;  /* 0x000000ffff807224 */ /* 0x000fe400078e009a */
[C---:B------:R-:W-:Y:S01]  /*15bd0*/  HMMA.16816.F32.BF16 R80, R176.reuse, R106, R80 ;  /* 0x0000006ab050723c */ /* 0x040fe20000041850 */
[C---:B------:R-:W-:Y:S01]  /*15be0*/  FMUL.FTZ R84, R141.reuse, R84 ;  /* 0x000000548d547220 */ /* 0x040fe20000410000 */
[----:B------:R-:W4:Y:S02]  /*15bf0*/  LDSM.16.MT88.4 R104, [R221+0x500] ;  /* 0x00050000dd68783b */ /* 0x000f240000004200 */
[C---:B------:R-:W-:Y:S02]  /*15c00*/  FMUL.FTZ R85, R141.reuse, R85 ;  /* 0x000000558d557220 */ /* 0x040fe40000410000 */
[C---:B------:R-:W-:Y:S02]  /*15c10*/  FMUL.FTZ R86, R140.reuse, R86 ;  /* 0x000000568c567220 */ /* 0x040fe40000410000 */
[----:B------:R-:W-:Y:S04]  /*15c20*/  FMUL.FTZ R87, R140, R87 ;  /* 0x000000578c577220 */ /* 0x000fe80000410000 */
[----:B-1----:R-:W-:Y:S02]  /*15c30*/  FFMA.FTZ R2, R190, c[0x0][0x2d0], -R184 ;  /* 0x0000b400be027a23 */ /* 0x002fe400000108b8 */
[C---:B------:R-:W-:Y:S01]  /*15c40*/  FMUL.FTZ R96, R141.reuse, R96 ;  /* 0x000000608d607220 */ /* 0x040fe20000410000 */
[-C--:B---3--:R-:W-:Y:S01]  /*15c50*/  HMMA.16816.F32.BF16 R84, R176, R100.reuse, R84 ;  /* 0x00000064b054723c */ /* 0x088fe20000041854 */
[----:B------:R1:W-:Y:S01]  /*15c60*/  MUFU.EX2 R247, R2 ;  /* 0x0000000200f77308 */ /* 0x0003e20000000800 */
[----:B------:R-:W-:Y:S02]  /*15c70*/  FMUL.FTZ R97, R141, R97 ;  /* 0x000000618d617220 */ /* 0x000fe40000410000 */
[C---:B------:R-:W-:Y:S02]  /*15c80*/  FMUL.FTZ R98, R140.reuse, R98 ;  /* 0x000000628c627220 */ /* 0x040fe40000410000 */
[----:B------:R-:W-:Y:S02]  /*15c90*/  FMUL.FTZ R99, R140, R99 ;  /* 0x000000638c637220 */ /* 0x000fe40000410000 */
[C---:B------:R-:W-:Y:S01]  /*15ca0*/  HMMA.16816.F32.BF16 R88, R180.reuse, R100, R88 ;  /* 0x00000064b458723c */ /* 0x040fe20000041858 */
[----:B------:R-:W-:Y:S04]  /*15cb0*/  FFMA.FTZ R120, R210, c[0x0][0x2d0], -R150 ;  /* 0x0000b400d2787a23 */ /* 0x000fe80000010896 */
[----:B------:R-:W-:Y:S02]  /*15cc0*/  MUFU.EX2 R210, R120 ;  /* 0x0000007800d27308 */ /* 0x000fe40000000800 */
[----:B------:R-:W-:Y:S01]  /*15cd0*/  F2FP.BF16.PACK_AB R100, R169, R123 ;  /* 0x0000007ba964723e */ /* 0x000fe200000010ff */
[-C--:B------:R-:W-:Y:S01]  /*15ce0*/  HMMA.16816.F32.BF16 R92, R180, R102.reuse, R92 ;  /* 0x00000066b45c723c */ /* 0x080fe2000004185c */
[----:B------:R-:W-:Y:S03]  /*15cf0*/  LDSM.16.MT88.4 R180, [R221+0x2d00] ;  /* 0x002d0000ddb4783b */ /* 0x000fe60000004200 */
[----:B--2---:R-:W-:Y:S04]  /*15d00*/  F2FP.BF16.PACK_AB R101, R170, R168 ;  /* 0x000000a8aa65723e */ /* 0x004fe800000010ff */
[----:B------:R-:W-:Y:S01]  /*15d10*/  HMMA.16816.F32.BF16 R96, R176, R102, R96 ;  /* 0x00000066b060723c */ /* 0x000fe20000041860 */
[--C-:B-1----:R-:W-:Y:S04]  /*15d20*/  FFMA.FTZ R2, R191, c[0x0][0x2d0], -R184.reuse ;  /* 0x0000b400bf027a23 */ /* 0x102fe800000108b8 */
[----:B------:R1:W2:Y:S02]  /*15d30*/  MUFU.EX2 R246, R2 ;  /* 0x0000000200f67308 */ /* 0x0002a40000000800 */
[----:B----4-:R-:W-:Y:S02]  /*15d40*/  F2FP.BF16.PACK_AB R102, R251, R252 ;  /* 0x000000fcfb66723e */ /* 0x010fe400000010ff */
[----:B------:R-:W-:Y:S07]  /*15d50*/  F2FP.BF16.PACK_AB R103, R249, R250 ;  /* 0x000000faf967723e */ /* 0x000fee00000010ff */
[-C--:B------:R-:W-:Y:S01]  /*15d60*/  HMMA.16816.F32.BF16 R4, R100, R104.reuse, R4 ;  /* 0x000000686404723c */ /* 0x080fe20000041804 */
[--C-:B-1----:R-:W-:Y:S01]  /*15d70*/  FFMA.FTZ R2, R194, c[0x0][0x2d0], -R184.reuse ;  /* 0x0000b400c2027a23 */ /* 0x102fe200000108b8 */
[----:B--2---:R-:W-:Y:S03]  /*15d80*/  F2FP.BF16.PACK_AB R108, R246, R247 ;  /* 0x000000f7f66c723e */ /* 0x004fe600000010ff */
        /* <DEDUP_REMOVED lines=49> */
[----:B------:R-:W-:Y:S01]  /*160a0*/  MOV R242, R170 ;  /* 0x000000aa00f27202 */ /* 0x000fe20000000f00 */
[----:B------:R-:W-:Y:S03]  /*160b0*/  IMAD.MOV.U32 R170, RZ, RZ, R152 ;  /* 0x000000ffffaa7224 */ /* 0x000fe600078e0098 */
[C---:B------:R-:W-:Y:S01]  /*160c0*/  HMMA.16816.F32.BF16 R80, R100.reuse, R114, R80 ;  /* 0x000000726450723c */ /* 0x040fe20000041850 */
[----:B------:R2:W-:Y:S01]  /*160d0*/  MUFU.EX2 R207, R2 ;  /* 0x0000000200cf7308 */ /* 0x0005e20000000800 */
[----:B------:R-:W4:Y:S06]  /*160e0*/  LDSM.16.MT88.4 R112, [R222+0x900] ;  /* 0x00090000de70783b */ /* 0x000f2c0000004200 */
[-C--:B---3--:R-:W-:Y:S08]  /*160f0*/  HMMA.16816.F32.BF16 R84, R100, R116.reuse, R84 ;  /* 0x000000746454723c */ /* 0x088ff00000041854 */
[C---:B------:R-:W-:Y:S08]  /*16100*/  HMMA.16816.F32.BF16 R88, R108.reuse, R116, R88 ;  /* 0x000000746c58723c */ /* 0x040ff00000041858 */
[-C--:B------:R-:W-:Y:S01]  /*16110*/  HMMA.16816.F32.BF16 R92, R108, R118.reuse, R92 ;  /* 0x000000766c5c723c */ /* 0x080fe2000004185c */
[----:B--2---:R-:W-:Y:S03]  /*16120*/  FFMA.FTZ R2, R243, c[0x0][0x2d0], -R151 ;  /* 0x0000b400f3027a23 */ /* 0x004fe60000010897 */
[----:B------:R-:W-:Y:S01]  /*16130*/  IMAD.MOV.U32 R243, RZ, RZ, R169 ;  /* 0x000000fffff37224 */ /* 0x000fe200078e00a9 */
[----:B------:R2:W3:Y:S01]  /*16140*/  MUFU.EX2 R206, R2 ;  /* 0x0000000200ce7308 */ /* 0x0004e20000000800 */
[----:B------:R-:W-:Y:S02]  /*16150*/  MOV R169, R148 ;  /* 0x0000009400a97202 */ /* 0x000fe40000000f00 */
[----:B------:R-:W-:Y:S01]  /*16160*/  HMMA.16816.F32.BF16 R96, R100, R118, R96 ;  /* 0x000000766460723c */ /* 0x000fe20000041860 */
[----:B------:R-:W4:Y:S06]  /*16170*/  LDSM.16.MT88.4 R116, [R221+0x1900] ;  /* 0x00190000dd74783b */ /* 0x000f2c0000004200 */
[----:B------:R-:W-:Y:S02]  /*16180*/  F2FP.BF16.PACK_AB R100, R213, R212 ;  /* 0x000000d4d564723e */ /* 0x000fe400000010ff */
[----:B------:R-:W-:Y:S03]  /*16190*/  F2FP.BF16.PACK_AB R101, R211, R209 ;  /* 0x000000d1d365723e */ /* 0x000fe600000010ff */
[----:B------:R-:W-:Y:S01]  /*161a0*/  F2FP.BF16.PACK_AB R102, R210, R208 ;  /* 0x000000d0d266723e */ /* 0x000fe200000010ff */
[--C-:B--2---:R-:W-:Y:S01]  /*161b0*/  FFMA.FTZ R2, R202, c[0x0][0x2d0], -R184.reuse ;  /* 0x0000b400ca027a23 */ /* 0x104fe200000108b8 */
[----:B---3--:R-:W-:Y:S03]  /*161c0*/  F2FP.BF16.PACK_AB R103, R206, R207 ;  /* 0x000000cfce67723e */ /* 0x008fe600000010ff */
[----:B------:R2:W3:Y:S04]  /*161d0*/  MUFU.EX2 R205, R2 ;  /* 0x0000000200cd7308 */ /* 0x0004e80000000800 */
[-C--:B-1----:R-:W-:Y:S01]  /*161e0*/  HMMA.16816.F32.BF16 R4, R100, R104.reuse, R4 ;  /* 0x000000686404723c */ /* 0x082fe20000041804 */
[----:B--2---:R-:W-:Y:S01]  /*161f0*/  FFMA.FTZ R2, R216, c[0x0][0x2d0], -R185 ;  /* 0x0000b400d8027a23 */ /* 0x004fe200000108b9 */
[----:B---3--:R-:W-:Y:S02]  /*16200*/  F2FP.BF16.PACK_AB R108, R204, R205 ;  /* 0x000000cdcc6c723e */ /* 0x008fe400000010ff */
[----:B------:R-:W-:Y:S02]  /*16210*/  MOV R216, R168 ;  /* 0x000000a800d87202 */ /* 0x000fe40000000f00 */
[----:B------:R1:W-:Y:S01]  /*16220*/  MUFU.EX2 R203, R2 ;  /* 0x0000000200cb7308 */ /* 0x0003e20000000800 */
[----:B------:R-:W-:Y:S02]  /*16230*/  IMAD.MOV.U32 R168, RZ, RZ, R143 ;  /* 0x000000ffffa87224 */ /* 0x000fe400078e008f */
[----:B-1----:R-:W-:Y:S03]  /*16240*/  FFMA.FTZ R2, R218, c[0x0][0x2d0], -R185 ;  /* 0x0000b400da027a23 */ /* 0x002fe600000108b9 */
[----:B------:R-:W-:Y:S01]  /*16250*/  IMAD.MOV.U32 R218, RZ, RZ, R123 ;  /* 0x000000ffffda7224 */ /* 0x000fe200078e007b */
[----:B------:R-:W-:Y:S03]  /*16260*/  MOV R123, R155 ;  /* 0x0000009b007b7202 */ /* 0x000fe60000000f00 */
[----:B------:R1:W2:Y:S02]  /*16270*/  MUFU.EX2 R201, R2 ;  /* 0x0000000200c97308 */ /* 0x0002a40000000800 */
[--C-:B-1----:R-:W-:Y:S01]  /*16280*/  FFMA.FTZ R2, R217, c[0x0][0x2d0], -R184.reuse ;  /* 0x0000b400d9027a23 */ /* 0x102fe200000108b8 */
[----:B--2---:R-:W-:Y:S07]  /*16290*/  F2FP.BF16.PACK_AB R109, R201, R203 ;  /* 0x000000cbc96d723e */ /* 0x004fee00000010ff */
[----:B------:R1:W-:Y:S02]  /*162a0*/  MUFU.EX2 R202, R2 ;  /* 0x0000000200ca7308 */ /* 0x0003e40000000800 */
[----:B-1----:R-:W-:Y:S08]  /*162b0*/  FFMA.FTZ R2, R238, c[0x0][0x2d0], -R184 ;  /* 0x0000b400ee027a23 */ /* 0x002ff000000108b8 */
[----:B------:R1:W2:Y:S02]  /*162c0*/  MUFU.EX2 R200, R2 ;  /* 0x0000000200c87308 */ /* 0x0002a40000000800 */
[--C-:B-1----:R-:W-:Y:S01]  /*162d0*/  FFMA.FTZ R2, R237, c[0x0][0x2d0], -R185.reuse ;  /* 0x0000b400ed027a23 */ /* 0x102fe200000108b9 */
[----:B--2---:R-:W-:Y:S02]  /*162e0*/  F2FP.BF16.PACK_AB R110, R200, R202 ;  /* 0x000000cac86e723e */ /* 0x004fe400000010ff */
[----:B------:R-:W-:Y:S05]  /*162f0*/  MOV R237, R163 ;  /* 0x000000a300ed7202 */ /* 0x000fea0000000f00 */
[----:B------:R1:W-:Y:S01]  /*16300*/  MUFU.EX2 R199, R2 ;  /* 0x0000000200c77308 */ /* 0x0003e20000000800 */
[----:B------:R-:W-:Y:S01]  /*16310*/  MOV R163, R159 ;  /* 0x0000009f00a37202 */ /* 0x000fe20000000f00 */
        /* <DEDUP_REMOVED lines=31> */
[--C-:B---3--:R-:W-:Y:S02]  /*16510*/  FFMA.FTZ R2, R124, c[0x0][0x2d0], -R150.reuse ;  /* 0x0000b4007c027a23 */ /* 0x108fe40000010896 */
[----:B------:R-:W-:Y:S01]  /*16520*/  LDSM.16.MT88.4 R124, [R221+0x1d00] ;  /* 0x001d0000dd7c783b */ /* 0x000fe20000004200 */
[----:B------:R-:W-:Y:S01]  /*16530*/  FFMA.FTZ R150, R171, c[0x0][0x2d0], -R150 ;  /* 0x0000b400ab967a23 */ /* 0x000fe20000010896 */
[----:B------:R2:W-:Y:S01]  /*16540*/  MUFU.EX2 R194, R2 ;  /* 0x0000000200c27308 */ /* 0x0005e20000000800 */
[----:B------:R-:W-:Y:S02]  /*16550*/  IMAD.MOV.U32 R171, RZ, RZ, R121 ;  /* 0x000000ffffab7224 */ /* 0x000fe400078e0079 */
[C---:B------:R-:W-:Y:S01]  /*16560*/  HMMA.16816.F32.BF16 R64, R100.reuse, R106, R64 ;  /* 0x0000006a6440723c */ /* 0x040fe20000041840 */
[----:B------:R-:W-:Y:S04]  /*16570*/  IMAD.MOV.U32 R121, RZ, RZ, R166 ;  /* 0x000000ffff797224 */ /* 0x000fe800078e00a6 */
[----:B------:R-:W-:Y:S01]  /*16580*/  IMAD.MOV.U32 R238, RZ, RZ, R121 ;  /* 0x000000ffffee7224 */ /* 0x000fe200078e0079 */
[----:B------:R-:W-:Y:S01]  /*16590*/  MOV R121, R161 ;  /* 0x000000a100797202 */ /* 0x000fe20000000f00 */
[----:B------:R-:W3:Y:S01]  /*165a0*/  MUFU.EX2 R192, R150 ;  /* 0x0000009600c07308 */ /* 0x000ee20000000800 */
[-C--:B-1----:R-:W-:Y:S01]  /*165b0*/  HMMA.16816.F32.BF16 R68, R100, R112.reuse, R68 ;  /* 0x000000706444723c */ /* 0x082fe20000041844 */
[----:B------:R-:W-:Y:S07]  /*165c0*/  MOV R161, R157 ;  /* 0x0000009d00a17202 */ /* 0x000fee0000000f00 */
        /* <DEDUP_REMOVED lines=15> */
[----:B------:R-:W-:Y:S03]  /*166c0*/  MOV R217, R122 ;  /* 0x0000007a00d97202 */ /* 0x000fe60000000f00 */
        /* <DEDUP_REMOVED lines=17> */
[--C-:B-1----:R-:W-:Y:S01]  /*167e0*/  FFMA.FTZ R2, R171, c[0x0][0x2d0], -R185.reuse ;  /* 0x0000b400ab027a23 */ /* 0x102fe200000108b9 */
[----:B------:R-:W-:Y:S01]  /*167f0*/  MOV R171, R153 ;  /* 0x0000009900ab7202 */ /* 0x000fe20000000f00 */
[----:B------:R-:W-:Y:S01]  /*16800*/  FFMA.FTZ R185, R149, c[0x0][0x2d0], -R185 ;  /* 0x0000b40095b97a23 */ /* 0x000fe200000108b9 */
[----:B------:R-:W-:Y:S06]  /*16810*/  F2FP.BF16.PACK_AB R149, R193, R195 ;  /* 0x000000c3c195723e */ /* 0x000fec00000010ff */
[----:B------:R1:W-:Y:S01]  /*16820*/  MUFU.EX2 R143, R2 ;  /* 0x00000002008f7308 */ /* 0x0003e20000000800 */
[----:B---3--:R-:W-:Y:S09]  /*16830*/  F2FP.BF16.PACK_AB R178, R184, R147 ;  /* 0x00000093b8b2723e */ /* 0x008ff200000010ff */
[----:B------:R-:W3:Y:S01]  /*16840*/  MUFU.EX2 R185, R185 ;  /* 0x000000b900b97308 */ /* 0x000ee20000000800 */
[-C--:B--2---:R-:W-:Y:S01]  /*16850*/  HMMA.16816.F32.BF16 R152, R148, R164.reuse, R4 ;  /* 0x000000a49498723c */ /* 0x084fe20000041804 */
[----:B------:R-:W2:Y:S08]  /*16860*/  LDSM.16.MT88.4 R4, [R222+0x2d00] ;  /* 0x002d0000de04783b */ /* 0x000eb00000004200 */
[----:B-1----:R-:W4:Y:S03]  /*16870*/  LDL.LU R2, [R1+0x24] ;  /* 0x0000240001027983 */ /* 0x002f260000300800 */
[----:B---3--:R-:W-:Y:S07]  /*16880*/  F2FP.BF16.PACK_AB R179, R185, R143 ;  /* 0x0000008fb9b3723e */ /* 0x008fee00000010ff */
[C---:B------:R-:W-:Y:S07]  /*16890*/  HMMA.16816.F32.BF16 R156, R176.reuse, R164, R8 ;  /* 0x000000a4b09c723c */ /* 0x040fee0000041808 */
[----:B------:R-:W-:Y:S01]  /*168a0*/  IMAD.MOV.U32 R9, RZ, RZ, R162 ;  /* 0x000000ffff097224 */ /* 0x000fe200078e00a2 */
[----:B------:R-:W-:Y:S01]  /*168b0*/  MOV R8, R163 ;  /* 0x000000a300087202 */ /* 0x000fe20000000f00 */
[----:B------:R-:W-:Y:S03]  /*168c0*/  IMAD.MOV.U32 R11, RZ, RZ, R160 ;  /* 0x000000ffff0b7224 */ /* 0x000fe600078e00a0 */
[----:B------:R-:W-:Y:S02]  /*168d0*/  MOV R10, R161 ;  /* 0x000000a1000a7202 */ /* 0x000fe40000000f00 */
[-C--:B------:R-:W-:Y:S07]  /*168e0*/  HMMA.16816.F32.BF16 R160, R176, R166.reuse, R12 ;  /* 0x000000a6b0a0723c */ /* 0x080fee000004180c */
[----:B------:R-:W-:Y:S01]  /*168f0*/  MOV R14, R170 ;  /* 0x000000aa000e7202 */ /* 0x000fe20000000f00 */
[C---:B------:R-:W-:Y:S01]  /*16900*/  HMMA.16816.F32.BF16 R164, R148.reuse, R166, R16 ;  /* 0x000000a694a4723c */ /* 0x040fe20000041810 */
[----:B------:R-:W3:Y:S03]  /*16910*/  LDL.LU R16, [R1+0x1c] ;  /* 0x00001c0001107983 */ /* 0x000ee60000300800 */
[----:B------:R-:W-:Y:S01]  /*16920*/  IMAD.MOV.U32 R15, RZ, RZ, R169 ;  /* 0x000000ffff0f7224 */ /* 0x000fe200078e00a9 */
[----:B------:R-:W3:Y:S01]  /*16930*/  LDL.LU R18, [R1+0x20] ;  /* 0x0000200001127983 */ /* 0x000ee20000300800 */
[----:B------:R-:W-:Y:S01]  /*16940*/  IMAD.MOV.U32 R13, RZ, RZ, R171 ;  /* 0x000000ffff0d7224 */ /* 0x000fe200078e00ab */
[----:B------:R-:W-:Y:S01]  /*16950*/  MOV R17, R168 ;  /* 0x000000a800117202 */ /* 0x000fe20000000f00 */
[-C--:B------:R-:W-:Y:S01]  /*16960*/  HMMA.16816.F32.BF16 R100, R148, R112.reuse, R20 ;  /* 0x000000709464723c */ /* 0x080fe20000041814 */
[----:B------:R-:W3:Y:S03]  /*16970*/  LDL.LU R22, [R1+0x18] ;  /* 0x0000180001167983 */ /* 0x000ee60000300800 */
[----:B------:R-:W-:Y:S01]  /*16980*/  IMAD.MOV.U32 R19, RZ, RZ, R123 ;  /* 0x000000ffff137224 */ /* 0x000fe200078e007b */
[----:B------:R-:W-:Y:S02]  /*16990*/  MOV R12, R128 ;  /* 0x00000080000c7202 */ /* 0x000fe40000000f00 */
[----:B------:R-:W-:Y:S01]  /*169a0*/  MOV R21, R122 ;  /* 0x0000007a00157202 */ /* 0x000fe20000000f00 */
[C---:B------:R-:W-:Y:S01]  /*169b0*/  HMMA.16816.F32.BF16 R104, R176.reuse, R112, R24 ;  /* 0x00000070b068723c */ /* 0x040fe20000041818 */
[----:B------:R-:W-:Y:S07]  /*169c0*/  IMAD.MOV.U32 R23, RZ, RZ, R121 ;  /* 0x000000ffff177224 */ /* 0x000fee00078e0079 */
        /* <DEDUP_REMOVED lines=19> */
[----:B----4-:R-:W-:Y:S04]  /*16b00*/  FFMA.FTZ R2, R0, R2, R19 ;  /* 0x0000000200027223 */ /* 0x010fe80000010013 */
[----:B------:R-:W-:Y:S02]  /*16b10*/  FADD.FTZ R2, R15, R2 ;  /* 0x000000020f027221 */ /* 0x000fe40000010000 */
[----:B---3--:R-:W-:Y:S02]  /*16b20*/  FFMA.FTZ R140, R140, R16, R23 ;  /* 0x000000108c8c7223 */ /* 0x008fe40000010017 */
        /* <DEDUP_REMOVED lines=71> */
.L_x_829:
[----:B------:R-:W-:-:S13]  /*16fa0*/  ISETP.GE.AND P0, PT, R216, RZ, PT ;  /* 0x000000ffd800720c */ /* 0x000fda0003f06270 */
[----:B------:R-:W-:Y:S05]  /*16fb0*/  @!P0 BRA `(.L_x_833) ;  /* 0x0000330000008947 */ /* 0x000fea0003800000 */
[----:B-1----:R-:W2:Y:S04]  /*16fc0*/  LDL.LU R3, [R1+0x48] ;  /* 0x0000480001037983 */ /* 0x002ea80000300800 */
[----:B------:R-:W2:Y:S04]  /*16fd0*/  LDL.LU R0, [R1+0x14] ;  /* 0x0000140001007983 */ /* 0x000ea80000300800 */
[----:B------:R-:W3:Y:S04]  /*16fe0*/  LDL R6, [R1+0x38] ;  /* 0x0000380001067983 */ /* 0x000ee80000100800 */
[----:B------:R-:W3:Y:S04]  /*16ff0*/  LDL R5, [R1+0x2c] ;  /* 0x00002c0001057983 */ /* 0x000ee80000100800 */
[----:B------:R-:W4:Y:S04]  /*17000*/  LDL R4, [R1+0x44] ;  /* 0x0000440001047983 */ /* 0x000f280000100800 */
[----:B------:R-:W4:Y:S01]  /*17010*/  LDL R2, [R1+0x3c] ;  /* 0x00003c0001027983 */ /* 0x000f220000100800 */
[----:B------:R-:W-:Y:S01]  /*17020*/  IMAD.MOV.U32 R147, RZ, RZ, R142 ;  /* 0x000000ffff937224 */ /* 0x000fe200078e008e */
[----:B------:R-:W-:Y:S01]  /*17030*/  MOV R140, R144 ;  /* 0x00000090008c7202 */ /* 0x000fe20000000f00 */
[----:B------:R-:W-:Y:S01]  /*17040*/  ULDC UR5, c[0x0][0x210] ;  /* 0x0000840000057ab9 */ /* 0x000fe20000000800 */
[----:B------:R-:W-:Y:S01]  /*17050*/  IADD3 R217, R248, 0x100, RZ ;  /* 0x00000100f8d97810 */ /* 0x000fe20007ffe0ff */
[----:B------:R-:W-:-:S02]  /*17060*/  ULDC UR4, c[0x0][0x1e8] ;  /* 0x00007a0000047ab9 */ /* 0x000fc40000000800 */
[----:B------:R-:W-:Y:S02]  /*17070*/  UIMAD UR5, UR11, UR5, URZ ;  /* 0x000000050b0572a4 */ /* 0x000fe4000f8e023f */
[----:B------:R-:W-:Y:S01]  /*17080*/  UIMAD UR4, UR11, UR4, URZ ;  /* 0x000000040b0472a4 */ /* 0x000fe2000f8e023f */
[C---:B--2---:R-:W-:Y:S01]  /*17090*/  SHF.L.U64.HI R219, R0.reuse, 0x1, R3 ;  /* 0x0000000100db7819 */ /* 0x044fe20000010203 */
[----:B------:R-:W-:Y:S01]  /*170a0*/  IMAD.SHL.U32 R218, R0, 0x2, RZ ;  /* 0x0000000200da7824 */ /* 0x000fe200078e00ff */
[----:B------:R-:W-:Y:S01]  /*170b0*/  MOV R0, R146 ;  /* 0x0000009200007202 */ /* 0x000fe20000000f00 */
[----:B------:R-:W-:Y:S01]  /*170c0*/  IMAD.MOV.U32 R3, RZ, RZ, R145 ;  /* 0x000000ffff037224 */ /* 0x000fe200078e0091 */
[C---:B---3--:R-:W-:Y:S01]  /*170d0*/  SHF.L.U64.HI R247, R5.reuse, 0x1, R6 ;  /* 0x0000000105f77819 */ /* 0x048fe20000010206 */
[----:B------:R-:W-:Y:S01]  /*170e0*/  IMAD.SHL.U32 R246, R5, 0x2, RZ ;  /* 0x0000000205f67824 */ /* 0x000fe200078e00ff */
[C---:B----4-:R-:W-:Y:S02]  /*170f0*/  SHF.L.U64.HI R245, R2.reuse, 0x1, R4 ;  /* 0x0000000102f57819 */ /* 0x050fe40000010204 */
[----:B------:R-:W-:Y:S01]  /*17100*/  SHF.L.U32 R244, R2, 0x1, RZ ;  /* 0x0000000102f47819 */ /* 0x000fe200000006ff */
[----:B------:R-:W-:Y:S05]  /*17110*/  BRA `(.L_x_834) ;  /* 0x000003e000007947 */ /* 0x000fea0003800000 */
.L_x_836:
[----:B------:R-:W2:Y:S01]  /*17120*/  LDL R146, [R1+0x28] ;  /* 0x0000280001927983 */ /* 0x000ea20000100800 */
[----:B------:R-:W-:Y:S01]  /*17130*/  IMAD.MOV.U32 R237, RZ, RZ, c[0x0][0x2b8] ;  /* 0x0000ae00ffed7624 */ /* 0x000fe200078e00ff */
[----:B------:R-:W-:Y:S01]  /*17140*/  LEA R141, R216, UR13, 0x6 ;  /* 0x0000000dd88d7c11 */ /* 0x000fe2000f8e30ff */
[----:B------:R-:W-:Y:S01]  /*17150*/  IMAD.MOV.U32 R145, RZ, RZ, RZ ;  /* 0x000000ffff917224 */ /* 0x000fe200078e00ff */
[----:B------:R-:W3:Y:S02]  /*17160*/  LDL R150, [R1+0x38] ;  /* 0x0000380001967983 */ /* 0x000ee40000100800 */
[----:B------:R-:W-:Y:S02]  /*17170*/  ISETP.NE.AND P2, PT, R237, 0x1, PT ;  /* 0x00000001ed00780c */ /* 0x000fe40003f45270 */
[----:B------:R-:W4:Y:S04]  /*17180*/  LDL R148, [R1+0x3c] ;  /* 0x00003c0001947983 */ /* 0x000f280000100800 */
[----:B------:R-:W4:Y:S02]  /*17190*/  LDL R149, [R1+0x44] ;  /* 0x0000440001957983 */ /* 0x000f240000100800 */
[----:B----4-:R-:W-:Y:S02]  /*171a0*/  SHF.L.U64.HI R180, R148, 0x1, R149 ;  /* 0x0000000194b47819 */ /* 0x010fe40000010295 */
[----:B--2---:R-:W-:Y:S02]  /*171b0*/  IADD3 R141, R141, -0x40, R146 ;  /* 0xffffffc08d8d7810 */ /* 0x004fe40007ffe092 */
[----:B------:R-:W2:Y:S03]  /*171c0*/  LDL R146, [R1+0x2c] ;  /* 0x00002c0001927983 */ /* 0x000ea60000100800 */
        /* <DEDUP_REMOVED lines=9> */
[----:B------:R-:W-:Y:S01]  /*17260*/  STL [R1+0x4], R151 ;  /* 0x0000049701007387 */ /* 0x000fe20000100800 */
[----:B------:R-:W-:Y:S03]  /*17270*/  SHF.R.S32.HI R2, RZ, 0x1f, R151 ;  /* 0x0000001fff027819 */ /* 0x000fe60000011497 */
[----:B------:R1:W4:Y:S02]  /*17280*/  @!P3 LDG.E R145, [R142.64] ;  /* 0x000000148e91b981 */ /* 0x000324000c1e1900 */
[----:B------:R-:W-:Y:S04]  /*17290*/  IMAD R2, R2, c[0x0][0x1e0], RZ ;  /* 0x0000780002027a24 */ /* 0x000fe800078e02ff */
[C---:B------:R-:W-:Y:S02]  /*172a0*/  IMAD R2, R151.reuse, c[0x0][0x1e4], R2 ;  /* 0x0000790097027a24 */ /* 0x040fe400078e0202 */
[----:B-1----:R-:W-:Y:S04]  /*172b0*/  IMAD.WIDE.U32 R142, R151, c[0x0][0x1e0], RZ ;  /* 0x00007800978e7a25 */ /* 0x002fe800078e00ff */
[----:B------:R-:W-:Y:S01]  /*172c0*/  IMAD.IADD R143, R143, 0x1, R2 ;  /* 0x000000018f8f7824 */ /* 0x000fe200078e0202 */
[----:B----4-:R1:W-:Y:S01]  /*172d0*/  STL [R1], R145 ;  /* 0x0000009101007387 */ /* 0x0103e20000100800 */
[----:B------:R-:W-:Y:S02]  /*172e0*/  SHF.R.S32.HI R141, RZ, 0x1f, R145 ;  /* 0x0000001fff8d7819 */ /* 0x000fe40000011491 */
[----:B------:R-:W-:Y:S04]  /*172f0*/  IMAD.WIDE.U32 R142, R145, c[0x0][0x1f0], R142 ;  /* 0x00007c00918e7a25 */ /* 0x000fe800078e008e */
[----:B------:R-:W-:Y:S01]  /*17300*/  IMAD R141, R141, c[0x0][0x1f0], RZ ;  /* 0x00007c008d8d7a24 */ /* 0x000fe200078e02ff */
[----:B------:R-:W-:Y:S03]  /*17310*/  IADD3 R2, P0, R142, UR4, RZ ;  /* 0x000000048e027c10 */ /* 0x000fe6000ff1e0ff */
[----:B------:R-:W-:Y:S05]  /*17320*/  IMAD R141, R145, c[0x0][0x1f4], R141 ;  /* 0x00007d00918d7a24 */ /* 0x000fea00078e028d */
[----:B------:R-:W-:Y:S02]  /*17330*/  IADD3.X R141, R143, UR16, R141, P0, !PT ;  /* 0x000000108f8d7c10 */ /* 0x000fe400087fe48d */
[C---:B------:R-:W-:Y:S04]  /*17340*/  LEA R144, P0, R2.reuse, c[0x0][0x1c8], 0x1 ;  /* 0x0000720002907a11 */ /* 0x040fe800078008ff */
[----:B------:R-:W-:Y:S01]  /*17350*/  LEA.HI.X R141, R2, c[0x0][0x1cc], R141, 0x1, P0 ;  /* 0x00007300028d7a11 */ /* 0x000fe200000f0c8d */
[----:B------:R-:W4:Y:S01]  /*17360*/  SHFL.IDX PT, R142, R144, RZ, 0x1c1f ;  /* 0x001c1fff908e7589 */ /* 0x000f2200000e0000 */
[----:B-1----:R-:W-:Y:S03]  /*17370*/  IMAD.SHL.U32 R145, R148, 0x2, RZ ;  /* 0x0000000294917824 */ /* 0x002fe600078e00ff */
[----:B------:R2:W-:Y:S04]  /*17380*/  SHFL.IDX PT, R2, R144, 0x1, 0x1c1f ;  /* 0x003c1f0090027f89 */ /* 0x0005e800000e0000 */
[----:B------:R-:W1:Y:S04]  /*17390*/  SHFL.IDX PT, R143, R141, RZ, 0x1c1f ;  /* 0x001c1fff8d8f7589 */ /* 0x000e6800000e0000 */
[----:B------:R-:W5:Y:S01]  /*173a0*/  SHFL.IDX PT, R141, R141, 0x1, 0x1c1f ;  /* 0x003c1f008d8d7f89 */ /* 0x000f6200000e0000 */
[----:B----4-:R-:W-:Y:S01]  /*173b0*/  IADD3 R178, P0, R142, R218, RZ ;  /* 0x000000da8eb27210 */ /* 0x010fe20007f1e0ff */
[C---:B--2---:R-:W-:Y:S01]  /*173c0*/  IMAD.SHL.U32 R144, R146.reuse, 0x2, RZ ;  /* 0x0000000292907824 */ /* 0x044fe200078e00ff */
[----:B---3--:R-:W-:Y:S04]  /*173d0*/  SHF.L.U64.HI R146, R146, 0x1, R150 ;  /* 0x0000000192927819 */ /* 0x008fe80000010296 */
[CC--:B------:R-:W-:Y:S01]  /*173e0*/  IADD3 R176, P1, R142.reuse, R144.reuse, RZ ;  /* 0x000000908eb07210 */ /* 0x0c0fe20007f3e0ff */
[C-C-:B-1----:R-:W-:Y:S01]  /*173f0*/  IMAD.X R179, R143.reuse, 0x1, R219.reuse, P0 ;  /* 0x000000018fb37824 */ /* 0x142fe200000e06db */
[-C--:B------:R-:W-:Y:S03]  /*17400*/  IADD3 R150, P0, R142, R145.reuse, RZ ;  /* 0x000000918e967210 */ /* 0x080fe60007f1e0ff */
[C---:B------:R-:W-:Y:S01]  /*17410*/  IMAD.X R177, R143.reuse, 0x1, R146, P1 ;  /* 0x000000018fb17824 */ /* 0x040fe200008e0692 */
[----:B------:R1:W-:Y:S01]  /*17420*/  LDGSTS.E.BYPASS.LTC128B.128 [R248+0x3100], [R178.64], !P5 ;  /* 0x03100000b2f87fae */ /* 0x0003e2000e901d54 */
[C---:B------:R-:W-:Y:S01]  /*17430*/  IADD3 R148, P1, R2.reuse, R144, RZ ;  /* 0x0000009002947210 */ /* 0x040fe20007f3e0ff */
[----:B------:R-:W-:Y:S01]  /*17440*/  IMAD.X R151, R143, 0x1, R180, P0 ;  /* 0x000000018f977824 */ /* 0x000fe200000e06b4 */
[C---:B------:R-:W-:Y:S01]  /*17450*/  IADD3 R144, P0, R2.reuse, R145, RZ ;  /* 0x0000009102907210 */ /* 0x040fe20007f1e0ff */
[----:B------:R1:W-:Y:S02]  /*17460*/  LDGSTS.E.BYPASS.LTC128B.128 [R248+0x4100], [R176.64], !P6 ;  /* 0x04100000b0f87fae */ /* 0x0003e4000f101d54 */
[C---:B-----5:R-:W-:Y:S01]  /*17470*/  IMAD.X R149, R141.reuse, 0x1, R146, P1 ;  /* 0x000000018d957824 */ /* 0x060fe200008e0692 */
[----:B------:R-:W-:Y:S01]  /*17480*/  IADD3 R142, P1, R2, R218, RZ ;  /* 0x000000da028e7210 */ /* 0x000fe20007f3e0ff */
[----:B------:R1:W-:Y:S01]  /*17490*/  LDGSTS.E.BYPASS.LTC128B.128 [R248+0x5100], [R150.64], !P4 ;  /* 0x0510000096f87fae */ /* 0x0003e2000e101d54 */
[C---:B------:R-:W-:Y:S03]  /*174a0*/  IMAD.X R145, R141.reuse, 0x1, R180, P0 ;  /* 0x000000018d917824 */ /* 0x040fe600000e06b4 */
[----:B------:R-:W-:Y:S05]  /*174b0*/  IMAD.X R143, R141, 0x1, R219, P1 ;  /* 0x000000018d8f7824 */ /* 0x000fea00008e06db */
[----:B------:R1:W-:Y:S04]  /*174c0*/  LDGSTS.E.BYPASS.LTC128B.128 [R248+0x3900], [R142.64], !P5 ;  /* 0x039000008ef87fae */ /* 0x0003e8000e901d54 */
[----:B------:R1:W-:Y:S04]  /*174d0*/  LDGSTS.E.BYPASS.LTC128B.128 [R248+0x4900], [R148.64], !P6 ;  /* 0x0490000094f87fae */ /* 0x0003e8000f101d54 */
[----:B------:R1:W-:Y:S01]  /*174e0*/  LDGSTS.E.BYPASS.LTC128B.128 [R248+0x5900], [R144.64], !P4 ;  /* 0x0590000090f87fae */ /* 0x0003e2000e101d54 */
[----:B------:R-:W-:-:S05]  /*174f0*/  BRA `(.L_x_835) ;  /* 0x00000b3000007947 */ /* 0x000fca0003800000 */
.L_x_834:
[----:B------:R-:W2:Y:S01]  /*17500*/  LDL R20, [R1+0x4] ;  /* 0x0000040001147983 */ /* 0x000ea20000100800 */
[----:B------:R-:W-:Y:S05]  /*17510*/  DEPBAR.LE SB0, 0x0 ;  /* 0x000080000000791a */ /* 0x000fea0000000000 */
[----:B------:R-:W3:Y:S06]  /*17520*/  LDL R38, [R1] ;  /* 0x0000000001267983 */ /* 0x000eec0000100800 */
[----:B------:R-:W-:Y:S06]  /*17530*/  BAR.SYNC.DEFER_BLOCKING 0x0 ;  /* 0x0000000000007b1d */ /* 0x000fec0000010000 */
[----:B------:R-:W-:Y:S06]  /*17540*/  LDSM.16.M88.4 R64, [R223+0x6100] ;  /* 0x00610000df40783b */ /* 0x000fec0000000200 */
[----:B------:R-:W1:Y:S06]  /*17550*/  LDSM.16.M88.4 R16, [R220+0x3100] ;  /* 0x00310000dc10783b */ /* 0x000e6c0000000200 */
[----:B------:R-:W4:Y:S06]  /*17560*/  LDSM.16.M88.4 R60, [R223+0x7100] ;  /* 0x00710000df3c783b */ /* 0x000f2c0000000200 */
[----:B------:R-:W5:Y:S06]  /*17570*/  LDSM.16.M88.4 R32, [R220+0x3500] ;  /* 0x00350000dc20783b */ /* 0x000f6c0000000200 */
[----:B------:R-:W2:Y:S06]  /*17580*/  LDSM.16.M88.4 R48, [R220+0x3900] ;  /* 0x00390000dc30783b */ /* 0x000eac0000000200 */
[----:B------:R-:W-:Y:S06]  /*17590*/  LDSM.16.M88.4 R148, [R220+0x3d00] ;  /* 0x003d0000dc94783b */ /* 0x000fec0000000200 */
[----:B------:R-:W-:Y:S06]  /*175a0*/  LDSM.16.M88.4 R176, [R224+0x6100] ;  /* 0x00610000e0b0783b */ /* 0x000fec0000000200 */
[----:B------:R-:W-:Y:S01]  /*175b0*/  LDSM.16.M88.4 R180, [R225] ;  /* 0x00000000e1b4783b */ /* 0x000fe20000000200 */
[-C--:B-1----:R-:W-:Y:S05]  /*175c0*/  HMMA.16816.F32.BF16 R4, R64, R16.reuse, RZ ;  /* 0x000000104004723c */ /* 0x082fea00000418ff */
[----:B------:R-:W-:Y:S03]  /*175d0*/  LDSM.16.M88.4 R184, [R224+0x7100] ;  /* 0x00710000e0b8783b */ /* 0x000fe60000000200 */
[C---:B----4-:R-:W-:Y:S03]  /*175e0*/  HMMA.16816.F32.BF16 R8, R60.reuse, R16, RZ ;  /* 0x000000103c08723c */ /* 0x050fe600000418ff */
[----:B------:R-:W-:Y:S06]  /*175f0*/  LDSM.16.M88.4 R188, [R235] ;  /* 0x00000000ebbc783b */ /* 0x000fec0000000200 */
[----:B------:R-:W-:Y:S01]  /*17600*/  LDSM.16.M88.4 R192, [R234] ;  /* 0x00000000eac0783b */ /* 0x000fe20000000200 */
[-C--:B------:R-:W-:Y:S08]  /*17610*/  HMMA.16816.F32.BF16 R12, R60, R18.reuse, RZ ;  /* 0x000000123c0c723c */ /* 0x080ff000000418ff */
[C---:B------:R-:W-:Y:S04]  /*17620*/  HMMA.16816.F32.BF16 R16, R64.reuse, R18, RZ ;  /* 0x000000124010723c */ /* 0x040fe800000418ff */
[----:B--2---:R-:W-:Y:S01]  /*17630*/  SHF.R.S32.HI R2, RZ, 0x1f, R20 ;  /* 0x0000001fff027819 */ /* 0x004fe20000011414 */
[----:B------:R-:W-:Y:S04]  /*17640*/  IMAD.WIDE.U32 R28, R20, c[0x0][0x208], RZ ;  /* 0x00008200141c7a25 */ /* 0x000fe800078e00ff */
[----:B------:R-:W-:Y:S04]  /*17650*/  IMAD R2, R2, c[0x0][0x208], RZ ;  /* 0x0000820002027a24 */ /* 0x000fe800078e02ff */
[----:B------:R-:W-:Y:S02]  /*17660*/  IMAD R2, R20, c[0x0][0x20c], R2 ;  /* 0x0000830014027a24 */ /* 0x000fe400078e0202 */
[-C--:B-----5:R-:W-:Y:S02]  /*17670*/  HMMA.16816.F32.BF16 R20, R64, R32.reuse, RZ ;  /* 0x000000204014723c */ /* 0x0a0fe400000418ff */
[----:B------:R-:W-:Y:S01]  /*17680*/  IMAD.IADD R29, R29, 0x1, R2 ;  /* 0x000000011d1d7824 */ /* 0x000fe200078e0202 */
[----:B---3--:R-:W-:Y:S03]  /*17690*/  SHF.R.S32.HI R2, RZ, 0x1f, R38 ;  /* 0x0000001fff027819 */ /* 0x008fe60000011426 */
[----:B------:R-:W-:Y:S02]  /*176a0*/  IMAD.WIDE.U32 R36, R38, c[0x0][0x218], R28 ;  /* 0x0000860026247a25 */ /* 0x000fe400078e001c */
[C---:B------:R-:W-:Y:S04]  /*176b0*/  HMMA.16816.F32.BF16 R24, R60.reuse, R32, RZ ;  /* 0x000000203c18723c */ /* 0x040fe800000418ff */
[----:B------:R-:W-:Y:S04]  /*176c0*/  IMAD R2, R2, c[0x0][0x218], RZ ;  /* 0x0000860002027a24 */ /* 0x000fe800078e02ff */
[-C--:B------:R-:W-:Y:S01]  /*176d0*/  HMMA.16816.F32.BF16 R28, R60, R34.reuse, RZ ;  /* 0x000000223c1c723c */ /* 0x080fe200000418ff */
[----:B------:R-:W-:Y:S03]  /*176e0*/  IMAD R38, R38, c[0x0][0x21c], R2 ;  /* 0x0000870026267a24 */ /* 0x000fe600078e0202 */
[----:B------:R-:W-:Y:S04]  /*176f0*/  IADD3 R2, P0, R36, UR5, RZ ;  /* 0x0000000524027c10 */ /* 0x000fe8000ff1e0ff */
[C---:B------:R-:W-:Y:S04]  /*17700*/  HMMA.16816.F32.BF16 R32, R64.reuse, R34, RZ ;  /* 0x000000224020723c */ /* 0x040fe800000418ff */
[----:B------:R-:W-:Y:S02]  /*17710*/  IADD3.X R40, R37, UR10, R38, P0, !PT ;  /* 0x0000000a25287c10 */ /* 0x000fe400087fe426 */
[C---:B------:R-:W-:Y:S02]  /*17720*/  LEA R141, P0, R2.reuse, c[0x0][0x1f8], 0x1 ;  /* 0x00007e00028d7a11 */ /* 0x040fe400078008ff */
[-C--:B------:R-:W-:Y:S03]  /*17730*/  HMMA.16816.F32.BF16 R36, R64, R48.reuse, RZ ;  /* 0x000000304024723c */ /* 0x080fe600000418ff */
[----:B------:R-:W1:Y:S01]  /*17740*/  SHFL.IDX PT, R143, R141, RZ, 0x1c1f ;  /* 0x001c1fff8d8f7589 */ /* 0x000e6200000e0000 */
[----:B------:R-:W-:Y:S04]  /*17750*/  LEA.HI.X R2, R2, c[0x0][0x1fc], R40, 0x1, P0 ;  /* 0x00007f0002027a11 */ /* 0x000fe800000f0c28 */
[C---:B------:R-:W-:Y:S01]  /*17760*/  HMMA.16816.F32.BF16 R40, R60.reuse, R48, RZ ;  /* 0x000000303c28723c */ /* 0x040fe200000418ff */
[----:B------:R-:W2:Y:S06]  /*17770*/  SHFL.IDX PT, R142, R2, RZ, 0x1c1f ;  /* 0x001c1fff028e7589 */ /* 0x000eac00000e0000 */
[----:B------:R-:W3:Y:S01]  /*17780*/  SHFL.IDX PT, R141, R141, 0x1, 0x1c1f ;  /* 0x003c1f008d8d7f89 */ /* 0x000ee200000e0000 */
[-C--:B------:R-:W-:Y:S05]  /*17790*/  HMMA.16816.F32.BF16 R44, R60, R50.reuse, RZ ;  /* 0x000000323c2c723c */ /* 0x080fea00000418ff */
[----:B------:R-:W4:Y:S03]  /*177a0*/  SHFL.IDX PT, R2, R2, 0x1, 0x1c1f ;  /* 0x003c1f0002027f89 */ /* 0x000f2600000e0000 */
[C---:B------:R-:W-:Y:S04]  /*177b0*/  HMMA.16816.F32.BF16 R48, R64.reuse, R50, RZ ;  /* 0x000000324030723c */ /* 0x040fe800000418ff */
[C---:B-1----:R-:W-:Y:S02]  /*177c0*/  IADD3 R196, P1, R143.reuse, R218, RZ ;  /* 0x000000da8fc47210 */ /* 0x042fe40007f3e0ff */
[-C--:B------:R-:W-:Y:S02]  /*177d0*/  IADD3 R144, P0, R143, R246.reuse, RZ ;  /* 0x000000f68f907210 */ /* 0x080fe40007f1e0ff */
[-C--:B------:R-:W-:Y:S01]  /*177e0*/  HMMA.16816.F32.BF16 R52, R64, R148.reuse, RZ ;  /* 0x000000944034723c */ /* 0x080fe200000418ff */
[C---:B--2---:R-:W-:Y:S03]  /*177f0*/  IMAD.X R197, R142.reuse, 0x1, R219, P1 ;  /* 0x000000018ec57824 */ /* 0x044fe600008e06db */
[--C-:B------:R-:W-:Y:S01]  /*17800*/  IMAD.X R145, R142, 0x1, R247.reuse, P0 ;  /* 0x000000018e917824 */ /* 0x100fe200000e06f7 */
[----:B---3--:R-:W-:Y:S03]  /*17810*/  IADD3 R198, P1, R141, R246, RZ ;  /* 0x000000f68dc67210 */ /* 0x008fe60007f3e0ff */
[C---:B------:R-:W-:Y:S04]  /*17820*/  HMMA.16816.F32.BF16 R56, R60.reuse, R148, RZ ;  /* 0x000000943c38723c */ /* 0x040fe800000418ff */
[----:B----4-:R-:W-:Y:S04]  /*17830*/  IMAD.X R199, R2, 0x1, R247, P1 ;  /* 0x0000000102c77824 */ /* 0x010fe800008e06f7 */
[-C--:B------:R-:W-:Y:S08]  /*17840*/  HMMA.16816.F32.BF16 R60, R60, R150.reuse, RZ ;  /* 0x000000963c3c723c */ /* 0x080ff000000418ff */
[----:B------:R-:W-:Y:S01]  /*17850*/  HMMA.16816.F32.BF16 R64, R64, R150, RZ ;  /* 0x000000964040723c */ /* 0x000fe200000418ff */
[----:B------:R-:W1:Y:S06]  /*17860*/  LDSM.16.M88.4 R148, [R236] ;  /* 0x00000000ec94783b */ /* 0x000e6c0000000200 */
[----:B------:R-:W-:Y:S01]  /*17870*/  @!PT LDS RZ, [RZ] ;  /* 0x00000000fffff984 */ /* 0x000fe20000000800 */
[----:B------:R-:W-:Y:S01]  /*17880*/  @!PT LDS RZ, [RZ] ;  /* 0x00000000fffff984 */ /* 0x000fe20000000800 */
[----:B------:R-:W-:Y:S01]  /*17890*/  @!PT LDS RZ, [RZ] ;  /* 0x00000000fffff984 */ /* 0x000fe20000000800 */
[----:B------:R2:W-:Y:S01]  /*178a0*/  LDGSTS.E.BYPASS.LTC128B.128 [R217], [R196.64], !P5 ;  /* 0x00000000c4d97fae */ /* 0x0005e2000e901d54 */
[-C--:B------:R-:W-:Y:S05]  /*178b0*/  HMMA.16816.F32.BF16 R4, R176, R180.reuse, R4 ;  /* 0x000000b4b004723c */ /* 0x080fea0000041804 */
[----:B------:R3:W-:Y:S03]  /*178c0*/  LDGSTS.E.BYPASS.LTC128B.128 [R217+0x1000], [R144.64], !P6 ;  /* 0x0100000090d97fae */ /* 0x0007e6000f101d54 */
[C---:B------:R-:W-:Y:S08]  /*178d0*/  HMMA.16816.F32.BF16 R8, R184.reuse, R180, R8 ;  /* 0x000000b4b808723c */ /* 0x040ff00000041808 */
[-C--:B------:R-:W-:Y:S08]  /*178e0*/  HMMA.16816.F32.BF16 R12, R184, R182.reuse, R12 ;  /* 0x000000b6b80c723c */ /* 0x080ff0000004180c */
[C---:B------:R-:W-:Y:S04]  /*178f0*/  HMMA.16816.F32.BF16 R16, R176.reuse, R182, R16 ;  /* 0x000000b6b010723c */ /* 0x040fe80000041810 */
[----:B--2---:R-:W-:Y:S02]  /*17900*/  IADD3 R196, P0, R143, R244, RZ ;  /* 0x000000f48fc47210 */ /* 0x004fe40007f1e0ff */
[C---:B---3--:R-:W-:Y:S02]  /*17910*/  IADD3 R144, P2, R141.reuse, R218, RZ ;  /* 0x000000da8d907210 */ /* 0x048fe40007f5e0ff */
[-C--:B-1----:R-:W-:Y:S04]  /*17920*/  HMMA.16816.F32.BF16 R20, R176, R148.reuse, R20 ;  /* 0x00000094b014723c */ /* 0x082fe80000041814 */
[----:B------:R-:W-:Y:S01]  /*17930*/  IMAD.X R197, R142, 0x1, R245, P0 ;  /* 0x000000018ec57824 */ /* 0x000fe200000e06f5 */
[----:B------:R-:W-:Y:S01]  /*17940*/  IADD3 R142, P0, R141, R244, RZ ;  /* 0x000000f48d8e7210 */ /* 0x000fe20007f1e0ff */
[C---:B------:R-:W-:Y:S02]  /*17950*/  IMAD.X R145, R2.reuse, 0x1, R219, P2 ;  /* 0x0000000102917824 */ /* 0x040fe400010e06db */
[C---:B------:R-:W-:Y:S01]  /*17960*/  HMMA.16816.F32.BF16 R24, R184.reuse, R148, R24 ;  /* 0x00000094b818723c */ /* 0x040fe20000041818 */
[----:B------:R1:W-:Y:S03]  /*17970*/  LDGSTS.E.BYPASS.LTC128B.128 [R217+0x2000], [R196.64], !P4 ;  /* 0x02000000c4d97fae */ /* 0x0003e6000e101d54 */
[----:B------:R-:W-:Y:S01]  /*17980*/  IMAD.X R143, R2, 0x1, R245, P0 ;  /* 0x00000001028f7824 */ /* 0x000fe200000e06f5 */
[----:B------:R-:W-:Y:S02]  /*17990*/  ISETP.GE.AND P0, PT, R216, 0x1, PT ;  /* 0x00000001d800780c */ /* 0x000fe40003f06270 */
[----:B------:R2:W-:Y:S01]  /*179a0*/  LDGSTS.E.BYPASS.LTC128B.128 [R217+0x800], [R144.64], !P5 ;  /* 0x0080000090d97fae */ /* 0x0005e2000e901d54 */
[-C--:B------:R-:W-:Y:S05]  /*179b0*/  HMMA.16816.F32.BF16 R28, R184, R150.reuse, R28 ;  /* 0x00000096b81c723c */ /* 0x080fea000004181c */
[----:B------:R1:W-:Y:S03]  /*179c0*/  LDGSTS.E.BYPASS.LTC128B.128 [R217+0x1800], [R198.64], !P6 ;  /* 0x01800000c6d97fae */ /* 0x0003e6000f101d54 */
[C---:B------:R-:W-:Y:S03]  /*179d0*/  HMMA.16816.F32.BF16 R32, R176.reuse, R150, R32 ;  /* 0x00000096b020723c */ /* 0x040fe60000041820 */
[----:B------:R2:W-:Y:S05]  /*179e0*/  LDGSTS.E.BYPASS.LTC128B.128 [R217+0x2800], [R142.64], !P4 ;  /* 0x028000008ed97fae */ /* 0x0005ea000e101d54 */
[-C--:B------:R-:W-:Y:S01]  /*179f0*/  HMMA.16816.F32.BF16 R36, R176, R188.reuse, R36 ;  /* 0x000000bcb024723c */ /* 0x080fe20000041824 */
[----:B------:R-:W-:Y:S06]  /*17a00*/  LDSM.16.M88.4 R200, [R220+0x4100] ;  /* 0x00410000dcc8783b */ /* 0x000fec0000000200 */
[----:B------:R-:W0:Y:S01]  /*17a10*/  LDGDEPBAR ;  /* 0x00000000000079af */ /* 0x000e220000000000 */
[C---:B------:R-:W-:Y:S05]  /*17a20*/  HMMA.16816.F32.BF16 R40, R184.reuse, R188, R40 ;  /* 0x000000bcb828723c */ /* 0x040fea0000041828 */
[----:B------:R-:W-:Y:S03]  /*17a30*/  LDSM.16.M88.4 R204, [R223+0x9100] ;  /* 0x00910000dfcc783b */ /* 0x000fe60000000200 */
[-C--:B------:R-:W-:Y:S03]  /*17a40*/  HMMA.16816.F32.BF16 R44, R184, R190.reuse, R44 ;  /* 0x000000beb82c723c */ /* 0x080fe6000004182c */
[----:B-1----:R-:W1:Y:S05]  /*17a50*/  LDSM.16.M88.4 R196, [R223+0x8100] ;  /* 0x00810000dfc4783b */ /* 0x002e6a0000000200 */
[C---:B------:R-:W-:Y:S01]  /*17a60*/  HMMA.16816.F32.BF16 R48, R176.reuse, R190, R48 ;  /* 0x000000beb030723c */ /* 0x040fe20000041830 */
[----:B------:R-:W3:Y:S06]  /*17a70*/  LDSM.16.M88.4 R180, [R220+0x4500] ;  /* 0x00450000dcb4783b */ /* 0x000eec0000000200 */
[----:B------:R-:W4:Y:S01]  /*17a80*/  LDSM.16.M88.4 R148, [R220+0x4900] ;  /* 0x00490000dc94783b */ /* 0x000f220000000200 */
[-C--:B------:R-:W-:Y:S05]  /*17a90*/  HMMA.16816.F32.BF16 R52, R176, R192.reuse, R52 ;  /* 0x000000c0b034723c */ /* 0x080fea0000041834 */
[----:B------:R-:W-:Y:S03]  /*17aa0*/  LDSM.16.M88.4 R188, [R233] ;  /* 0x00000000e9bc783b */ /* 0x000fe60000000200 */
[C---:B------:R-:W-:Y:S03]  /*17ab0*/  HMMA.16816.F32.BF16 R56, R184.reuse, R192, R56 ;  /* 0x000000c0b838723c */ /* 0x040fe60000041838 */
[----:B------:R-:W-:Y:S05]  /*17ac0*/  LDSM.16.M88.4 R208, [R231] ;  /* 0x00000000e7d0783b */ /* 0x000fea0000000200 */
[-C--:B------:R-:W-:Y:S01]  /*17ad0*/  HMMA.16816.F32.BF16 R60, R184, R194.reuse, R60 ;  /* 0x000000c2b83c723c */ /* 0x080fe2000004183c */
[----:B------:R-:W5:Y:S06]  /*17ae0*/  LDSM.16.M88.4 R184, [R220+0x4d00] ;  /* 0x004d0000dcb8783b */ /* 0x000f6c0000000200 */
[----:B------:R-:W-:Y:S01]  /*17af0*/  LDSM.16.M88.4 R212, [R230] ;  /* 0x00000000e6d4783b */ /* 0x000fe20000000200 */
[----:B------:R-:W-:Y:S05]  /*17b00*/  HMMA.16816.F32.BF16 R64, R176, R194, R64 ;  /* 0x000000c2b040723c */ /* 0x000fea0000041840 */
[----:B------:R-:W2:Y:S03]  /*17b10*/  LDSM.16.M88.4 R176, [R224+0x8100] ;  /* 0x00810000e0b0783b */ /* 0x000ea60000000200 */
[-C--:B-1----:R-:W-:Y:S03]  /*17b20*/  HMMA.16816.F32.BF16 R4, R196, R200.reuse, R4 ;  /* 0x000000c8c404723c */ /* 0x082fe60000041804 */
[----:B------:R-:W1:Y:S05]  /*17b30*/  LDSM.16.M88.4 R192, [R224+0x9100] ;  /* 0x00910000e0c0783b */ /* 0x000e6a0000000200 */
[C---:B------:R-:W-:Y:S08]  /*17b40*/  HMMA.16816.F32.BF16 R8, R204.reuse, R200, R8 ;  /* 0x000000c8cc08723c */ /* 0x040ff00000041808 */
[-C--:B------:R-:W-:Y:S08]  /*17b50*/  HMMA.16816.F32.BF16 R12, R204, R202.reuse, R12 ;  /* 0x000000cacc0c723c */ /* 0x080ff0000004180c */
[C---:B------:R-:W-:Y:S01]  /*17b60*/  HMMA.16816.F32.BF16 R16, R196.reuse, R202, R16 ;  /* 0x000000cac410723c */ /* 0x040fe20000041810 */
[----:B------:R-:W1:Y:S07]  /*17b70*/  LDSM.16.M88.4 R200, [R232] ;  /* 0x00000000e8c8783b */ /* 0x000e6e0000000200 */
[-C--:B---3--:R-:W-:Y:S08]  /*17b80*/  HMMA.16816.F32.BF16 R20, R196, R180.reuse, R20 ;  /* 0x000000b4c414723c */ /* 0x088ff00000041814 */
[C---:B------:R-:W-:Y:S08]  /*17b90*/  HMMA.16816.F32.BF16 R24, R204.reuse, R180, R24 ;  /* 0x000000b4cc18723c */ /* 0x040ff00000041818 */
        /* <DEDUP_REMOVED lines=8> */
[-C--:B-----5:R-:W-:Y:S08]  /*17c20*/  HMMA.16816.F32.BF16 R52, R196, R184.reuse, R52 ;  /* 0x000000b8c434723c */ /* 0x0a0ff00000041834 */
[C---:B------:R-:W-:Y:S08]  /*17c30*/  HMMA.16816.F32.BF16 R56, R204.reuse, R184, R56 ;  /* 0x000000b8cc38723c */ /* 0x040ff00000041838 */
[-C--:B------:R-:W-:Y:S01]  /*17c40*/  HMMA.16816.F32.BF16 R60, R204, R186.reuse, R60 ;  /* 0x000000bacc3c723c */ /* 0x080fe2000004183c */
[----:B------:R-:W-:Y:S07]  /*17c50*/  LDSM.16.M88.4 R204, [R224+0xb100] ;  /* 0x00b10000e0cc783b */ /* 0x000fee0000000200 */
[----:B------:R-:W-:Y:S01]  /*17c60*/  HMMA.16816.F32.BF16 R64, R196, R186, R64 ;  /* 0x000000bac440723c */ /* 0x000fe20000041840 */
[----:B------:R-:W4:Y:S06]  /*17c70*/  LDSM.16.M88.4 R184, [R223+0xb100] ;  /* 0x00b10000dfb8783b */ /* 0x000f2c0000000200 */
[----:B------:R-:W-:Y:S01]  /*17c80*/  LDSM.16.M88.4 R196, [R220+0x5d00] ;  /* 0x005d0000dcc4783b */ /* 0x000fe20000000200 */
[-C--:B--2---:R-:W-:Y:S08]  /*17c90*/  HMMA.16816.F32.BF16 R4, R176, R188.reuse, R4 ;  /* 0x000000bcb004723c */ /* 0x084ff00000041804 */
        /* <DEDUP_REMOVED lines=19> */
[----:B------:R-:W5:Y:S06]  /*17dd0*/  LDSM.16.M88.4 R176, [R224+0xa100] ;  /* 0x00a10000e0b0783b */ /* 0x000f6c0000000200 */
[----:B------:R-:W2:Y:S01]  /*17de0*/  LDSM.16.M88.4 R212, [R227] ;  /* 0x00000000e3d4783b */ /* 0x000ea20000000200 */
[-C--:B---3--:R-:W-:Y:S08]  /*17df0*/  HMMA.16816.F32.BF16 R4, R148, R180.reuse, R4 ;  /* 0x000000b49404723c */ /* 0x088ff00000041804 */
[C---:B----4-:R-:W-:Y:S08]  /*17e00*/  HMMA.16816.F32.BF16 R8, R184.reuse, R180, R8 ;  /* 0x000000b4b808723c */ /* 0x050ff00000041808 */
[-C--:B------:R-:W-:Y:S08]  /*17e10*/  HMMA.16816.F32.BF16 R12, R184, R182.reuse, R12 ;  /* 0x000000b6b80c723c */ /* 0x080ff0000004180c */
[C---:B------:R-:W-:Y:S01]  /*17e20*/  HMMA.16816.F32.BF16 R16, R148.reuse, R182, R16 ;  /* 0x000000b69410723c */ /* 0x040fe20000041810 */
[----:B------:R-:W3:Y:S01]  /*17e30*/  LDSM.16.M88.4 R180, [R226] ;  /* 0x00000000e2b4783b */ /* 0x000ee20000000200 */
[----:B------:R-:W-:Y:S05]  /*17e40*/  DEPBAR.LE SB0, 0x0 ;  /* 0x000080000000791a */ /* 0x000fea0000000000 */
[----:B------:R-:W-:Y:S01]  /*17e50*/  BAR.SYNC.DEFER_BLOCKING 0x0 ;  /* 0x0000000000007b1d */ /* 0x000fe20000010000 */
[-C--:B-1----:R-:W-:Y:S08]  /*17e60*/  HMMA.16816.F32.BF16 R20, R148, R188.reuse, R20 ;  /* 0x000000bc9414723c */ /* 0x082ff00000041814 */
        /* <DEDUP_REMOVED lines=28> */
.L_x_835:
[----:B------:R-:W-:Y:S01]  /*18030*/  FMNMX.FTZ R2, R4, R0, !PT ;  /* 0x0000000004027209 */ /* 0x000fe20007810000 */
[----:B-1----:R-:W-:Y:S01]  /*18040*/  LDSM.16.MT88.4 R176, [R221+0x100] ;  /* 0x00010000ddb0783b */ /* 0x002fe20000004200 */
        /* <DEDUP_REMOVED lines=118> */
[C---:B------:R-:W-:Y:S01]  /*187b0*/  FMUL.FTZ R116, R143.reuse, R116 ;  /* 0x000000748f747220 */ /* 0x040fe20000410000 */
        /* <DEDUP_REMOVED lines=25> */
[----:B------:R-:W-:Y:S01]  /*18950*/  FMUL.FTZ R131, R141, R131 ;  /* 0x000000838d837220 */ /* 0x000fe20000410000 */
        /* <DEDUP_REMOVED lines=406> */
.L_x_833:
        /* <DEDUP_REMOVED lines=153> */
.L_x_777:
        /* <DEDUP_REMOVED lines=164> */
.L_x_838:
        /* <DEDUP_REMOVED lines=65> */
[----:B------:R-:W-:Y:S01]  /*1baa0*/  IMAD.MOV.U32 R9, RZ, RZ, R10 ;  /* 0x000000ffff097224 */ /* 0x000fe200078e000a */
[----:B------:R-:W-:Y:S01]  /*1bab0*/  @P1 SHF.R.U32.HI R9, RZ, c[0x0][0x4f0], R7 ;  /* 0x00013c00ff091a19 */ /* 0x000fe20000011607 */
[----:B------:R-:W-:Y:S01]  /*1bac0*/  IMAD.SHL.U32 R4, R8, 0x8, RZ ;  /* 0x0000000808047824 */ /* 0x000fe200078e00ff */
[----:B------:R-:W-:Y:S01]  /*1bad0*/  SHF.R.S32.HI R5, RZ, 0x1f, R0 ;  /* 0x0000001fff057819 */ /* 0x000fe20000011400 */
[----:B------:R-:W-:Y:S01]  /*1bae0*/  IMAD.WIDE.U32 R2, R0, c[0x0][0x488], R2 ;  /* 0x0001220000027a25 */ /* 0x000fe200078e0002 */
[----:B------:R-:W-:Y:S02]  /*1baf0*/  UIMAD UR14, UR14, UR4, URZ ;  /* 0x000000040e0e72a4 */ /* 0x000fe4000f8e023f */
[----:B------:R-:W-:Y:S01]  /*1bb00*/  UIADD3 UR9, UR17, UR8, URZ ;  /* 0x0000000811097290 */ /* 0x000fe2000fffe03f */
[----:B------:R-:W-:Y:S01]  /*1bb10*/  IMAD R5, R5, c[0x0][0x488], RZ ;  /* 0x0001220005057a24 */ /* 0x000fe200078e02ff */
[----:B------:R-:W-:Y:S01]  /*1bb20*/  LOP3.LUT R4, R4, 0xc0, RZ, 0xc0, !PT ;  /* 0x000000c004047812 */ /* 0x000fe200078ec0ff */
[----:B------:R-:W-:Y:S01]  /*1bb30*/  IMAD.SHL.U32 R6, R19, 0x8, RZ ;  /* 0x0000000813067824 */ /* 0x000fe200078e00ff */
[----:B------:R-:W-:Y:S01]  /*1bb40*/  LEA R7, P1, R2, c[0x0][0x450], 0x2 ;  /* 0x0001140002077a11 */ /* 0x000fe200078210ff */
[----:B------:R-:W-:Y:S01]  /*1bb50*/  IMAD R8, R0, c[0x0][0x48c], R5 ;  /* 0x0001230000087a24 */ /* 0x000fe200078e0205 */
[----:B------:R-:W-:Y:S01]  /*1bb60*/  IADD3 R0, -R9, RZ, RZ ;  /* 0x000000ff09007210 */ /* 0x000fe20007ffe1ff */
[----:B------:R-:W-:Y:S01]  /*1bb70*/  UMOV UR8, UR16 ;  /* 0x0000001000087c82 */ /* 0x000fe20008000000 */
[----:B------:R-:W-:Y:S01]  /*1bb80*/  SHF.R.U32.HI R12, RZ, 0x3, R4 ;  /* 0x00000003ff0c7819 */ /* 0x000fe20000011604 */
[----:B------:R-:W-:Y:S01]  /*1bb90*/  IMAD.IADD R3, R3, 0x1, R8 ;  /* 0x0000000103037824 */ /* 0x000fe200078e0208 */
[----:B------:R-:W-:Y:S01]  /*1bba0*/  UIMAD UR5, UR18, UR5, UR14 ;  /* 0x00000005120572a4 */ /* 0x000fe2000f8e020e */
[----:B------:R-:W-:Y:S01]  /*1bbb0*/  IMAD R18, R0, c[0x0][0x4e8], R10 ;  /* 0x00013a0000127a24 */ /* 0x000fe200078e020a */
[----:B------:R-:W-:Y:S01]  /*1bbc0*/  UIMAD.WIDE.U32 UR8, UR18, UR4, UR8 ;  /* 0x00000004120872a5 */ /* 0x000fe2000f8e0008 */
[----:B------:R-:W-:Y:S01]  /*1bbd0*/  SHF.R.S32.HI R8, RZ, 0x1f, R9 ;  /* 0x0000001fff087819 */ /* 0x000fe20000011409 */
[----:B------:R-:W-:Y:S01]  /*1bbe0*/  SHFL.IDX PT, R14, R7, RZ, 0x1c1f ;  /* 0x001c1fff070e7589 */ /* 0x000fe200000e0000 */
[----:B------:R-:W-:Y:S01]  /*1bbf0*/  LEA.HI.X R0, R2, c[0x0][0x454], R3, 0x2, P1 ;  /* 0x0001150002007a11 */ /* 0x000fe200008f1403 */
[----:B------:R-:W-:Y:S01]  /*1bc00*/  UIADD3 UR5, UR9, UR5, URZ ;  /* 0x0000000509057290 */ /* 0x000fe2000fffe03f */
[----:B------:R-:W-:Y:S01]  /*1bc10*/  LOP3.LUT R11, R4, 0x18, R6, 0xf8, !PT ;  /* 0x00000018040b7812 */ /* 0x000fe200078ef806 */
[----:B------:R-:W-:Y:S01]  /*1bc20*/  IMAD R2, R8, c[0x0][0x3e0], RZ ;  /* 0x0000f80008027a24 */ /* 0x000fe200078e02ff */
[----:B------:R-:W-:Y:S01]  /*1bc30*/  SHFL.IDX PT, R10, R7, 0x3, 0x1c1f ;  /* 0x007c1f00070a7f89 */ /* 0x000fe200000e0000 */
[----:B------:R-:W-:Y:S01]  /*1bc40*/  IMAD R8, R21, 0x80, R16 ;  /* 0x0000008015087824 */ /* 0x000fe200078e0210 */
[----:B------:R-:W-:Y:S01]  /*1bc50*/  LOP3.LUT R19, R11, R12, RZ, 0x3c, !PT ;  /* 0x0000000c0b137212 */ /* 0x000fe200078e3cff */
[----:B------:R-:W-:Y:S01]  /*1bc60*/  IMAD.U32 R5, RZ, RZ, UR9 ;  /* 0x00000009ff057e24 */ /* 0x000fe2000f8e00ff */
[----:B------:R-:W1:Y:S01]  /*1bc70*/  SHFL.IDX PT, R15, R0, RZ, 0x1c1f ;  /* 0x001c1fff000f7589 */ /* 0x000e6200000e0000 */
[----:B------:R-:W-:Y:S01]  /*1bc80*/  IMAD.U32 R4, RZ, RZ, UR8 ;  /* 0x00000008ff047e24 */ /* 0x000fe2000f8e00ff */
[----:B------:R-:W-:Y:S01]  /*1bc90*/  ISETP.GE.OR P3, PT, R8, R24, P0 ;  /* 0x000000180800720c */ /* 0x000fe20000766670 */
[----:B------:R-:W-:Y:S01]  /*1bca0*/  IMAD.U32 R5, RZ, RZ, UR5 ;  /* 0x00000005ff057e24 */ /* 0x000fe2000f8e00ff */
[----:B------:R-:W-:Y:S04]  /*1bcb0*/  SHFL.IDX PT, R12, R7, 0x1, 0x1c1f ;  /* 0x003c1f00070c7f89 */ /* 0x000fe800000e0000 */
[----:B------:R-:W2:Y:S04]  /*1bcc0*/  SHFL.IDX PT, R13, R0, 0x1, 0x1c1f ;  /* 0x003c1f00000d7f89 */ /* 0x000ea800000e0000 */
[----:B------:R3:W-:Y:S04]  /*1bcd0*/  SHFL.IDX PT, R16, R7, 0x2, 0x1c1f ;  /* 0x005c1f0007107f89 */ /* 0x0007e800000e0000 */
[----:B------:R-:W4:Y:S04]  /*1bce0*/  SHFL.IDX PT, R17, R0, 0x2, 0x1c1f ;  /* 0x005c1f0000117f89 */ /* 0x000f2800000e0000 */
[----:B------:R2:W2:Y:S04]  /*1bcf0*/  SHFL.IDX PT, R11, R0, 0x3, 0x1c1f ;  /* 0x007c1f00000b7f89 */ /* 0x0004a800000e0000 */
[----:B-1----:R-:W-:Y:S01]  /*1bd00*/  @!P3 ST.E [R14.64], R51 ;  /* 0x000000330e00b985 */ /* 0x002fe2000c101914 */
[----:B---3--:R-:W-:-:S02]  /*1bd10*/  IMAD R7, R9, c[0x0][0x3e4], R2 ;  /* 0x0000f90009077a24 */ /* 0x008fc400078e0202 */
[----:B------:R-:W-:Y:S01]  /*1bd20*/  IMAD.WIDE.U32 R2, R9, c[0x0][0x3e0], R4 ;  /* 0x0000f80009027a25 */ /* 0x000fe200078e0004 */
[----:B------:R-:W-:Y:S02]  /*1bd30*/  IADD3 R5, R8, 0x40, RZ ;  /* 0x0000004008057810 */ /* 0x000fe40007ffe0ff */
[----:B------:R-:W-:Y:S02]  /*1bd40*/  SHF.R.S32.HI R4, RZ, 0x1f, R18 ;  /* 0x0000001fff047819 */ /* 0x000fe40000011412 */
[-C--:B------:R-:W-:Y:S01]  /*1bd50*/  ISETP.GE.OR P1, PT, R5, R24.reuse, P0 ;  /* 0x000000180500720c */ /* 0x080fe20000726670 */
[----:B------:R-:W-:Y:S01]  /*1bd60*/  IMAD.U32 R5, R20, 0x20, R19 ;  /* 0x0000002014057824 */ /* 0x000fe200078e0013 */
[C---:B--2---:R-:W-:Y:S02]  /*1bd70*/  IADD3 R0, R8.reuse, 0x8, RZ ;  /* 0x0000000808007810 */ /* 0x044fe40007ffe0ff */
[----:B------:R-:W-:Y:S02]  /*1bd80*/  IADD3 R8, R8, 0x48, RZ ;  /* 0x0000004808087810 */ /* 0x000fe40007ffe0ff */
[-C--:B------:R-:W-:Y:S01]  /*1bd90*/  ISETP.GE.OR P2, PT, R0, R24.reuse, P0 ;  /* 0x000000180000720c */ /* 0x080fe20000746670 */
[----:B------:R-:W-:Y:S01]  /*1bda0*/  IMAD R0, R4, c[0x0][0x3d8], RZ ;  /* 0x0000f60004007a24 */ /* 0x000fe200078e02ff */
[----:B------:R-:W-:-:S02]  /*1bdb0*/  ISETP.GE.OR P0, PT, R8, R24, P0 ;  /* 0x000000180800720c */ /* 0x000fc40000706670 */
[----:B------:R-:W-:Y:S01]  /*1bdc0*/  IADD3 R3, R3, R7, RZ ;  /* 0x0000000703037210 */ /* 0x000fe20007ffe0ff */
[C---:B------:R-:W-:Y:S02]  /*1bdd0*/  IMAD R4, R18.reuse, c[0x0][0x3dc], R0 ;  /* 0x0000f70012047a24 */ /* 0x040fe400078e0200 */
[----:B------:R-:W-:Y:S02]  /*1bde0*/  IMAD.SHL.U32 R0, R5, 0x2, RZ ;  /* 0x0000000205007824 */ /* 0x000fe400078e00ff */
[----:B------:R-:W-:-:S04]  /*1bdf0*/  IMAD.WIDE.U32 R2, R18, c[0x0][0x3d8], R2 ;  /* 0x0000f60012027a25 */ /* 0x000fc800078e0002 */
[----:B------:R-:W-:Y:S01]  /*1be00*/  @!P2 ST.E [R12.64], R52 ;  /* 0x000000340c00a985 */ /* 0x000fe2000c101914 */
[----:B------:R-:W-:-:S03]  /*1be10*/  IMAD.IADD R3, R3, 0x1, R4 ;  /* 0x0000000103037824 */ /* 0x000fc600078e0204 */
[----:B----4-:R-:W-:Y:S04]  /*1be20*/  @!P1 ST.E [R16.64], R53 ;  /* 0x0000003510009985 */ /* 0x010fe8000c101914 */
        /* <DEDUP_REMOVED lines=14> */
[----:B------:R1:W1:Y:S04]  /*1bf10*/  SHFL.IDX PT, R2, R25, RZ, 0x1c1f ;  /* 0x001c1fff19027589 */ /* 0x00026800000e0000 */
[----:B------:R1:W1:Y:S02]  /*1bf20*/  SHFL.IDX PT, R3, R10, RZ, 0x1c1f ;  /* 0x001c1fff0a037589 */ /* 0x00026400000e0000 */
        /* <DEDUP_REMOVED lines=21> */
.L_x_840:
[----:B---3--:R-:W-:Y:S05]  /*1c080*/  BSYNC B0 ;  /* 0x0000000000007941 */ /* 0x008fea0003800000 */
.L_x_839:
        /* <DEDUP_REMOVED lines=23> */
.L_x_842:
[----:B------:R-:W-:Y:S05]  /*1c200*/  BSYNC B0 ;  /* 0x0000000000007941 */ /* 0x000fea0003800000 */
.L_x_841:
        /* <DEDUP_REMOVED lines=23> */
.L_x_844:
[----:B------:R-:W-:Y:S05]  /*1c380*/  BSYNC B0 ;  /* 0x0000000000007941 */ /* 0x000fea0003800000 */
.L_x_843:
        /* <DEDUP_REMOVED lines=24> */
.L_x_837:
        /* <DEDUP_REMOVED lines=31> */
.L_x_845:
        /* <DEDUP_REMOVED lines=13> */
[----:B------:R-:W-:Y:S02]  /*1c7d0*/  ULDC.64 UR4, c[0x0][0x490] ;  /* 0x0001240000047ab9 */ /* 0x000fe40000000a00 */
[----:B------:R-:W-:Y:S02]  /*1c7e0*/  UIMAD UR7, UR8, UR4, URZ ;  /* 0x00000004080772a4 */ /* 0x000fe4000f8e023f */
[----:B------:R-:W-:Y:S01]  /*1c7f0*/  ISETP.NE.AND P0, PT, R0, 0x1, PT ;  /* 0x000000010000780c */ /* 0x000fe20003f05270 */
[----:B------:R-:W-:Y:S01]  /*1c800*/  UMOV UR14, UR12 ;  /* 0x0000000c000e7c82 */ /* 0x000fe20008000000 */
[----:B------:R-:W-:Y:S01]  /*1c810*/  IMAD.MOV.U32 R0, RZ, RZ, R3 ;  /* 0x000000ffff007224 */ /* 0x000fe200078e0003 */
        /* <DEDUP_REMOVED lines=25> */
.L_x_847:
[----:B------:R-:W-:Y:S05]  /*1c9b0*/  BSYNC B0 ;  /* 0x0000000000007941 */ /* 0x000fea0003800000 */
.L_x_846:
        /* <DEDUP_REMOVED lines=70> */
.L_x_849:
[----:B------:R-:W-:Y:S05]  /*1ce20*/  BSYNC B0 ;  /* 0x0000000000007941 */ /* 0x000fea0003800000 */
.L_x_848:
        /* <DEDUP_REMOVED lines=21> */
.L_x_851:
[----:B------:R-:W-:Y:S05]  /*1cf80*/  BSYNC B0 ;  /* 0x0000000000007941 */ /* 0x000fea0003800000 */
.L_x_850:
        /* <DEDUP_REMOVED lines=21> */
.L_x_853:
[----:B------:R-:W-:Y:S05]  /*1d0e0*/  BSYNC B0 ;  /* 0x0000000000007941 */ /* 0x000fea0003800000 */
.L_x_852:
        /* <DEDUP_REMOVED lines=22> */
.L_x_854:
        /* <DEDUP_REMOVED lines=11> */
.L_x_868:


//--------------------- .nv.shared._ZN7cutlass13device_kernelIN5flash19enable_sm80_to_sm89INS1_16FlashAttnFwdSm80INS1_25CollectiveMainloopFwdSm80ILi4ELi1ELb0EN4cute5tupleIJNS5_1CILi128EEENS7_ILi64EEENS7_ILi96EEEEEELi96ENS_10bfloat16_tEfNS_4arch4Sm80ELb0ELb0ELb0ELb0ELb1ELb0ELb1ELb0EEENS1_21CollectiveEpilogueFwdINS6_IJS8_SA_S9_EEENS6_IJNS7_ILi1EEESI_SI_EEESC_SE_Li128ELb0ELb1ELb0ELb0EEENS1_19SingleTileSchedulerILb0ELb0ELb1ELi128EEEEEEEEEvNT_6ParamsE --------------------------
	.section	.nv.shared._ZN7cutlass13device_kernelIN5flash19enable_sm80_to_sm89INS1_16FlashAttnFwdSm80INS1_25CollectiveMainloopFwdSm80ILi4ELi1ELb0EN4cute5tupleIJNS5_1CILi128EEENS7_ILi64EEENS7_ILi96EEEEEELi96ENS_10bfloat16_tEfNS_4arch4Sm80ELb0ELb0ELb0ELb0ELb1ELb0ELb1ELb0EEENS1_21CollectiveEpilogueFwdINS6_IJS8_SA_S9_EEENS6_IJNS7_ILi1EEESI_SI_EEESC_SE_Li128ELb0ELb1ELb0ELb0EEENS1_19SingleTileSchedulerILb0ELb0ELb1ELi128EEEEEEEEEvNT_6ParamsE,"aw",@nobits
	.sectionflags	@""
	.align	16


//--------------------- .nv.global                --------------------------
	.section	.nv.global,"aw",@nobits
.nv.global:
	.type		_ZN71_INTERNAL_5814cfec_35_flash_fwd_hdim96_bf16_paged_sm80_cu_ef95aea4_46314cute1_E,@object
	.size		_ZN71_INTERNAL_5814cfec_35_flash_fwd_hdim96_bf16_paged_sm80_cu_ef95aea4_46314cute1_E,(_ZN71_INTERNAL_5814cfec_35_flash_fwd_hdim96_bf16_paged_sm80_cu_ef95aea4_46314cuda3std3__45__cpo6cbeginE - _ZN71_INTERNAL_5814cfec_35_flash_fwd_hdim96_bf16_paged_sm80_cu_ef95aea4_46314cute1_E)
_ZN71_INTERNAL_5814cfec_35_flash_fwd_hdim96_bf16_paged_sm80_cu_ef95aea4_46314cute1_E:
	.zero		1
	.type		_ZN71_INTERNAL_5814cfec_35_flash_fwd_hdim96_bf16_paged_sm80_cu_ef95aea4_46314cuda3std3__45__cpo6cbeginE,@object
	.size		_ZN71_INTERNAL_5814cfec_35_flash_fwd_hdim96_bf16_paged_sm80_cu_ef95aea4_46314cuda3std3__45__cpo6cbeginE,(_ZN71_INTERNAL_5814cfec_35_flash_fwd_hdim96_bf16_paged_sm80_cu_ef95aea4_46314cuda3std3__48in_placeE - _ZN71_INTERNAL_5814cfec_35_flash_fwd_hdim96_bf16_paged_sm80_cu_ef95aea4_46314cuda3std3__45__cpo6cbeginE)
_ZN71_INTERNAL_5814cfec_35_flash_fwd_hdim96_bf16_paged_sm80_cu_ef95aea4_46314cuda3std3__45__cpo6cbeginE:
	.zero		1
	.type		_ZN71_INTERNAL_5814cfec_35_flash_fwd_hdim96_bf16_paged_sm80_cu_ef95aea4_46314cuda3std3__48in_placeE,@object
	.size		_ZN71_INTERNAL_5814cfec_35_flash_fwd_hdim96_bf16_paged_sm80_cu_ef95aea4_46314cuda3std3__48in_placeE,(_ZN71_INTERNAL_5814cfec_35_flash_fwd_hdim96_bf16_paged_sm80_cu_ef95aea4_46314cuda3std6ranges3__45__cpo9iter_moveE - _ZN71_INTERNAL_5814cfec_35_flash_fwd_hdim96_bf16_paged_sm80_cu_ef95aea4_46314cuda3std3__48in_placeE)
_ZN71_INTERNAL_5814cfec_35_flash_fwd_hdim96_bf16_paged_sm80_cu_ef95aea4_46314cuda3std3__48in_placeE:
	.zero		1
	.type		_ZN71_INTERNAL_5814cfec_35_flash_fwd_hdim96_bf16_paged_sm80_cu_ef95aea4_46314cuda3std6ranges3__45__cpo9iter_moveE,@object
	.size		_ZN71_INTERNAL_5814cfec_35_flash_fwd_hdim96_bf16_paged_sm80_cu_ef95aea4_46314cuda3std6ranges3__45__cpo9iter_moveE,(_ZN71_INTERNAL_5814cfec_35_flash_fwd_hdim96_bf16_paged_sm80_cu_ef95aea4_46314cuda3std3__45__cpo5beginE - _ZN71_INTERNAL_5814cfec_35_flash_fwd_hdim96_bf16_paged_sm80_cu_ef95aea4_46314cuda3std6ranges3__45__cpo9iter_moveE)
_ZN71_INTERNAL_5814cfec_35_flash_fwd_hdim96_bf16_paged_sm80_cu_ef95aea4_46314cuda3std6ranges3__45__cpo9iter_moveE:
	.zero		1
	.type		_ZN71_INTERNAL_5814cfec_35_flash_fwd_hdim96_bf16_paged_sm80_cu_ef95aea4_46314cuda3std3__45__cpo5beginE,@object
	.size		_ZN71_INTERNAL_5814cfec_35_flash_fwd_hdim96_bf16_paged_sm80_cu_ef95aea4_46314cuda3std3__45__cpo5beginE,(_ZN71_INTERNAL_5814cfec_35_flash_fwd_hdim96_bf16_paged_sm80_cu_ef95aea4_46314cuda3std3__473_GLOBAL__N__5814cfec_35_flash_fwd_hdim96_bf16_paged_sm80_cu_ef95aea4_46316ignoreE - _ZN71_INTERNAL_5814cfec_35_flash_fwd_hdim96_bf16_paged_sm80_cu_ef95aea4_46314cuda3std3__45__cpo5beginE)
_ZN71_INTERNAL_5814cfec_35_flash_fwd_hdim96_bf16_paged_sm80_cu_ef95aea4_46314cuda3std3__45__cpo5beginE:
	.zero		1
	.type		_ZN71_INTERNAL_5814cfec_35_flash_fwd_hdim96_bf16_paged_sm80_cu_ef95aea4_46314cuda3std3__473_GLOBAL__N__5814cfec_35_flash_fwd_hdim96_bf16_paged_sm80_cu_ef95aea4_46316ignoreE,@object
	.size		_ZN71_INTERNAL_5814cfec_35_flash_fwd_hdim96_bf16_paged_sm80_cu_ef95aea4_46314cuda3std3__473_GLOBAL__N__5814cfec_35_flash_fwd_hdim96_bf16_paged_sm80_cu_ef95aea4_46316ignoreE,(_ZN71_INTERNAL_5814cfec_35_flash_fwd_hdim96_bf16_paged_sm80_cu_ef95aea4_46314cute7productE - _ZN71_INTERNAL_5814cfec_35_flash_fwd_hdim96_bf16_paged_sm80_cu_ef95aea4_46314cuda3std3__473_GLOBAL__N__5814cfec_35_flash_fwd_hdim96_bf16_paged_sm80_cu_ef95aea4_46316ignoreE)
_ZN71_INTERNAL_5814cfec_35_flash_fwd_hdim96_bf16_paged_sm80_cu_ef95aea4_46314cuda3std3__473_GLOBAL__N__5814cfec_35_flash_fwd_hdim96_bf16_paged_sm80_cu_ef95aea4_46316ignoreE:
	.zero		1
	.type		_ZN71_INTERNAL_5814cfec_35_flash_fwd_hdim96_bf16_paged_sm80_cu_ef95aea4_46314cute7productE,@object
	.size		_ZN71_INTERNAL_5814cfec_35_flash_fwd_hdim96_bf16_paged_sm80_cu_ef95aea4_46314cute7productE,(_ZN71_INTERNAL_5814cfec_35_flash_fwd_hdim96_bf16_paged_sm80_cu_ef95aea4_46314cuda3std3__45__cpo3endE - _ZN71_INTERNAL_5814cfec_35_flash_fwd_hdim96_bf16_paged_sm80_cu_ef95aea4_46314cute7productE)
_ZN71_INTERNAL_5814cfec_35_flash_fwd_hdim96_bf16_paged_sm80_cu_ef95aea4_46314cute7productE:
	.zero		1
	.type		_ZN71_INTERNAL_5814cfec_35_flash_fwd_hdim96_bf16_paged_sm80_cu_ef95aea4_46314cuda3std3__45__cpo3endE,@object
	.size		_ZN71_INTERNAL_5814cfec_35_flash_fwd_hdim96_bf16_paged_sm80_cu_ef95aea4_46314cuda3std3__45__cpo3endE,(_ZN71_INTERNAL_5814cfec_35_flash_fwd_hdim96_bf16_paged_sm80_cu_ef95aea4_46314cuda3std3__419piecewise_constructE - _ZN71_INTERNAL_5814cfec_35_flash_fwd_hdim96_bf16_paged_sm80_cu_ef95aea4_46314cuda3std3__45__cpo3endE)
_ZN71_INTERNAL_5814cfec_35_flash_fwd_hdim96_bf16_paged_sm80_cu_ef95aea4_46314cuda3std3__45__cpo3endE:
	.zero		1
	.type		_ZN71_INTERNAL_5814cfec_35_flash_fwd_hdim96_bf16_paged_sm80_cu_ef95aea4_46314cuda3std3__419piecewise_constructE,@object
	.size		_ZN71_INTERNAL_5814cfec_35_flash_fwd_hdim96_bf16_paged_sm80_cu_ef95aea4_46314cuda3std3__419piecewise_constructE,(_ZN71_INTERNAL_5814cfec_35_flash_fwd_hdim96_bf16_paged_sm80_cu_ef95aea4_46314cuda3std3__45__cpo4cendE - _ZN71_INTERNAL_5814cfec_35_flash_fwd_hdim96_bf16_paged_sm80_cu_ef95aea4_46314cuda3std3__419piecewise_constructE)
_ZN71_INTERNAL_5814cfec_35_flash_fwd_hdim96_bf16_paged_sm80_cu_ef95aea4_46314cuda3std3__419piecewise_constructE:
	.zero		1
	.type		_ZN71_INTERNAL_5814cfec_35_flash_fwd_hdim96_bf16_paged_sm80_cu_ef95aea4_46314cuda3std3__45__cpo4cendE,@object
	.size		_ZN71_INTERNAL_5814cfec_35_flash_fwd_hdim96_bf16_paged_sm80_cu_ef95aea4_46314cuda3std3__45__cpo4cendE,(_ZN71_INTERNAL_5814cfec_35_flash_fwd_hdim96_bf16_paged_sm80_cu_ef95aea4_46314cuda3std6ranges3__45__cpo4swapE - _ZN71_INTERNAL_5814cfec_35_flash_fwd_hdim96_bf16_paged_sm80_cu_ef95aea4_46314cuda3std3__45__cpo4cendE)
_ZN71_INTERNAL_5814cfec_35_flash_fwd_hdim96_bf16_paged_sm80_cu_ef95aea4_46314cuda3std3__45__cpo4cendE:
	.zero		1
	.type		_ZN71_INTERNAL_5814cfec_35_flash_fwd_hdim96_bf16_paged_sm80_cu_ef95aea4_46314cuda3std6ranges3__45__cpo4swapE,@object
	.size		_ZN71_INTERNAL_5814cfec_35_flash_fwd_hdim96_bf16_paged_sm80_cu_ef95aea4_46314cuda3std6ranges3__45__cpo4swapE,(.L_7 - _ZN71_INTERNAL_5814cfec_35_flash_fwd_hdim96_bf16_paged_sm80_cu_ef95aea4_46314cuda3std6ranges3__45__cpo4swapE)
_ZN71_INTERNAL_5814cfec_35_flash_fwd_hdim96_bf16_paged_sm80_cu_ef95aea4_46314cuda3std6ranges3__45__cpo4swapE:
	.zero		1
.L_7:


//--------------------- .nv.shared._ZN7cutlass13device_kernelIN5flash19enable_sm80_to_sm89INS1_16FlashAttnFwdSm80INS1_25CollectiveMainloopFwdSm80ILi4ELi1ELb0EN4cute5tupleIJNS5_1CILi128EEENS7_ILi64EEENS7_ILi96EEEEEELi96ENS_10bfloat16_tEfNS_4arch4Sm80ELb0ELb0ELb0ELb1ELb1ELb0ELb1ELb0EEENS1_21CollectiveEpilogueFwdINS6_IJS8_SA_S9_EEENS6_IJNS7_ILi1EEESI_SI_EEESC_SE_Li128ELb1ELb1ELb0ELb0EEENS1_19SingleTileSchedulerILb1ELb0ELb1ELi128EEEEEEEEEvNT_6ParamsE --------------------------
	.section	.nv.shared._ZN7cutlass13device_kernelIN5flash19enable_sm80_to_sm89INS1_16FlashAttnFwdSm80INS1_25CollectiveMainloopFwdSm80ILi4ELi1ELb0EN4cute5tupleIJNS5_1CILi128EEENS7_ILi64EEENS7_ILi96EEEEEELi96ENS_10bfloat16_tEfNS_4arch4Sm80ELb0ELb0ELb0ELb1ELb1ELb0ELb1ELb0EEENS1_21CollectiveEpilogueFwdINS6_IJS8_SA_S9_EEENS6_IJNS7_ILi1EEESI_SI_EEESC_SE_Li128ELb1ELb1ELb0ELb0EEENS1_19SingleTileSchedulerILb1ELb0ELb1ELi128EEEEEEEEEvNT_6ParamsE,"aw",@nobits
	.sectionflags	@""
	.align	16


//--------------------- .nv.shared._ZN7cutlass13device_kernelIN5flash19enable_sm80_to_sm89INS1_16FlashAttnFwdSm80INS1_25CollectiveMainloopFwdSm80ILi4ELi1ELb0EN4cute5tupleIJNS5_1CILi128EEENS7_ILi64EEENS7_ILi96EEEEEELi96ENS_10bfloat16_tEfNS_4arch4Sm80ELb0ELb0ELb0ELb1ELb1ELb1ELb1ELb0EEENS1_21CollectiveEpilogueFwdINS6_IJS8_SA_S9_EEENS6_IJNS7_ILi1EEESI_SI_EEESC_SE_Li128ELb1ELb1ELb0ELb0EEENS1_19SingleTileSchedulerILb1ELb0ELb1ELi128EEEEEEEEEvNT_6ParamsE --------------------------
	.section	.nv.shared._ZN7cutlass13device_kernelIN5flash19enable_sm80_to_sm89INS1_16FlashAttnFwdSm80INS1_25CollectiveMainloopFwdSm80ILi4ELi1ELb0EN4cute5tupleIJNS5_1CILi128EEENS7_ILi64EEENS7_ILi96EEEEEELi96ENS_10bfloat16_tEfNS_4arch4Sm80ELb0ELb0ELb0ELb1ELb1ELb1ELb1ELb0EEENS1_21CollectiveEpilogueFwdINS6_IJS8_SA_S9_EEENS6_IJNS7_ILi1EEESI_SI_EEESC_SE_Li128ELb1ELb1ELb0ELb0EEENS1_19SingleTileSchedulerILb1ELb0ELb1ELi128EEEEEEEEEvNT_6ParamsE,"aw",@nobits
	.sectionflags	@""
	.align	16


//--------------------- .nv.shared._ZN7cutlass13device_kernelIN5flash19enable_sm80_to_sm89INS1_16FlashAttnFwdSm80INS1_25CollectiveMainloopFwdSm80ILi4ELi1ELb0EN4cute5tupleIJNS5_1CILi128EEENS7_ILi48EEENS7_ILi96EEEEEELi96ENS_10bfloat16_tEfNS_4arch4Sm80ELb0ELb1ELb0ELb0ELb1ELb0ELb1ELb0EEENS1_21CollectiveEpilogueFwdINS6_IJS8_SA_S9_EEENS6_IJNS7_ILi1EEESI_SI_EEESC_SE_Li128ELb0ELb1ELb0ELb0EEENS1_19SingleTileSchedulerILb0ELb0ELb1ELi128EEEEEEEEEvNT_6ParamsE --------------------------
	.section	.nv.shared._ZN7cutlass13device_kernelIN5flash19enable_sm80_to_sm89INS1_16FlashAttnFwdSm80INS1_25CollectiveMainloopFwdSm80ILi4ELi1ELb0EN4cute5tupleIJNS5_1CILi128EEENS7_ILi48EEENS7_ILi96EEEEEELi96ENS_10bfloat16_tEfNS_4arch4Sm80ELb0ELb1ELb0ELb0ELb1ELb0ELb1ELb0EEENS1_21CollectiveEpilogueFwdINS6_IJS8_SA_S9_EEENS6_IJNS7_ILi1EEESI_SI_EEESC_SE_Li128ELb0ELb1ELb0ELb0EEENS1_19SingleTileSchedulerILb0ELb0ELb1ELi128EEEEEEEEEvNT_6ParamsE,"aw",@nobits
	.sectionflags	@""
	.align	16


//--------------------- .nv.shared._ZN7cutlass13device_kernelIN5flash19enable_sm80_to_sm89INS1_16FlashAttnFwdSm80INS1_25CollectiveMainloopFwdSm80ILi4ELi1ELb0EN4cute5tupleIJNS5_1CILi128EEENS7_ILi48EEENS7_ILi96EEEEEELi96ENS_10bfloat16_tEfNS_4arch4Sm80ELb0ELb1ELb0ELb1ELb1ELb0ELb1ELb0EEENS1_21CollectiveEpilogueFwdINS6_IJS8_SA_S9_EEENS6_IJNS7_ILi1EEESI_SI_EEESC_SE_Li128ELb1ELb1ELb0ELb0EEENS1_19SingleTileSchedulerILb1ELb0ELb1ELi128EEEEEEEEEvNT_6ParamsE --------------------------
	.section	.nv.shared._ZN7cutlass13device_kernelIN5flash19enable_sm80_to_sm89INS1_16FlashAttnFwdSm80INS1_25CollectiveMainloopFwdSm80ILi4ELi1ELb0EN4cute5tupleIJNS5_1CILi128EEENS7_ILi48EEENS7_ILi96EEEEEELi96ENS_10bfloat16_tEfNS_4arch4Sm80ELb0ELb1ELb0ELb1ELb1ELb0ELb1ELb0EEENS1_21CollectiveEpilogueFwdINS6_IJS8_SA_S9_EEENS6_IJNS7_ILi1EEESI_SI_EEESC_SE_Li128ELb1ELb1ELb0ELb0EEENS1_19SingleTileSchedulerILb1ELb0ELb1ELi128EEEEEEEEEvNT_6ParamsE,"aw",@nobits
	.sectionflags	@""
	.align	16


//--------------------- .nv.shared._ZN7cutlass13device_kernelIN5flash19enable_sm80_to_sm89INS1_16FlashAttnFwdSm80INS1_25CollectiveMainloopFwdSm80ILi4ELi1ELb0EN4cute5tupleIJNS5_1CILi128EEENS7_ILi48EEENS7_ILi96EEEEEELi96ENS_10bfloat16_tEfNS_4arch4Sm80ELb0ELb1ELb0ELb1ELb1ELb1ELb1ELb0EEENS1_21CollectiveEpilogueFwdINS6_IJS8_SA_S9_EEENS6_IJNS7_ILi1EEESI_SI_EEESC_SE_Li128ELb1ELb1ELb0ELb0EEENS1_19SingleTileSchedulerILb1ELb0ELb1ELi128EEEEEEEEEvNT_6ParamsE --------------------------
	.section	.nv.shared._ZN7cutlass13device_kernelIN5flash19enable_sm80_to_sm89INS1_16FlashAttnFwdSm80INS1_25CollectiveMainloopFwdSm80ILi4ELi1ELb0EN4cute5tupleIJNS5_1CILi128EEENS7_ILi48EEENS7_ILi96EEEEEELi96ENS_10bfloat16_tEfNS_4arch4Sm80ELb0ELb1ELb0ELb1ELb1ELb1ELb1ELb0EEENS1_21CollectiveEpilogueFwdINS6_IJS8_SA_S9_EEENS6_IJNS7_ILi1EEESI_SI_EEESC_SE_Li128ELb1ELb1ELb0ELb0EEENS1_19SingleTileSchedulerILb1ELb0ELb1ELi128EEEEEEEEEvNT_6ParamsE,"aw",@nobits
	.sectionflags	@""
	.align	16


//--------------------- .nv.shared._ZN7cutlass13device_kernelIN5flash19enable_sm80_to_sm89INS1_16FlashAttnFwdSm80INS1_25CollectiveMainloopFwdSm80ILi4ELi1ELb0EN4cute5tupleIJNS5_1CILi128EEENS7_ILi64EEENS7_ILi96EEEEEELi96ENS_10bfloat16_tEfNS_4arch4Sm80ELb1ELb0ELb0ELb0ELb1ELb0ELb1ELb0EEENS1_21CollectiveEpilogueFwdINS6_IJS8_SA_S9_EEENS6_IJNS7_ILi1EEESI_SI_EEESC_SE_Li128ELb0ELb1ELb0ELb0EEENS1_30DynamicPersistentTileSchedulerILi128ELi128ELb0ELb1ELb0EEEEEEEEEvNT_6ParamsE --------------------------
	.section	.nv.shared._ZN7cutlass13device_kernelIN5flash19enable_sm80_to_sm89INS1_16FlashAttnFwdSm80INS1_25CollectiveMainloopFwdSm80ILi4ELi1ELb0EN4cute5tupleIJNS5_1CILi128EEENS7_ILi64EEENS7_ILi96EEEEEELi96ENS_10bfloat16_tEfNS_4arch4Sm80ELb1ELb0ELb0ELb0ELb1ELb0ELb1ELb0EEENS1_21CollectiveEpilogueFwdINS6_IJS8_SA_S9_EEENS6_IJNS7_ILi1EEESI_SI_EEESC_SE_Li128ELb0ELb1ELb0ELb0EEENS1_30DynamicPersistentTileSchedulerILi128ELi128ELb0ELb1ELb0EEEEEEEEEvNT_6ParamsE,"aw",@nobits
	.sectionflags	@""
	.align	16


//--------------------- .nv.shared._ZN7cutlass13device_kernelIN5flash19enable_sm80_to_sm89INS1_16FlashAttnFwdSm80INS1_25CollectiveMainloopFwdSm80ILi4ELi1ELb0EN4cute5tupleIJNS5_1CILi128EEENS7_ILi64EEENS7_ILi96EEEEEELi96ENS_10bfloat16_tEfNS_4arch4Sm80ELb1ELb0ELb0ELb1ELb1ELb0ELb1ELb0EEENS1_21CollectiveEpilogueFwdINS6_IJS8_SA_S9_EEENS6_IJNS7_ILi1EEESI_SI_EEESC_SE_Li128ELb1ELb1ELb0ELb0EEENS1_19SingleTileSchedulerILb1ELb0ELb1ELi128EEEEEEEEEvNT_6ParamsE --------------------------
	.section	.nv.shared._ZN7cutlass13device_kernelIN5flash19enable_sm80_to_sm89INS1_16FlashAttnFwdSm80INS1_25CollectiveMainloopFwdSm80ILi4ELi1ELb0EN4cute5tupleIJNS5_1CILi128EEENS7_ILi64EEENS7_ILi96EEEEEELi96ENS_10bfloat16_tEfNS_4arch4Sm80ELb1ELb0ELb0ELb1ELb1ELb0ELb1ELb0EEENS1_21CollectiveEpilogueFwdINS6_IJS8_SA_S9_EEENS6_IJNS7_ILi1EEESI_SI_EEESC_SE_Li128ELb1ELb1ELb0ELb0EEENS1_19SingleTileSchedulerILb1ELb0ELb1ELi128EEEEEEEEEvNT_6ParamsE,"aw",@nobits
	.sectionflags	@""
	.align	16


//--------------------- .nv.shared._ZN7cutlass13device_kernelIN5flash19enable_sm80_to_sm89INS1_16FlashAttnFwdSm80INS1_25CollectiveMainloopFwdSm80ILi4ELi1ELb0EN4cute5tupleIJNS5_1CILi128EEENS7_ILi64EEENS7_ILi96EEEEEELi96ENS_10bfloat16_tEfNS_4arch4Sm80ELb1ELb0ELb0ELb1ELb1ELb1ELb1ELb0EEENS1_21CollectiveEpilogueFwdINS6_IJS8_SA_S9_EEENS6_IJNS7_ILi1EEESI_SI_EEESC_SE_Li128ELb1ELb1ELb0ELb0EEENS1_19SingleTileSchedulerILb1ELb0ELb1ELi128EEEEEEEEEvNT_6ParamsE --------------------------
	.section	.nv.shared._ZN7cutlass13device_kernelIN5flash19enable_sm80_to_sm89INS1_16FlashAttnFwdSm80INS1_25CollectiveMainloopFwdSm80ILi4ELi1ELb0EN4cute5tupleIJNS5_1CILi128EEENS7_ILi64EEENS7_ILi96EEEEEELi96ENS_10bfloat16_tEfNS_4arch4Sm80ELb1ELb0ELb0ELb1ELb1ELb1ELb1ELb0EEENS1_21CollectiveEpilogueFwdINS6_IJS8_SA_S9_EEENS6_IJNS7_ILi1EEESI_SI_EEESC_SE_Li128ELb1ELb1ELb0ELb0EEENS1_19SingleTileSchedulerILb1ELb0ELb1ELi128EEEEEEEEEvNT_6ParamsE,"aw",@nobits
	.sectionflags	@""
	.align	16
